def matmul_kernel(
    a_ptr,
    b_ptr,
    c_ptr,
    M,
    N,
    K,
    stride_am,
    stride_ak,
    stride_bk,
    stride_bn,
    stride_cm,
    stride_cn,
    BLOCK_M: tl.constexpr,
    BLOCK_N: tl.constexpr,
    BLOCK_K: tl.constexpr,
    GROUP_M: tl.constexpr,
):
    pid = tl.program_id(axis=0)
    num_pid_m = tl.cdiv(M, BLOCK_M)
    num_pid_n = tl.cdiv(N, BLOCK_N)
    num_pid_in_group = GROUP_M * num_pid_n
    group_id = pid // num_pid_in_group
    first_pid_m = group_id * GROUP_M
    group_size_m = min(num_pid_m - first_pid_m, GROUP_M)
    pid_m = first_pid_m + ((pid % num_pid_in_group) % group_size_m)
    pid_n = (pid % num_pid_in_group) // group_size_m

    offs_am = (pid_m * BLOCK_M + tl.arange(0, BLOCK_M)) % M
    offs_bn = (pid_n * BLOCK_N + tl.arange(0, BLOCK_N)) % N
    offs_k = tl.arange(0, BLOCK_K)
    a_ptrs = a_ptr + offs_am[:, None] * stride_am + offs_k[None, :] * stride_ak
    b_ptrs = b_ptr + offs_k[:, None] * stride_bk + offs_bn[None, :] * stride_bn

    acc = tl.zeros((BLOCK_M, BLOCK_N), dtype=tl.float32)
    for kk in range(0, tl.cdiv(K, BLOCK_K)):
        a = tl.load(a_ptrs, mask=offs_k[None, :] < K - kk * BLOCK_K, other=0.0)
        b = tl.load(b_ptrs, mask=offs_k[:, None] < K - kk * BLOCK_K, other=0.0)
        acc = tl.dot(a, b, acc)
        a_ptrs += BLOCK_K * stride_ak
        b_ptrs += BLOCK_K * stride_bk

    c = acc.to(c_ptr.dtype.element_ty)
    offs_cm = pid_m * BLOCK_M + tl.arange(0, BLOCK_M)
    offs_cn = pid_n * BLOCK_N + tl.arange(0, BLOCK_N)
    c_ptrs = c_ptr + offs_cm[:, None] * stride_cm + offs_cn[None, :] * stride_cn
    mask = (offs_cm[:, None] < M) & (offs_cn[None, :] < N)
    tl.store(c_ptrs, c, mask=mask)

# config = {"BLOCK_K": 128, "BLOCK_M": 256, "BLOCK_N": 128, "GROUP_M": 8, "arch": "sm_100", "dtype": "bf16", "num_ctas": 1, "num_stages": 3, "num_warps": 8}
# arch = sm_100


// ===== COMPILED SASS (sm_100a) =====

	.target	sm_100a

	.elftype	@"ET_EXEC"


//--------------------- .note.nv.tkinfo           --------------------------
	.section	.note.nv.tkinfo,"",@"SHT_NOTE"
	.sectionflags	@"SHF_NOTE_NV_TKINFO"
	.tkinfo
        /*0018*/ 	.word	0x00000081
        /*0030*/ 	.string	""
        /*0030*/ 	.string	"ptxas-blackwell"
        /*0030*/ 	.string	"Cuda compilation tools, release 12.9, V12.9.86"
        /*0030*/ 	.string	"Build cuda_12.9.r12.9/compiler.36037853_0"
        /*0030*/ 	.string	"-v  -suppress-debug-info  -lineinfo  -arch sm_100a "



//--------------------- .note.nv.cuver            --------------------------
	.section	.note.nv.cuver,"",@"SHT_NOTE"
	.sectionflags	@"SHF_NOTE_NV_CUVER"
        /*0018*/ 	.short	0x0001
        /*001a*/ 	.short	0x0064
        /*001c*/ 	.short	0x0001
        /*001e*/ 	.short	0x0000
        /*0020*/ 	.short	0x0001
        /*0022*/ 	.short	0x0000


//--------------------- .nv.info                  --------------------------
	.section	.nv.info,"",@"SHT_CUDA_INFO"
	.align	4


	//----- nvinfo : EIATTR_REGCOUNT
	.align		4
        /*0000*/ 	.byte	0x04, 0x2f
        /*0002*/ 	.short	(.L_4 - .L_3)
	.align		4
.L_3:
        /*0004*/ 	.word	index@(matmul_kernel)
        /*0008*/ 	.word	0x000000ff


	//----- nvinfo : EIATTR_FRAME_SIZE
	.align		4
.L_4:
        /*000c*/ 	.byte	0x04, 0x11
        /*000e*/ 	.short	(.L_6 - .L_5)
	.align		4
.L_5:
        /*0010*/ 	.word	index@($__internal_2_$__cuda_sm10x_tcgen05_guardrail_trap_unallocated_columns_being_dealloced)
        /*0014*/ 	.word	0x00000468


	//----- nvinfo : EIATTR_FRAME_SIZE
	.align		4
.L_6:
        /*0018*/ 	.byte	0x04, 0x11
        /*001a*/ 	.short	(.L_8 - .L_7)
	.align		4
.L_7:
        /*001c*/ 	.word	index@($__internal_1_$__cuda_sm10x_tcgen05_guardrail_trap_phase_invalid_during_alloc)
        /*0020*/ 	.word	0x00000468


	//----- nvinfo : EIATTR_FRAME_SIZE
	.align		4
.L_8:
        /*0024*/ 	.byte	0x04, 0x11
        /*0026*/ 	.short	(.L_10 - .L_9)
	.align		4
.L_9:
        /*0028*/ 	.word	index@($__internal_0_$__cuda_sm10x_tcgen05_guardrail_trap_col_being_dealloced_not_returned_by_alloc)
        /*002c*/ 	.word	0x00000468


	//----- nvinfo : EIATTR_FRAME_SIZE
	.align		4
.L_10:
        /*0030*/ 	.byte	0x04, 0x11
        /*0032*/ 	.short	(.L_12 - .L_11)
	.align		4
.L_11:
        /*0034*/ 	.word	index@(matmul_kernel)
        /*0038*/ 	.word	0x00000468


	//----- nvinfo : EIATTR_MIN_STACK_SIZE
	.align		4
.L_12:
        /*003c*/ 	.byte	0x04, 0x12
        /*003e*/ 	.short	(.L_14 - .L_13)
	.align		4
.L_13:
        /*0040*/ 	.word	index@(matmul_kernel)
        /*0044*/ 	.word	0x00000468
.L_14:


//--------------------- .nv.info.matmul_kernel    --------------------------
	.section	.nv.info.matmul_kernel,"",@"SHT_CUDA_INFO"
	.sectionflags	@""
	.align	4


	//----- nvinfo : EIATTR_CUDA_API_VERSION
	.align		4
        /*0000*/ 	.byte	0x04, 0x37
        /*0002*/ 	.short	(.L_16 - .L_15)
.L_15:
        /*0004*/ 	.word	0x00000081


	//----- nvinfo : EIATTR_KPARAM_INFO
	.align		4
.L_16:
        /*0008*/ 	.byte	0x04, 0x17
        /*000a*/ 	.short	(.L_18 - .L_17)
.L_17:
        /*000c*/ 	.word	0x00000000
        /*0010*/ 	.short	0x000d
        /*0012*/ 	.short	0x0048
        /*0014*/ 	.byte	0x00, 0xf4, 0x21, 0x00


	//----- nvinfo : EIATTR_KPARAM_INFO
	.align		4
.L_18:
        /*0018*/ 	.byte	0x04, 0x17
        /*001a*/ 	.short	(.L_20 - .L_19)
.L_19:
        /*001c*/ 	.word	0x00000000
        /*0020*/ 	.short	0x000c
        /*0022*/ 	.short	0x0040
        /*0024*/ 	.byte	0x00, 0xf4, 0x21, 0x00


	//----- nvinfo : EIATTR_KPARAM_INFO
	.align		4
.L_20:
        /*0028*/ 	.byte	0x04, 0x17
        /*002a*/ 	.short	(.L_22 - .L_21)
.L_21:
        /*002c*/ 	.word	0x00000000
        /*0030*/ 	.short	0x000b
        /*0032*/ 	.short	0x0038
        /*0034*/ 	.byte	0x00, 0xf0, 0x11, 0x00


	//----- nvinfo : EIATTR_KPARAM_INFO
	.align		4
.L_22:
        /*0038*/ 	.byte	0x04, 0x17
        /*003a*/ 	.short	(.L_24 - .L_23)
.L_23:
        /*003c*/ 	.word	0x00000000
        /*0040*/ 	.short	0x000a
        /*0042*/ 	.short	0x0034
        /*0044*/ 	.byte	0x00, 0xf0, 0x11, 0x00


	//----- nvinfo : EIATTR_KPARAM_INFO
	.align		4
.L_24:
        /*0048*/ 	.byte	0x04, 0x17
        /*004a*/ 	.short	(.L_26 - .L_25)
.L_25:
        /*004c*/ 	.word	0x00000000
        /*0050*/ 	.short	0x0009
        /*0052*/ 	.short	0x0030
        /*0054*/ 	.byte	0x00, 0xf0, 0x11, 0x00


	//----- nvinfo : EIATTR_KPARAM_INFO
	.align		4
.L_26:
        /*0058*/ 	.byte	0x04, 0x17
        /*005a*/ 	.short	(.L_28 - .L_27)
.L_27:
        /*005c*/ 	.word	0x00000000
        /*0060*/ 	.short	0x0008
        /*0062*/ 	.short	0x002c
        /*0064*/ 	.byte	0x00, 0xf0, 0x11, 0x00


	//----- nvinfo : EIATTR_KPARAM_INFO
	.align		4
.L_28:
        /*0068*/ 	.byte	0x04, 0x17
        /*006a*/ 	.short	(.L_30 - .L_29)
.L_29:
        /*006c*/ 	.word	0x00000000
        /*0070*/ 	.short	0x0007
        /*0072*/ 	.short	0x0028
        /*0074*/ 	.byte	0x00, 0xf0, 0x11, 0x00


	//----- nvinfo : EIATTR_KPARAM_INFO
	.align		4
.L_30:
        /*0078*/ 	.byte	0x04, 0x17
        /*007a*/ 	.short	(.L_32 - .L_31)
.L_31:
        /*007c*/ 	.word	0x00000000
        /*0080*/ 	.short	0x0006
        /*0082*/ 	.short	0x0024
        /*0084*/ 	.byte	0x00, 0xf0, 0x11, 0x00


	//----- nvinfo : EIATTR_KPARAM_INFO
	.align		4
.L_32:
        /*0088*/ 	.byte	0x04, 0x17
        /*008a*/ 	.short	(.L_34 - .L_33)
.L_33:
        /*008c*/ 	.word	0x00000000
        /*0090*/ 	.short	0x0005
        /*0092*/ 	.short	0x0020
        /*0094*/ 	.byte	0x00, 0xf0, 0x11, 0x00


	//----- nvinfo : EIATTR_KPARAM_INFO
	.align		4
.L_34:
        /*0098*/ 	.byte	0x04, 0x17
        /*009a*/ 	.short	(.L_36 - .L_35)
.L_35:
        /*009c*/ 	.word	0x00000000
        /*00a0*/ 	.short	0x0004
        /*00a2*/ 	.short	0x001c
        /*00a4*/ 	.byte	0x00, 0xf0, 0x11, 0x00


	//----- nvinfo : EIATTR_KPARAM_INFO
	.align		4
.L_36:
        /*00a8*/ 	.byte	0x04, 0x17
        /*00aa*/ 	.short	(.L_38 - .L_37)
.L_37:
        /*00ac*/ 	.word	0x00000000
        /*00b0*/ 	.short	0x0003
        /*00b2*/ 	.short	0x0018
        /*00b4*/ 	.byte	0x00, 0xf0, 0x11, 0x00


	//----- nvinfo : EIATTR_KPARAM_INFO
	.align		4
.L_38:
        /*00b8*/ 	.byte	0x04, 0x17
        /*00ba*/ 	.short	(.L_40 - .L_39)
.L_39:
        /*00bc*/ 	.word	0x00000000
        /*00c0*/ 	.short	0x0002
        /*00c2*/ 	.short	0x0010
        /*00c4*/ 	.byte	0x00, 0xf4, 0x21, 0x00


	//----- nvinfo : EIATTR_KPARAM_INFO
	.align		4
.L_40:
        /*00c8*/ 	.byte	0x04, 0x17
        /*00ca*/ 	.short	(.L_42 - .L_41)
.L_41:
        /*00cc*/ 	.word	0x00000000
        /*00d0*/ 	.short	0x0001
        /*00d2*/ 	.short	0x0008
        /*00d4*/ 	.byte	0x00, 0xf4, 0x21, 0x00


	//----- nvinfo : EIATTR_KPARAM_INFO
	.align		4
.L_42:
        /*00d8*/ 	.byte	0x04, 0x17
        /*00da*/ 	.short	(.L_44 - .L_43)
.L_43:
        /*00dc*/ 	.word	0x00000000
        /*00e0*/ 	.short	0x0000
        /*00e2*/ 	.short	0x0000
        /*00e4*/ 	.byte	0x00, 0xf4, 0x21, 0x00


	//----- nvinfo : EIATTR_AT_ENTRY_FRAGMENTS
	.align		4
.L_44:
        /*00e8*/ 	.byte	0x04, 0x4f
        /*00ea*/ 	.short	(.L_46 - .L_45)


	//   ....[0]....
.L_45:
        /*00ec*/ 	.word	0x00000004


	//----- nvinfo : EIATTR_RESERVED_SMEM_USED
	.align		4
.L_46:
        /*00f0*/ 	.byte	0x01, 0x41
	.zero		2


	//----- nvinfo : EIATTR_SPARSE_MMA_MASK
	.align		4
        /*00f4*/ 	.byte	0x03, 0x50
        /*00f6*/ 	.short	0x0000


	//----- nvinfo : EIATTR_TCGEN05_1CTA_USED
	.align		4
        /*00f8*/ 	.byte	0x01, 0x51
	.zero		2


	//----- nvinfo : EIATTR_MAXREG_COUNT
	.align		4
        /*00fc*/ 	.byte	0x03, 0x1b
        /*00fe*/ 	.short	0x00ff


	//----- nvinfo : EIATTR_NUM_BARRIERS
	.align		4
        /*0100*/ 	.byte	0x02, 0x4c
        /*0102*/ 	.byte	0x01
	.zero		1


	//----- nvinfo : EIATTR_ANNOTATIONS
	.align		4
        /*0104*/ 	.byte	0x04, 0x55
        /*0106*/ 	.short	(.L_48 - .L_47)


	//   ....[0]....
.L_47:
        /*0108*/ 	.word	0x00000001
        /*010c*/ 	.byte	0x40, 0x0a, 0x00, 0x00, 0x01, 0x00, 0x00, 0x00, 0x90, 0x0e, 0x00, 0x00, 0x01, 0x00, 0x00, 0x00
        /* <DEDUP_REMOVED lines=412> */
        /*1adc*/ 	.byte	0xf0, 0x4f, 0x01, 0x00, 0x01, 0x00, 0x00, 0x00, 0x50, 0x51, 0x01, 0x00


	//----- nvinfo : EIATTR_INT_WARP_WIDE_INSTR_OFFSETS
	.align		4
.L_48:
        /*1ae8*/ 	.byte	0x04, 0x31
        /*1aea*/ 	.short	(.L_50 - .L_49)


	//   ....[0]....
.L_49:
        /*1aec*/ 	.word	0x00000d70


	//   ....[1]....
        /*1af0*/ 	.word	0x00000da0


	//   ....[2]....
        /*1af4*/ 	.word	0x00009150


	//   ....[3]....
        /*1af8*/ 	.word	0x00019270


	//   ....[4]....
        /*1afc*/ 	.word	0x000192c0


	//----- nvinfo : EIATTR_COOP_GROUP_MASK_REGIDS
	.align		4
.L_50:
        /*1b00*/ 	.byte	0x04, 0x29
        /*1b02*/ 	.short	(.L_52 - .L_51)


	//   ....[0]....
.L_51:
        /*1b04*/ 	.word	0xffffffff


	//   ....[1]....
        /*1b08*/ 	.word	0xffffffff


	//   ....[2]....
        /*1b0c*/ 	.word	0xffffffff


	//   ....[3]....
        /*1b10*/ 	.word	0xffffffff


	//----- nvinfo : EIATTR_COOP_GROUP_INSTR_OFFSETS
	.align		4
.L_52:
        /*1b14*/ 	.byte	0x04, 0x28
        /*1b16*/ 	.short	(.L_54 - .L_53)


	//   ....[0]....
.L_53:
        /*1b18*/ 	.word	0x00000070


	//   ....[1]....
        /*1b1c*/ 	.word	0x00000330


	//   ....[2]....
        /*1b20*/ 	.word	0x00019100


	//   ....[3]....
        /*1b24*/ 	.word	0x00019370


	//----- nvinfo : EIATTR_VRC_CTA_INIT_COUNT
	.align		4
.L_54:
        /*1b28*/ 	.byte	0x02, 0x4a
        /*1b2a*/ 	.byte	0x80
	.zero		1


	//----- nvinfo : EIATTR_MBARRIER_INSTR_OFFSETS
	.align		4
        /*1b2c*/ 	.byte	0x04, 0x39
        /*1b2e*/ 	.short	(.L_56 - .L_55)


	//   ....[0]....
.L_55:
        /*1b30*/ 	.word	0x00000f60
        /*1b34*/ 	.word	0x000000ff
        /*1b38*/ 	.word	0x00000000
        /*1b3c*/ 	.short	0x0100
        /*1b3e*/ 	.byte	0x08
	.zero		1


	//   ....[1]....
        /*1b40*/ 	.word	0x000091c0
        /*1b44*/ 	.word	0x000000ff
        /*1b48*/ 	.word	0x00010008
        /*1b4c*/ 	.short	0x0100
        /*1b4e*/ 	.byte	0x04
	.zero		1


	//   ....[2]....
        /*1b50*/ 	.word	0x00012810
        /*1b54*/ 	.word	0x000000ff
        /*1b58*/ 	.word	0x00000000
        /*1b5c*/ 	.short	0x010a
        /*1b5e*/ 	.byte	0x08
	.zero		1


	//   ....[3]....
        /*1b60*/ 	.word	0x00015130
        /*1b64*/ 	.word	0x000000ff
        /*1b68*/ 	.word	0x00000000
        /*1b6c*/ 	.short	0x010a
        /*1b6e*/ 	.byte	0x08
	.zero		1


	//   ....[4]....
        /*1b70*/ 	.word	0x00015210
        /*1b74*/ 	.word	0x000000ff
        /*1b78*/ 	.word	0x00010000
        /*1b7c*/ 	.short	0x0108
        /*1b7e*/ 	.byte	0x04
	.zero		1


	//   ....[5]....
        /*1b80*/ 	.word	0x00015250
        /*1b84*/ 	.word	0x000000ff
        /*1b88*/ 	.word	0x00010008
        /*1b8c*/ 	.short	0x0108
        /*1b8e*/ 	.byte	0x04
	.zero		1


	//   ....[6]....
        /*1b90*/ 	.word	0x00019390
        /*1b94*/ 	.word	0x000000ff
        /*1b98*/ 	.word	0x00000000
        /*1b9c*/ 	.short	0x010a
        /*1b9e*/ 	.byte	0x08
	.zero		1


	//   ....[7]....
        /*1ba0*/ 	.word	0x000193c0
        /*1ba4*/ 	.word	0x000000ff
        /*1ba8*/ 	.word	0x00000000
        /*1bac*/ 	.short	0x010a
        /*1bae*/ 	.byte	0x08
	.zero		1


	//----- nvinfo : EIATTR_NUM_MBARRIERS
	.align		4
.L_56:
        /*1bb0*/ 	.byte	0x03, 0x38
        /*1bb2*/ 	.short	0x0002


	//----- nvinfo : EIATTR_EXIT_INSTR_OFFSETS
	.align		4
        /*1bb4*/ 	.byte	0x04, 0x1c
        /*1bb6*/ 	.short	(.L_58 - .L_57)


	//   ....[0]....
.L_57:
        /*1bb8*/ 	.word	0x00019380


	//----- nvinfo : EIATTR_REQNTID
	.align		4
.L_58:
        /*1bbc*/ 	.byte	0x04, 0x10
        /*1bbe*/ 	.short	(.L_60 - .L_59)
.L_59:
        /*1bc0*/ 	.word	0x00000100
        /*1bc4*/ 	.word	0x00000001
        /*1bc8*/ 	.word	0x00000001


	//----- nvinfo : EIATTR_CRS_STACK_SIZE
	.align		4
.L_60:
        /*1bcc*/ 	.byte	0x04, 0x1e
        /*1bce*/ 	.short	(.L_62 - .L_61)
.L_61:
        /*1bd0*/ 	.word	0x00000000


	//----- nvinfo : EIATTR_CBANK_PARAM_SIZE
	.align		4
.L_62:
        /*1bd4*/ 	.byte	0x03, 0x19
        /*1bd6*/ 	.short	0x0050


	//----- nvinfo : EIATTR_PARAM_CBANK
	.align		4
        /*1bd8*/ 	.byte	0x04, 0x0a
        /*1bda*/ 	.short	(.L_64 - .L_63)
	.align		4
.L_63:
        /*1bdc*/ 	.word	index@(.nv.constant0.matmul_kernel)
        /*1be0*/ 	.short	0x0380
        /*1be2*/ 	.short	0x0050


	//----- nvinfo : EIATTR_SW_WAR
	.align		4
.L_64:
        /*1be4*/ 	.byte	0x04, 0x36
        /*1be6*/ 	.short	(.L_66 - .L_65)
.L_65:
        /*1be8*/ 	.word	0x00000008
.L_66:


//--------------------- .nv.compat                --------------------------
	.section	.nv.compat,"",@"SHT_CUDA_COMPAT_INFO"
	.align	4
        /*0000*/ 	.byte	0x02, 0x02, 0x02, 0x00, 0x02, 0x05, 0x05, 0x00, 0x02, 0x03, 0x00, 0x00, 0x02, 0x06, 0x01, 0x00


//--------------------- .nv.callgraph             --------------------------
	.section	.nv.callgraph,"",@"SHT_CUDA_CALLGRAPH"
	.align	4
	.sectionentsize	8
	.align		4
        /*0000*/ 	.word	0x00000000
	.align		4
        /*0004*/ 	.word	0xffffffff
	.align		4
        /*0008*/ 	.word	0x00000000
	.align		4
        /*000c*/ 	.word	0xfffffffe
	.align		4
        /*0010*/ 	.word	0x00000000
	.align		4
        /*0014*/ 	.word	0xfffffffd
	.align		4
        /*0018*/ 	.word	0x00000000
	.align		4
        /*001c*/ 	.word	0xfffffffc


//--------------------- .text.matmul_kernel       --------------------------
	.section	.text.matmul_kernel,"ax",@progbits
	.align	128
        .global         matmul_kernel
        .type           matmul_kernel,@function
        .size           matmul_kernel,(.L_x_21 - matmul_kernel)
        .other          matmul_kernel,@"STO_CUDA_ENTRY STV_DEFAULT"
matmul_kernel:
.text.matmul_kernel:
[----:B------:R-:W0:Y:S01]  /*0000*/  LDC R1, c[0x0][0x37c] ;  /* 0x0000df00ff017b82 */ /* 0x000e220000000800 */
[----:B------:R-:W1:Y:S01]  /*0010*/  S2R R0, SR_TID.X ;  /* 0x0000000000007919 */ /* 0x000e620000002100 */
[----:B0-----:R-:W-:Y:S01]  /*0020*/  VIADD R1, R1, 0xfffffb98 ;  /* 0xfffffb9801017836 */ /* 0x001fe20000000000 */
[----:B-1----:R-:W-:-:S13]  /*0030*/  ISETP.GE.U32.AND P0, PT, R0, 0x20, PT ;  /* 0x000000200000780c */ /* 0x002fda0003f06070 */
[----:B------:R-:W-:Y:S02]  /*0040*/  VOTEU.ANY UP0, P0 ;  /* 0x0000000000ff7886 */ /* 0x000fe40000000100 */
[----:B------:R-:W-:Y:S05]  /*0050*/  BRA.U UP0, `(.L_x_0) ;  /* 0x0000000100b87547 */ /* 0x000fea000b800000 */
[----:B------:R-:W0:Y:S01]  /*0060*/  S2UR UR6, SR_CgaCtaId ;  /* 0x00000000000679c3 */ /* 0x000e220000008800 */
[----:B------:R-:W-:Y:S01]  /*0070*/  NOP ;  /* 0x0000000000007918 */ /* 0x000fe20000000000 */
[----:B------:R-:W-:Y:S02]  /*0080*/  UMOV UR4, 0x40 ;  /* 0x0000004000047882 */ /* 0x000fe40000000000 */
[----:B0-----:R-:W-:-:S09]  /*0090*/  ULEA UR4, UR6, UR4, 0x18 ;  /* 0x0000000406047291 */ /* 0x001fd2000f8ec0ff */
[----:B------:R-:W0:Y:S01]  /*00a0*/  LDS.U8 R0, [UR4] ;  /* 0x00000004ff007984 */ /* 0x000e220008000000 */
[----:B------:R-:W-:Y:S02]  /*00b0*/  UMOV UR4, 0x400 ;  /* 0x0000040000047882 */ /* 0x000fe40000000000 */
[----:B------:R-:W-:Y:S01]  /*00c0*/  ULEA UR4, UR6, UR4, 0x18 ;  /* 0x0000000406047291 */ /* 0x000fe2000f8ec0ff */
[----:B0-----:R-:W-:-:S13]  /*00d0*/  ISETP.NE.AND P0, PT, R0, RZ, PT ;  /* 0x000000ff0000720c */ /* 0x001fda0003f05270 */
[----:B------:R-:W-:Y:S05]  /*00e0*/  @P0 BRA `(.L_x_1) ;  /* 0x00000000007c0947 */ /* 0x000fea0003800000 */
[----:B------:R-:W-:-:S13]  /*00f0*/  ELECT P0, URZ, PT ;  /* 0x0000000000ff782f */ /* 0x000fda0003800000 */
[----:B------:R-:W-:Y:S05]  /*0100*/  @!P0 BRA `(.L_x_2) ;  /* 0x0000000000848947 */ /* 0x000fea0003800000 */
[----:B------:R-:W-:Y:S01]  /*0110*/  UMOV UR5, 0x10 ;  /* 0x0000001000057882 */ /* 0x000fe20000000000 */
[----:B------:R-:W-:Y:S02]  /*0120*/  IMAD.MOV.U32 R4, RZ, RZ, 0x1 ;  /* 0x00000001ff047424 */ /* 0x000fe400078e00ff */
[----:B------:R-:W-:Y:S02]  /*0130*/  IMAD.MOV.U32 R5, RZ, RZ, 0xffff ;  /* 0x0000ffffff057424 */ /* 0x000fe400078e00ff */
[----:B------:R-:W-:Y:S04]  /*0140*/  DEPBAR.LE SB0, 0x36 ;  /* 0x00008d800000791a */ /* 0x000fe80000000000 */
[----:B------:R-:W0:Y:S02]  /*0150*/  UTCATOMSWS.FIND_AND_SET.ALIGN UP1, UR5, UR5 ;  /* 0x00000005000575e3 */ /* 0x000e240008020800 */
[----:B0-----:R-:W-:-:S04]  /*0160*/  PLOP3.LUT P0, PT, PT, PT, UP1, 0x80, 0x8 ;  /* 0x000000000008781c */ /* 0x001fc80003f0f018 */
[----:B------:R-:W-:-:S04]  /*0170*/  SEL R0, RZ, 0xffffffff, !P0 ;  /* 0xffffffffff007807 */ /* 0x000fc80004000000 */
[----:B------:R-:W-:Y:S01]  /*0180*/  ISETP.NE.AND P0, PT, R0, RZ, PT ;  /* 0x000000ff0000720c */ /* 0x000fe20003f05270 */
[----:B------:R-:W-:-:S12]  /*0190*/  IMAD.U32 R0, RZ, RZ, UR5 ;  /* 0x00000005ff007e24 */ /* 0x000fd8000f8e00ff */
[----:B------:R-:W-:Y:S05]  /*01a0*/  @P0 BRA `(.L_x_3) ;  /* 0x0000000000240947 */ /* 0x000fea0003800000 */
.L_x_4:
[----:B------:R-:W-:Y:S05]  /*01b0*/  NANOSLEEP 0x64 ;  /* 0x000000640000795d */ /* 0x000fea0003800000 */
[----:B------:R-:W-:-:S05]  /*01c0*/  UMOV UR5, 0x10 ;  /* 0x0000001000057882 */ /* 0x000fca0000000000 */
[----:B------:R-:W-:Y:S04]  /*01d0*/  DEPBAR.LE SB0, 0x36 ;  /* 0x00008d800000791a */ /* 0x000fe80000000000 */
[----:B------:R-:W0:Y:S02]  /*01e0*/  UTCATOMSWS.FIND_AND_SET.ALIGN UP1, UR5, UR5 ;  /* 0x00000005000575e3 */ /* 0x000e240008020800 */
[----:B0-----:R-:W-:-:S04]  /*01f0*/  PLOP3.LUT P0, PT, PT, PT, UP1, 0x80, 0x8 ;  /* 0x000000000008781c */ /* 0x001fc80003f0f018 */
[----:B------:R-:W-:-:S04]  /*0200*/  SEL R0, RZ, 0xffffffff, !P0 ;  /* 0xffffffffff007807 */ /* 0x000fc80004000000 */
[----:B------:R-:W-:Y:S01]  /*0210*/  ISETP.NE.AND P0, PT, R0, RZ, PT ;  /* 0x000000ff0000720c */ /* 0x000fe20003f05270 */
[----:B------:R-:W-:-:S12]  /*0220*/  IMAD.U32 R0, RZ, RZ, UR5 ;  /* 0x00000005ff007e24 */ /* 0x000fd8000f8e00ff */
[----:B------:R-:W-:Y:S05]  /*0230*/  @!P0 BRA `(.L_x_4) ;  /* 0xfffffffc00dc8947 */ /* 0x000fea000383ffff */
.L_x_3:
[C---:B------:R-:W-:Y:S01]  /*0240*/  VIADD R3, R0.reuse, 0x10 ;  /* 0x0000001000037836 */ /* 0x040fe20000000000 */
[----:B------:R-:W-:Y:S01]  /*0250*/  UMOV UR5, 0x50 ;  /* 0x0000005000057882 */ /* 0x000fe20000000000 */
[----:B------:R-:W-:Y:S01]  /*0260*/  SHF.L.U32 R2, R5, R0, RZ ;  /* 0x0000000005027219 */ /* 0x000fe200000006ff */
[----:B------:R-:W-:Y:S01]  /*0270*/  ULEA UR5, UR6, UR5, 0x18 ;  /* 0x0000000506057291 */ /* 0x000fe2000f8ec0ff */
[----:B------:R-:W-:Y:S01]  /*0280*/  IMAD.SHL.U32 R0, R0, 0x20, RZ ;  /* 0x0000002000007824 */ /* 0x000fe200078e00ff */
[----:B------:R-:W-:-:S04]  /*0290*/  SHF.L.U32 R3, R4, R3, RZ ;  /* 0x0000000304037219 */ /* 0x000fc800000006ff */
[----:B------:R-:W-:-:S05]  /*02a0*/  LOP3.LUT R2, R3, R2, RZ, 0xfc, !PT ;  /* 0x0000000203027212 */ /* 0x000fca00078efcff */
[----:B------:R0:W-:Y:S04]  /*02b0*/  ATOMS.OR RZ, [UR5], R2 ;  /* 0x00000002ffff798c */ /* 0x0001e8000b000005 */
[----:B------:R0:W-:Y:S01]  /*02c0*/  STS [UR4], R0 ;  /* 0x00000000ff007988 */ /* 0x0001e20008000804 */
[----:B------:R-:W-:Y:S05]  /*02d0*/  BRA `(.L_x_2) ;  /* 0x0000000000107947 */ /* 0x000fea0003800000 */
.L_x_1:
[----:B------:R-:W-:Y:S01]  /*02e0*/  IMAD.MOV.U32 R0, RZ, RZ, -0x1 ;  /* 0xffffffffff007424 */ /* 0x000fe200078e00ff */
[----:B------:R-:W-:-:S04]  /*02f0*/  MOV R2, 0x320 ;  /* 0x0000032000027802 */ /* 0x000fc80000000f00 */
[----:B------:R0:W-:Y:S03]  /*0300*/  STS [UR4], R0 ;  /* 0x00000000ff007988 */ /* 0x0001e60008000804 */
[----:B0-----:R-:W-:Y:S05]  /*0310*/  CALL.REL.NOINC `($__internal_1_$__cuda_sm10x_tcgen05_guardrail_trap_phase_invalid_during_alloc) ;  /* 0x0000019000407944 */ /* 0x001fea0003c00000 */
.L_x_2:
[----:B------:R-:W-:Y:S05]  /*0320*/  WARPSYNC.ALL ;  /* 0x0000000000007948 */ /* 0x000fea0003800000 */
[----:B------:R-:W-:Y:S01]  /*0330*/  NOP ;  /* 0x0000000000007918 */ /* 0x000fe20000000000 */
.L_x_0:
[----:B------:R-:W1:Y:S01]  /*0340*/  LDC.64 R68, c[0x0][0x398] ;  /* 0x0000e600ff447b82 */ /* 0x000e620000000a00 */
[----:B------:R-:W2:Y:S01]  /*0350*/  S2R R5, SR_CTAID.X ;  /* 0x0000000000057919 */ /* 0x000ea20000002500 */
[----:B------:R-:W-:Y:S01]  /*0360*/  UMOV UR4, 0x400 ;  /* 0x0000040000047882 */ /* 0x000fe20000000000 */
[----:B------:R-:W-:Y:S01]  /*0370*/  PRMT R27, RZ, 0x7610, R27 ;  /* 0x00007610ff1b7816 */ /* 0x000fe2000000001b */
[----:B------:R-:W3:Y:S01]  /*0380*/  LDCU UR13, c[0x0][0x3a4] ;  /* 0x00007480ff0d77ac */ /* 0x000ee20008000800 */
[----:B------:R-:W4:Y:S03]  /*0390*/  S2R R104, SR_TID.X ;  /* 0x0000000000687919 */ /* 0x000f260000002100 */
[----:B------:R-:W5:Y:S01]  /*03a0*/  S2UR UR7, SR_CgaCtaId ;  /* 0x00000000000779c3 */ /* 0x000f620000008800 */
[----:B------:R-:W0:Y:S01]  /*03b0*/  LDCU.64 UR20, c[0x0][0x358] ;  /* 0x00006b00ff1477ac */ /* 0x000e220008000a00 */
[----:B------:R-:W0:Y:S06]  /*03c0*/  LDCU.128 UR16, c[0x0][0x380] ;  /* 0x00007000ff1077ac */ /* 0x000e2c0008000c00 */
[----:B------:R-:W0:Y:S01]  /*03d0*/  LDC R25, c[0x0][0x3a0] ;  /* 0x0000e800ff197b82 */ /* 0x000e220000000800 */
[----:B------:R-:W-:Y:S01]  /*03e0*/  UMOV UR11, 0x1 ;  /* 0x00000001000b7882 */ /* 0x000fe20000000000 */
[----:B01----:R-:W-:Y:S01]  /*03f0*/  VIADD R0, R69, 0x7f ;  /* 0x0000007f45007836 */ /* 0x003fe20000000000 */
[----:B------:R-:W-:-:S05]  /*0400*/  IABS R108, R69 ;  /* 0x00000045006c7213 */ /* 0x000fca0000000000 */
[----:B------:R-:W0:Y:S08]  /*0410*/  LDC.64 R106, c[0x0][0x3a8] ;  /* 0x0000ea00ff6a7b82 */ /* 0x000e300000000a00 */
[----:B------:R-:W-:Y:S01]  /*0420*/  BAR.SYNC.DEFER_BLOCKING 0x0 ;  /* 0x0000000000007b1d */ /* 0x000fe20000010000 */
[----:B------:R-:W-:Y:S02]  /*0430*/  ISETP.NE.AND P6, PT, R68, RZ, PT ;  /* 0x000000ff4400720c */ /* 0x000fe40003fc5270 */
[----:B------:R-:W-:Y:S01]  /*0440*/  SHF.R.S32.HI R3, RZ, 0x1f, R0 ;  /* 0x0000001fff037819 */ /* 0x000fe20000011400 */
[----:B-----5:R-:W-:Y:S01]  /*0450*/  ULEA UR4, UR7, UR4, 0x18 ;  /* 0x0000000407047291 */ /* 0x020fe2000f8ec0ff */
[----:B--2---:R-:W-:-:S02]  /*0460*/  IABS R8, R5 ;  /* 0x0000000500087213 */ /* 0x004fc40000000000 */
[----:B------:R-:W-:Y:S02]  /*0470*/  LEA.HI R3, R3, R0, RZ, 0x7 ;  /* 0x0000000003037211 */ /* 0x000fe400078f38ff */
[--C-:B----4-:R-:W-:Y:S02]  /*0480*/  SHF.R.U32.HI R14, RZ, 0x5, R104.reuse ;  /* 0x00000005ff0e7819 */ /* 0x110fe40000011668 */
[----:B------:R-:W-:Y:S02]  /*0490*/  SHF.R.S32.HI R3, RZ, 0x7, R3 ;  /* 0x00000007ff037819 */ /* 0x000fe40000011403 */
[----:B------:R-:W-:-:S03]  /*04a0*/  SHF.R.U32.HI R109, RZ, 0x7, R104 ;  /* 0x00000007ff6d7819 */ /* 0x000fc60000011668 */
[----:B------:R-:W-:Y:S01]  /*04b0*/  IMAD.SHL.U32 R4, R3, 0x8, RZ ;  /* 0x0000000803047824 */ /* 0x000fe200078e00ff */
[----:B------:R-:W-:-:S04]  /*04c0*/  SGXT.U32 R109, R109, 0x1 ;  /* 0x000000016d6d781a */ /* 0x000fc80000000000 */
[-C--:B------:R-:W-:Y:S02]  /*04d0*/  IABS R7, R4.reuse ;  /* 0x0000000400077213 */ /* 0x080fe40000000000 */
[----:B------:R-:W-:Y:S01]  /*04e0*/  IABS R10, R4 ;  /* 0x00000004000a7213 */ /* 0x000fe20000000000 */
[----:B------:R-:W1:Y:S01]  /*04f0*/  LDS R12, [UR4] ;  /* 0x00000004ff0c7984 */ /* 0x000e620008000800 */
[----:B------:R-:W2:Y:S08]  /*0500*/  I2F.RP R0, R7 ;  /* 0x0000000700007306 */ /* 0x000eb00000209400 */
[----:B--2---:R-:W2:Y:S02]  /*0510*/  MUFU.RCP R0, R0 ;  /* 0x0000000000007308 */ /* 0x004ea40000001000 */
[----:B--2---:R-:W-:-:S02]  /*0520*/  VIADD R2, R0, 0xffffffe ;  /* 0x0ffffffe00027836 */ /* 0x004fc40000000000 */
[----:B------:R-:W-:-:S04]  /*0530*/  IMAD.MOV R0, RZ, RZ, -R10 ;  /* 0x000000ffff007224 */ /* 0x000fc800078e0a0a */
[----:B------:R2:W4:Y:S01]  /*0540*/  F2I.FTZ.U32.TRUNC.NTZ R3, R2 ;  /* 0x0000000200037305 */ /* 0x000522000021f000 */
[----:B-1----:R-:W-:Y:S01]  /*0550*/  R2UR UR5, R12 ;  /* 0x000000000c0572ca */ /* 0x002fe200000e0000 */
[----:B--2---:R-:W-:Y:S02]  /*0560*/  IMAD.MOV.U32 R2, RZ, RZ, RZ ;  /* 0x000000ffff027224 */ /* 0x004fe400078e00ff */
[----:B----4-:R-:W-:-:S10]  /*0570*/  IMAD.MOV R6, RZ, RZ, -R3 ;  /* 0x000000ffff067224 */ /* 0x010fd400078e0a03 */
[----:B------:R-:W-:Y:S01]  /*0580*/  UIADD3 UR6, UPT, UPT, UR5, 0x100, URZ ;  /* 0x0000010005067890 */ /* 0x000fe2000fffe0ff */
[----:B------:R-:W-:Y:S02]  /*0590*/  IMAD R9, R6, R7, RZ ;  /* 0x0000000706097224 */ /* 0x000fe400078e02ff */
[----:B------:R-:W-:Y:S02]  /*05a0*/  IMAD.MOV.U32 R6, RZ, RZ, R8 ;  /* 0x000000ffff067224 */ /* 0x000fe400078e0008 */
[----:B------:R-:W-:-:S06]  /*05b0*/  IMAD.HI.U32 R3, R3, R9, R2 ;  /* 0x0000000903037227 */ /* 0x000fcc00078e0002 */
[----:B------:R-:W-:-:S04]  /*05c0*/  IMAD.HI.U32 R3, R3, R6, RZ ;  /* 0x0000000603037227 */ /* 0x000fc800078e00ff */
[----:B------:R-:W-:Y:S01]  /*05d0*/  IMAD R0, R3, R0, R6 ;  /* 0x0000000003007224 */ /* 0x000fe200078e0206 */
[----:B------:R-:W-:Y:S04]  /*05e0*/  BAR.SYNC.DEFER_BLOCKING 0x0 ;  /* 0x0000000000007b1d */ /* 0x000fe80000010000 */
[----:B------:R-:W-:-:S13]  /*05f0*/  ISETP.GT.U32.AND P1, PT, R7, R0, PT ;  /* 0x000000000700720c */ /* 0x000fda0003f24070 */
[----:B------:R-:W-:Y:S02]  /*0600*/  @!P1 IMAD.IADD R0, R0, 0x1, -R7 ;  /* 0x0000000100009824 */ /* 0x000fe400078e0a07 */
[----:B------:R-:W-:Y:S01]  /*0610*/  @!P1 VIADD R3, R3, 0x1 ;  /* 0x0000000103039836 */ /* 0x000fe20000000000 */
[----:B------:R-:W-:Y:S02]  /*0620*/  ISETP.NE.AND P1, PT, R4, RZ, PT ;  /* 0x000000ff0400720c */ /* 0x000fe40003f25270 */
[----:B------:R-:W-:Y:S02]  /*0630*/  ISETP.GE.U32.AND P0, PT, R0, R7, PT ;  /* 0x000000070000720c */ /* 0x000fe40003f06070 */
[----:B------:R-:W-:-:S04]  /*0640*/  LOP3.LUT R0, R5, R4, RZ, 0x3c, !PT ;  /* 0x0000000405007212 */ /* 0x000fc800078e3cff */
[----:B------:R-:W-:Y:S01]  /*0650*/  ISETP.GE.AND P2, PT, R0, RZ, PT ;  /* 0x000000ff0000720c */ /* 0x000fe20003f46270 */
[----:B------:R-:W-:-:S06]  /*0660*/  VIADD R0, R68, 0xff ;  /* 0x000000ff44007836 */ /* 0x000fcc0000000000 */
[----:B------:R-:W-:-:S04]  /*0670*/  @P0 VIADD R3, R3, 0x1 ;  /* 0x0000000103030836 */ /* 0x000fc80000000000 */
[----:B------:R-:W-:Y:S01]  /*0680*/  IMAD.MOV.U32 R2, RZ, RZ, R3 ;  /* 0x000000ffff027224 */ /* 0x000fe200078e0003 */
[----:B------:R-:W-:-:S03]  /*0690*/  SHF.R.S32.HI R3, RZ, 0x1f, R0 ;  /* 0x0000001fff037819 */ /* 0x000fc60000011400 */
[----:B------:R-:W-:Y:S01]  /*06a0*/  @!P2 IMAD.MOV R2, RZ, RZ, -R2 ;  /* 0x000000ffff02a224 */ /* 0x000fe200078e0a02 */
[----:B------:R-:W-:Y:S02]  /*06b0*/  @!P1 LOP3.LUT R2, RZ, R4, RZ, 0x33, !PT ;  /* 0x00000004ff029212 */ /* 0x000fe400078e33ff */
[----:B------:R-:W-:-:S03]  /*06c0*/  LEA.HI R3, R3, R0, RZ, 0x8 ;  /* 0x0000000003037211 */ /* 0x000fc600078f40ff */
[----:B------:R-:W-:Y:S02]  /*06d0*/  IMAD.SHL.U32 R6, R2, 0x8, RZ ;  /* 0x0000000802067824 */ /* 0x000fe400078e00ff */
[----:B------:R-:W-:-:S03]  /*06e0*/  IMAD.MOV R2, RZ, RZ, -R2 ;  /* 0x000000ffff027224 */ /* 0x000fc600078e0a02 */
[----:B------:R-:W-:Y:S01]  /*06f0*/  LEA.HI.SX32 R3, R3, -R6, 0x18 ;  /* 0x8000000603037211 */ /* 0x000fe200078fc2ff */
[----:B------:R-:W-:-:S03]  /*0700*/  IMAD R8, R4, R2, R5 ;  /* 0x0000000204087224 */ /* 0x000fc600078e0205 */
[----:B------:R-:W-:-:S04]  /*0710*/  VIMNMX R11, PT, PT, R3, 0x8, PT ;  /* 0x00000008030b7848 */ /* 0x000fc80003fe0100 */
[-C--:B------:R-:W-:Y:S02]  /*0720*/  IABS R7, R11.reuse ;  /* 0x0000000b00077213 */ /* 0x080fe40000000000 */
[----:B------:R-:W-:Y:S02]  /*0730*/  IABS R4, R11 ;  /* 0x0000000b00047213 */ /* 0x000fe40000000000 */
[----:B------:R-:W1:Y:S08]  /*0740*/  I2F.RP R0, R7 ;  /* 0x0000000700007306 */ /* 0x000e700000209400 */
[----:B-1----:R-:W1:Y:S02]  /*0750*/  MUFU.RCP R0, R0 ;  /* 0x0000000000007308 */ /* 0x002e640000001000 */
[----:B-1----:R-:W-:-:S02]  /*0760*/  VIADD R3, R0, 0xffffffe ;  /* 0x0ffffffe00037836 */ /* 0x002fc40000000000 */
[----:B------:R-:W-:-:S04]  /*0770*/  IMAD.MOV R0, RZ, RZ, -R4 ;  /* 0x000000ffff007224 */ /* 0x000fc800078e0a04 */
[----:B------:R-:W1:Y:S08]  /*0780*/  I2F.RP R4, R108 ;  /* 0x0000006c00047306 */ /* 0x000e700000209400 */
[----:B------:R-:W2:Y:S08]  /*0790*/  F2I.FTZ.U32.TRUNC.NTZ R3, R3 ;  /* 0x0000000300037305 */ /* 0x000eb0000021f000 */
[----:B-1----:R-:W1:Y:S01]  /*07a0*/  MUFU.RCP R4, R4 ;  /* 0x0000000400047308 */ /* 0x002e620000001000 */
[----:B--2---:R-:W-:-:S04]  /*07b0*/  IMAD.MOV R9, RZ, RZ, -R3 ;  /* 0x000000ffff097224 */ /* 0x004fc800078e0a03 */
[----:B------:R-:W-:Y:S01]  /*07c0*/  IMAD.MOV.U32 R2, RZ, RZ, R9 ;  /* 0x000000ffff027224 */ /* 0x000fe200078e0009 */
[----:B------:R-:W-:-:S03]  /*07d0*/  IABS R9, R8 ;  /* 0x0000000800097213 */ /* 0x000fc60000000000 */
[----:B------:R-:W-:Y:S02]  /*07e0*/  IMAD R5, R2, R7, RZ ;  /* 0x0000000702057224 */ /* 0x000fe400078e02ff */
[----:B------:R-:W-:Y:S02]  /*07f0*/  IMAD.MOV.U32 R2, RZ, RZ, RZ ;  /* 0x000000ffff027224 */ /* 0x000fe400078e00ff */
[----:B-1----:R-:W-:Y:S02]  /*0800*/  VIADD R110, R4, 0xffffffe ;  /* 0x0ffffffe046e7836 */ /* 0x002fe40000000000 */
[----:B------:R-:W-:Y:S01]  /*0810*/  IMAD.HI.U32 R2, R3, R5, R2 ;  /* 0x0000000503027227 */ /* 0x000fe200078e0002 */
[----:B------:R-:W-:Y:S01]  /*0820*/  IABS R3, R68 ;  /* 0x0000004400037213 */ /* 0x000fe20000000000 */
[----:B------:R1:W-:Y:S01]  /*0830*/  F2I.FTZ.U32.TRUNC.NTZ R111, R110 ;  /* 0x0000006e006f7305 */ /* 0x0003e2000021f000 */
[----:B------:R-:W-:-:S03]  /*0840*/  LOP3.LUT R5, R104, 0xff, RZ, 0xc0, !PT ;  /* 0x000000ff68057812 */ /* 0x000fc600078ec0ff */
[----:B------:R-:W-:-:S04]  /*0850*/  IMAD.HI.U32 R2, R2, R9, RZ ;  /* 0x0000000902027227 */ /* 0x000fc800078e00ff */
[----:B------:R-:W-:Y:S02]  /*0860*/  IMAD R0, R2, R0, R9 ;  /* 0x0000000002007224 */ /* 0x000fe400078e0209 */
[----:B------:R-:W-:Y:S02]  /*0870*/  IMAD.MOV.U32 R9, RZ, RZ, R3 ;  /* 0x000000ffff097224 */ /* 0x000fe400078e0003 */
[----:B-1----:R-:W-:Y:S01]  /*0880*/  IMAD.MOV.U32 R110, RZ, RZ, RZ ;  /* 0x000000ffff6e7224 */ /* 0x002fe200078e00ff */
[----:B------:R-:W-:Y:S01]  /*0890*/  ISETP.GT.U32.AND P1, PT, R7, R0, PT ;  /* 0x000000000700720c */ /* 0x000fe20003f24070 */
[----:B------:R-:W1:-:S12]  /*08a0*/  I2F.RP R3, R9 ;  /* 0x0000000900037306 */ /* 0x000e580000209400 */
[----:B------:R-:W-:Y:S02]  /*08b0*/  @!P1 IMAD.IADD R0, R0, 0x1, -R7 ;  /* 0x0000000100009824 */ /* 0x000fe400078e0a07 */
[----:B------:R-:W-:Y:S01]  /*08c0*/  @!P1 VIADD R2, R2, 0x1 ;  /* 0x0000000102029836 */ /* 0x000fe20000000000 */
[----:B-1----:R-:W1:Y:S01]  /*08d0*/  MUFU.RCP R3, R3 ;  /* 0x0000000300037308 */ /* 0x002e620000001000 */
[----:B------:R-:W-:Y:S02]  /*08e0*/  ISETP.NE.AND P1, PT, R11, RZ, PT ;  /* 0x000000ff0b00720c */ /* 0x000fe40003f25270 */
[----:B------:R-:W-:Y:S02]  /*08f0*/  ISETP.GE.U32.AND P0, PT, R0, R7, PT ;  /* 0x000000070000720c */ /* 0x000fe40003f06070 */
[----:B------:R-:W-:-:S04]  /*0900*/  LOP3.LUT R0, R8, R11, RZ, 0x3c, !PT ;  /* 0x0000000b08007212 */ /* 0x000fc800078e3cff */
[----:B------:R-:W-:-:S07]  /*0910*/  ISETP.GE.AND P2, PT, R0, RZ, PT ;  /* 0x000000ff0000720c */ /* 0x000fce0003f46270 */
[----:B------:R-:W-:-:S04]  /*0920*/  @P0 VIADD R2, R2, 0x1 ;  /* 0x0000000102020836 */ /* 0x000fc80000000000 */
[----:B------:R-:W-:Y:S02]  /*0930*/  IMAD.MOV.U32 R10, RZ, RZ, R2 ;  /* 0x000000ffff0a7224 */ /* 0x000fe400078e0002 */
[----:B-1----:R-:W-:Y:S02]  /*0940*/  VIADD R2, R3, 0xffffffe ;  /* 0x0ffffffe03027836 */ /* 0x002fe40000000000 */
[----:B------:R-:W-:Y:S01]  /*0950*/  @!P2 IMAD.MOV R10, RZ, RZ, -R10 ;  /* 0x000000ffff0aa224 */ /* 0x000fe200078e0a0a */
[----:B------:R-:W-:Y:S01]  /*0960*/  @!P1 LOP3.LUT R10, RZ, R11, RZ, 0x33, !PT ;  /* 0x0000000bff0a9212 */ /* 0x000fe200078e33ff */
[----:B------:R-:W1:Y:S01]  /*0970*/  F2I.FTZ.U32.TRUNC.NTZ R3, R2 ;  /* 0x0000000200037305 */ /* 0x000e62000021f000 */
[----:B------:R-:W-:-:S03]  /*0980*/  ISETP.NE.U32.AND P2, PT, R5, RZ, PT ;  /* 0x000000ff0500720c */ /* 0x000fc60003f45070 */
[----:B------:R-:W-:-:S04]  /*0990*/  IMAD.MOV R0, RZ, RZ, -R10 ;  /* 0x000000ffff007224 */ /* 0x000fc800078e0a0a */
[----:B------:R-:W-:-:S04]  /*09a0*/  IMAD R0, R11, R0, R8 ;  /* 0x000000000b007224 */ /* 0x000fc800078e0208 */
[----:B------:R-:W-:Y:S02]  /*09b0*/  IMAD.IADD R0, R6, 0x1, R0 ;  /* 0x0000000106007824 */ /* 0x000fe400078e0200 */
[----:B------:R-:W-:Y:S02]  /*09c0*/  VIADD R6, R25, 0xffffffdf ;  /* 0xffffffdf19067836 */ /* 0x000fe40000000000 */
[----:B-1----:R-:W-:Y:S02]  /*09d0*/  IMAD.MOV R2, RZ, RZ, -R3 ;  /* 0x000000ffff027224 */ /* 0x002fe400078e0a03 */
[----:B------:R-:W-:Y:S01]  /*09e0*/  IMAD R13, R0, 0x100, R5 ;  /* 0x00000100000d7824 */ /* 0x000fe200078e0205 */
[----:B------:R-:W-:Y:S01]  /*09f0*/  ISETP.GE.U32.AND P1, PT, R6, 0x7fffff60, PT ;  /* 0x7fffff600600780c */ /* 0x000fe20003f26070 */
[----:B------:R-:W-:Y:S02]  /*0a00*/  IMAD R7, R2, R9, RZ ;  /* 0x0000000902077224 */ /* 0x000fe400078e02ff */
[----:B------:R-:W-:Y:S01]  /*0a10*/  IMAD.MOV.U32 R2, RZ, RZ, RZ ;  /* 0x000000ffff027224 */ /* 0x000fe200078e00ff */
[----:B------:R-:W-:Y:S01]  /*0a20*/  IABS R0, R13 ;  /* 0x0000000d00007213 */ /* 0x000fe20000000000 */
[----:B------:R-:W-:Y:S01]  /*0a30*/  IMAD.MOV R5, RZ, RZ, -R111 ;  /* 0x000000ffff057224 */ /* 0x000fe200078e0a6f */
[----:B------:R1:W-:Y:S01]  /*0a40*/  STL [R1+0x448], R13 ;  /* 0x0004480d01007387 */ /* 0x0003e20000100800 */
[----:B------:R-:W-:Y:S01]  /*0a50*/  IMAD.HI.U32 R2, R3, R7, R2 ;  /* 0x0000000703027227 */ /* 0x000fe200078e0002 */
[----:B------:R-:W-:-:S02]  /*0a60*/  LOP3.LUT R3, R14, 0x4, RZ, 0xc0, !PT ;  /* 0x000000040e037812 */ /* 0x000fc400078ec0ff */
[----:B------:R-:W-:Y:S02]  /*0a70*/  ISETP.GE.AND P3, PT, R13, RZ, PT ;  /* 0x000000ff0d00720c */ /* 0x000fe40003f66270 */
[----:B------:R-:W-:Y:S01]  /*0a80*/  R2UR UR9, R3 ;  /* 0x00000000030972ca */ /* 0x000fe200000e0000 */
[----:B------:R-:W-:-:S04]  /*0a90*/  IMAD.HI.U32 R2, R2, R0, RZ ;  /* 0x0000000002027227 */ /* 0x000fc800078e00ff */
[----:B------:R-:W-:Y:S02]  /*0aa0*/  IMAD.MOV R2, RZ, RZ, -R2 ;  /* 0x000000ffff027224 */ /* 0x000fe400078e0a02 */
[----:B------:R-:W-:Y:S02]  /*0ab0*/  IMAD R3, R5, R108, RZ ;  /* 0x0000006c05037224 */ /* 0x000fe400078e02ff */
[----:B------:R-:W-:Y:S02]  /*0ac0*/  IMAD R2, R9, R2, R0 ;  /* 0x0000000209027224 */ /* 0x000fe400078e0200 */
[----:B------:R-:W-:Y:S02]  /*0ad0*/  IMAD.SHL.U32 R0, R14, 0x200000, RZ ;  /* 0x002000000e007824 */ /* 0x000fe400078e00ff */
[----:B------:R-:W-:Y:S01]  /*0ae0*/  IMAD.HI.U32 R110, R111, R3, R110 ;  /* 0x000000036f6e7227 */ /* 0x000fe200078e006e */
[----:B------:R-:W-:Y:S02]  /*0af0*/  ISETP.GT.U32.AND P0, PT, R9, R2, PT ;  /* 0x000000020900720c */ /* 0x000fe40003f04070 */
[----:B------:R-:W-:Y:S01]  /*0b00*/  LOP3.LUT R0, R0, 0x600000, RZ, 0xc0, !PT ;  /* 0x0060000000007812 */ /* 0x000fe200078ec0ff */
[----:B------:R-:W-:-:S04]  /*0b10*/  VIADD R3, R25, 0xffffffbf ;  /* 0xffffffbf19037836 */ /* 0x000fc80000000000 */
[C---:B------:R-:W-:Y:S01]  /*0b20*/  VIADD R4, R0.reuse, UR5 ;  /* 0x0000000500047c36 */ /* 0x040fe20008000000 */
[----:B------:R-:W-:Y:S01]  /*0b30*/  ISETP.GE.U32.AND P4, PT, R3, 0x7fffff40, PT ;  /* 0x7fffff400300780c */ /* 0x000fe20003f86070 */
[----:B------:R-:W-:-:S03]  /*0b40*/  VIADD R0, R0, UR6 ;  /* 0x0000000600007c36 */ /* 0x000fc60008000000 */
[----:B------:R-:W-:Y:S01]  /*0b50*/  R2UR UR10, R4 ;  /* 0x00000000040a72ca */ /* 0x000fe200000e0000 */
[----:B------:R-:W-:Y:S01]  /*0b60*/  @!P0 IMAD.IADD R2, R2, 0x1, -R9 ;  /* 0x0000000102028824 */ /* 0x000fe200078e0a09 */
[----:B------:R-:W-:Y:S01]  /*0b70*/  R2UR UR12, R0 ;  /* 0x00000000000c72ca */ /* 0x000fe200000e0000 */
[----:B------:R-:W-:-:S03]  /*0b80*/  IMAD.SHL.U32 R0, R10, 0x80, RZ ;  /* 0x000000800a007824 */ /* 0x000fc600078e00ff */
[----:B------:R-:W-:Y:S02]  /*0b90*/  ISETP.GT.U32.AND P0, PT, R9, R2, PT ;  /* 0x000000020900720c */ /* 0x000fe40003f04070 */
[----:B------:R-:W-:-:S04]  /*0ba0*/  LOP3.LUT R109, R0, R109, RZ, 0xfc, !PT ;  /* 0x0000006d006d7212 */ /* 0x000fc800078efcff */
[----:B------:R-:W-:Y:S02]  /*0bb0*/  LOP3.LUT R3, R109, 0x2, RZ, 0xfc, !PT ;  /* 0x000000026d037812 */ /* 0x000fe400078efcff */
[----:B------:R-:W-:Y:S02]  /*0bc0*/  IABS R7, R109 ;  /* 0x0000006d00077213 */ /* 0x000fe40000000000 */
[----:B------:R-:W-:-:S03]  /*0bd0*/  IABS R5, R3 ;  /* 0x0000000300057213 */ /* 0x000fc60000000000 */
[----:B------:R-:W-:Y:S01]  /*0be0*/  @!P0 IMAD.IADD R2, R2, 0x1, -R9 ;  /* 0x0000000102028824 */ /* 0x000fe200078e0a09 */
[----:B------:R-:W-:Y:S01]  /*0bf0*/  ISETP.GE.AND P0, PT, R3, RZ, PT ;  /* 0x000000ff0300720c */ /* 0x000fe20003f06270 */
[----:B------:R-:W-:Y:S02]  /*0c00*/  VIADD R3, R25, 0xffffffbe ;  /* 0xffffffbe19037836 */ /* 0x000fe40000000000 */
[----:B------:R-:W-:-:S03]  /*0c10*/  IMAD.HI.U32 R4, R110, R5, RZ ;  /* 0x000000056e047227 */ /* 0x000fc600078e00ff */
[----:B------:R-:W-:Y:S01]  /*0c20*/  ISETP.GE.U32.AND P5, PT, R3, 0x7fffff3f, PT ;  /* 0x7fffff3f0300780c */ /* 0x000fe20003fa6070 */
[----:B------:R-:W-:-:S04]  /*0c30*/  IMAD.HI.U32 R3, R110, R7, RZ ;  /* 0x000000076e037227 */ /* 0x000fc800078e00ff */
[----:B------:R-:W-:Y:S02]  /*0c40*/  VIADD R9, R25, 0xffffffde ;  /* 0xffffffde19097836 */ /* 0x000fe40000000000 */
[----:B------:R-:W-:Y:S02]  /*0c50*/  IMAD.MOV.U32 R8, RZ, RZ, R2 ;  /* 0x000000ffff087224 */ /* 0x000fe400078e0002 */
[----:B------:R-:W-:Y:S02]  /*0c60*/  IMAD.MOV R4, RZ, RZ, -R4 ;  /* 0x000000ffff047224 */ /* 0x000fe400078e0a04 */
[----:B------:R-:W-:Y:S02]  /*0c70*/  IMAD.MOV R3, RZ, RZ, -R3 ;  /* 0x000000ffff037224 */ /* 0x000fe400078e0a03 */
[----:B------:R-:W-:Y:S01]  /*0c80*/  @!P3 IMAD.MOV R8, RZ, RZ, -R8 ;  /* 0x000000ffff08b224 */ /* 0x000fe200078e0a08 */
[----:B------:R-:W-:Y:S01]  /*0c90*/  ISETP.GE.U32.AND P3, PT, R9, 0x7fffff5f, PT ;  /* 0x7fffff5f0900780c */ /* 0x000fe20003f66070 */
[C---:B------:R-:W-:Y:S01]  /*0ca0*/  IMAD R6, R108.reuse, R4, R5 ;  /* 0x000000046c067224 */ /* 0x040fe200078e0205 */
[----:B------:R-:W-:Y:S01]  /*0cb0*/  @!P6 LOP3.LUT R8, RZ, R68, RZ, 0x33, !PT ;  /* 0x00000044ff08e212 */ /* 0x000fe200078e33ff */
[----:B------:R-:W-:-:S02]  /*0cc0*/  IMAD R7, R108, R3, R7 ;  /* 0x000000036c077224 */ /* 0x000fc400078e0207 */
[----:B0-----:R-:W-:Y:S01]  /*0cd0*/  IMAD.SHL.U32 R4, R106, 0x40, RZ ;  /* 0x000000406a047824 */ /* 0x001fe200078e00ff */
[----:B-1-3--:R-:W-:Y:S07]  /*0ce0*/  BRA.U UP0, `(.L_x_5) ;  /* 0x0000000100187547 */ /* 0x00afee000b800000 */
[----:B------:R-:W-:Y:S01]  /*0cf0*/  ELECT P6, URZ, PT ;  /* 0x0000000000ff782f */ /* 0x000fe200038c0000 */
[----:B------:R-:W-:Y:S01]  /*0d00*/  IMAD.MOV.U32 R2, RZ, RZ, 0x1 ;  /* 0x00000001ff027424 */ /* 0x000fe200078e00ff */
[----:B------:R-:W-:Y:S01]  /*0d10*/  UMOV UR8, 0x40 ;  /* 0x0000004000087882 */ /* 0x000fe20000000000 */
[----:B------:R-:W-:Y:S01]  /*0d20*/  UVIRTCOUNT.DEALLOC.SMPOOL 0x80 ;  /* 0x000000800000784c */ /* 0x000fe20000000000 */
[----:B------:R-:W-:-:S09]  /*0d30*/  ULEA UR8, UR7, UR8, 0x18 ;  /* 0x0000000807087291 */ /* 0x000fd2000f8ec0ff */
[----:B------:R0:W-:Y:S03]  /*0d40*/  @P6 STS.U8 [UR8], R2 ;  /* 0x00000002ff006988 */ /* 0x0001e60008000008 */
.L_x_5:
[----:B------:R-:W-:Y:S01]  /*0d50*/  ULEA UR7, UR9, UR10, 0x5 ;  /* 0x0000000a09077291 */ /* 0x000fe2000f8e28ff */
[----:B------:R-:W-:Y:S01]  /*0d60*/  IMAD R3, R8, UR13, RZ ;  /* 0x0000000d08037c24 */ /* 0x000fe2000f8e02ff */
[----:B------:R-:W-:Y:S01]  /*0d70*/  VOTEU.ALL UP1, P2 ;  /* 0x0000000000ff7886 */ /* 0x000fe20001020000 */
[----:B------:R-:W-:Y:S01]  /*0d80*/  UIADD3 UR8, UPT, UPT, UR4, 0x10000, URZ ;  /* 0x0001000004087890 */ /* 0x000fe2000fffe0ff */
[C---:B------:R-:W-:Y:S01]  /*0d90*/  IMAD R5, R106.reuse, 0x82, RZ ;  /* 0x000000826a057824 */ /* 0x040fe200078e02ff */
[----:B------:R-:W-:Y:S01]  /*0da0*/  VOTEU.ALL UP2, P2 ;  /* 0x0000000000ff7886 */ /* 0x000fe20001040000 */
[----:B0-----:R-:W-:Y:S01]  /*0db0*/  LEA R2, P6, R3, UR16, 0x1 ;  /* 0x0000001003027c11 */ /* 0x001fe2000f8c08ff */
[----:B------:R-:W-:Y:S01]  /*0dc0*/  IMAD R8, R106, 0x41, RZ ;  /* 0x000000416a087824 */ /* 0x000fe200078e02ff */
[----:B------:R-:W-:-:S04]  /*0dd0*/  @!UP1 UIADD3 UR14, UPT, UPT, -UR11, 0x100000, URZ ;  /* 0x001000000b0e9890 */ /* 0x000fc8000fffe1ff */
[----:B------:R-:W-:Y:S02]  /*0de0*/  @!UP1 USHF.L.U32 UR15, UR14, 0xb, URZ ;  /* 0x0000000b0e0f9899 */ /* 0x000fe400080006ff */
[----:B------:R-:W-:Y:S01]  /*0df0*/  @!UP1 USHF.L.U32 UR14, UR14, 0x1, URZ ;  /* 0x000000010e0e9899 */ /* 0x000fe200080006ff */
[----:B------:R-:W-:Y:S01]  /*0e00*/  STTM.x128 tmem[UR7], RZ ;  /* 0x000000ff000079ed */ /* 0x000fe200083c0007 */
[----:B------:R-:W0:Y:S02]  /*0e10*/  FENCE.VIEW.ASYNC.T ;  /* 0x00000000000073c6 */ /* 0x000e240000000200 */
[----:B0-----:R-:W-:Y:S01]  /*0e20*/  BAR.SYNC.DEFER_BLOCKING 0x0 ;  /* 0x0000000000007b1d */ /* 0x001fe20000010000 */
[----:B------:R-:W-:Y:S01]  /*0e30*/  LEA.HI.X.SX32 R3, R3, UR17, 0x1, P6 ;  /* 0x0000001103037c11 */ /* 0x000fe2000b0f0eff */
[----:B------:R-:W-:Y:S01]  /*0e40*/  VIADD R9, R25, 0xffffffbd ;  /* 0xffffffbd19097836 */ /* 0x000fe20000000000 */
[-C--:B------:R-:W-:Y:S02]  /*0e50*/  LEA R11, P6, R106, R2.reuse, 0x7 ;  /* 0x000000026a0b7211 */ /* 0x080fe400078c38ff */
[----:B------:R-:W-:Y:S01]  /*0e60*/  PRMT R36, RZ, 0x7610, R36 ;  /* 0x00007610ff247816 */ /* 0x000fe20000000024 */
[----:B------:R-:W0:Y:S01]  /*0e70*/  LDCU UR13, c[0x0][0x3b0] ;  /* 0x00007600ff0d77ac */ /* 0x000e220008000800 */
[----:B------:R-:W-:Y:S01]  /*0e80*/  LEA.HI.X.SX32 R4, R4, R3, 0x1, P6 ;  /* 0x0000000304047211 */ /* 0x000fe200030f0eff */
[----:B------:R-:W-:Y:S01]  /*0e90*/  STL [R1+0x23c], R11 ;  /* 0x00023c0b01007387 */ /* 0x000fe20000100800 */
[----:B------:R-:W-:Y:S01]  /*0ea0*/  IADD3 R10, P6, PT, R5, R2, RZ ;  /* 0x00000002050a7210 */ /* 0x000fe20007fde0ff */
[----:B------:R-:W1:Y:S02]  /*0eb0*/  LDCU UR16, c[0x0][0x3b0] ;  /* 0x00007600ff1077ac */ /* 0x000e640008000800 */
[----:B------:R2:W-:Y:S01]  /*0ec0*/  STL [R1+0x238], R4 ;  /* 0x0002380401007387 */ /* 0x0005e20000100800 */
[----:B------:R-:W-:Y:S01]  /*0ed0*/  @!P4 IMAD.MOV.U32 R5, RZ, RZ, R4 ;  /* 0x000000ffff05c224 */ /* 0x000fe200078e0004 */
[----:B------:R-:W-:Y:S01]  /*0ee0*/  PRMT R37, RZ, 0x7610, R37 ;  /* 0x00007610ff257816 */ /* 0x000fe20000000025 */
[----:B------:R-:W3:Y:S01]  /*0ef0*/  LDCU UR17, c[0x0][0x3b0] ;  /* 0x00007600ff1177ac */ /* 0x000ee20008000800 */
[----:B------:R-:W-:-:S02]  /*0f00*/  PRMT R28, RZ, 0x7610, R28 ;  /* 0x00007610ff1c7816 */ /* 0x000fc4000000001c */
[----:B------:R-:W-:Y:S01]  /*0f10*/  PRMT R39, RZ, 0x7610, R39 ;  /* 0x00007610ff277816 */ /* 0x000fe20000000027 */
[----:B------:R-:W4:Y:S01]  /*0f20*/  LDCU UR22, c[0x0][0x3b0] ;  /* 0x00007600ff1677ac */ /* 0x000f220008000800 */
[----:B--2---:R-:W-:Y:S01]  /*0f30*/  @!P4 IMAD.MOV.U32 R4, RZ, RZ, R11 ;  /* 0x000000ffff04c224 */ /* 0x004fe200078e000b */
[----:B------:R-:W-:Y:S01]  /*0f40*/  PRMT R38, RZ, 0x7610, R38 ;  /* 0x00007610ff267816 */ /* 0x000fe20000000026 */
[----:B------:R-:W2:Y:S02]  /*0f50*/  FENCE.VIEW.ASYNC.S ;  /* 0x00000000000073c6 */ /* 0x000ea40000000000 */
[----:B--2---:R2:W5:Y:S02]  /*0f60*/  @!UP2 SYNCS.EXCH.64 URZ, [UR8], UR14 ;  /* 0x0000000e08ffa5b2 */ /* 0x0045640008000100 */
[----:B-----5:R-:W-:Y:S01]  /*0f70*/  BAR.SYNC.DEFER_BLOCKING 0x0 ;  /* 0x0000000000007b1d */ /* 0x020fe20000010000 */
[----:B------:R-:W-:Y:S01]  /*0f80*/  LEA.HI.X.SX32 R12, R8, R3, 0x1, P6 ;  /* 0x00000003080c7211 */ /* 0x000fe200030f0eff */
[C---:B------:R-:W-:Y:S01]  /*0f90*/  IMAD.SHL.U32 R8, R106.reuse, 0x20, RZ ;  /* 0x000000206a087824 */ /* 0x040fe200078e00ff */
[----:B------:R-:W-:-:S02]  /*0fa0*/  LEA R11, P6, R106, R2, 0x6 ;  /* 0x000000026a0b7211 */ /* 0x000fc400078c30ff */
[----:B------:R-:W-:Y:S01]  /*0fb0*/  PRMT R41, RZ, 0x7610, R41 ;  /* 0x00007610ff297816 */ /* 0x000fe20000000029 */
[----:B------:R-:W0:Y:S01]  /*0fc0*/  LDCU UR23, c[0x0][0x3b0] ;  /* 0x00007600ff1777ac */ /* 0x000e220008000800 */
[----:B------:R-:W-:Y:S01]  /*0fd0*/  STL [R1+0x244], R10 ;  /* 0x0002440a01007387 */ /* 0x000fe20000100800 */
[----:B------:R-:W-:Y:S01]  /*0fe0*/  PRMT R40, RZ, 0x7610, R40 ;  /* 0x00007610ff287816 */ /* 0x000fe20000000028 */
[----:B------:R-:W0:Y:S02]  /*0ff0*/  LDCU UR24, c[0x0][0x3b0] ;  /* 0x00007600ff1877ac */ /* 0x000e240008000800 */
[----:B------:R5:W-:Y:S01]  /*1000*/  STL [R1+0x240], R12 ;  /* 0x0002400c01007387 */ /* 0x000be20000100800 */
[----:B------:R-:W-:Y:S01]  /*1010*/  PRMT R43, RZ, 0x7610, R43 ;  /* 0x00007610ff2b7816 */ /* 0x000fe2000000002b */
[----:B--2---:R-:W2:Y:S01]  /*1020*/  LDCU UR14, c[0x0][0x3b0] ;  /* 0x00007600ff0e77ac */ /* 0x004ea20008000800 */
[----:B------:R-:W-:Y:S02]  /*1030*/  PRMT R42, RZ, 0x7610, R42 ;  /* 0x00007610ff2a7816 */ /* 0x000fe4000000002a */
[----:B------:R-:W-:Y:S01]  /*1040*/  PRMT R45, RZ, 0x7610, R45 ;  /* 0x00007610ff2d7816 */ /* 0x000fe2000000002d */
[----:B------:R-:W0:Y:S01]  /*1050*/  LDCU UR15, c[0x0][0x3b0] ;  /* 0x00007600ff0f77ac */ /* 0x000e220008000800 */
[----:B------:R-:W-:-:S02]  /*1060*/  PRMT R44, RZ, 0x7610, R44 ;  /* 0x00007610ff2c7816 */ /* 0x000fc4000000002c */
[----:B------:R-:W-:Y:S01]  /*1070*/  PRMT R47, RZ, 0x7610, R47 ;  /* 0x00007610ff2f7816 */ /* 0x000fe2000000002f */
[----:B------:R-:W0:Y:S01]  /*1080*/  LDCU UR25, c[0x0][0x3b0] ;  /* 0x00007600ff1977ac */ /* 0x000e220008000800 */
[----:B------:R1:W2:Y:S01]  /*1090*/  @!P4 LDG.E.U16 R27, desc[UR20][R4.64] ;  /* 0x00000014041bc981 */ /* 0x0002a2000c1e1500 */
[----:B------:R-:W-:Y:S01]  /*10a0*/  ISETP.GE.U32.AND P4, PT, R9, 0x7fffff3e, PT ;  /* 0x7fffff3e0900780c */ /* 0x000fe20003f86070 */
[----:B------:R-:W-:Y:S01]  /*10b0*/  IMAD R9, R106, 0x42, RZ ;  /* 0x000000426a097824 */ /* 0x000fe200078e02ff */
[----:B------:R-:W-:Y:S01]  /*10c0*/  PRMT R46, RZ, 0x7610, R46 ;  /* 0x00007610ff2e7816 */ /* 0x000fe2000000002e */
[----:B------:R-:W0:Y:S01]  /*10d0*/  LDCU UR26, c[0x0][0x3b0] ;  /* 0x00007600ff1a77ac */ /* 0x000e220008000800 */
[----:B------:R-:W-:Y:S02]  /*10e0*/  PRMT R49, RZ, 0x7610, R49 ;  /* 0x00007610ff317816 */ /* 0x000fe40000000031 */
[----:B------:R-:W-:Y:S01]  /*10f0*/  PRMT R48, RZ, 0x7610, R48 ;  /* 0x00007610ff307816 */ /* 0x000fe20000000030 */
[----:B------:R-:W0:Y:S01]  /*1100*/  LDCU UR27, c[0x0][0x3b0] ;  /* 0x00007600ff1b77ac */ /* 0x000e220008000800 */
[----:B-1----:R-:W-:-:S02]  /*1110*/  @!P5 IMAD.MOV.U32 R4, RZ, RZ, R10 ;  /* 0x000000ffff04d224 */ /* 0x002fc400078e000a */
[----:B------:R-:W-:Y:S01]  /*1120*/  @!P5 IMAD.MOV.U32 R5, RZ, RZ, R12 ;  /* 0x000000ffff05d224 */ /* 0x000fe200078e000c */
[-C--:B-----5:R-:W-:Y:S01]  /*1130*/  LEA.HI.X.SX32 R12, R8, R3.reuse, 0x1, P6 ;  /* 0x00000003080c7211 */ /* 0x0a0fe200030f0eff */
[----:B------:R-:W-:Y:S01]  /*1140*/  IMAD R8, R106, 0x21, RZ ;  /* 0x000000216a087824 */ /* 0x000fe200078e02ff */
[----:B------:R-:W-:Y:S01]  /*1150*/  IADD3 R13, P6, PT, R9, R2, RZ ;  /* 0x00000002090d7210 */ /* 0x000fe20007fde0ff */
[----:B------:R-:W1:Y:S01]  /*1160*/  LDCU UR28, c[0x0][0x3b0] ;  /* 0x00007600ff1c77ac */ /* 0x000e620008000800 */
[----:B------:R5:W2:Y:S01]  /*1170*/  @!P5 LDG.E.U16 R36, desc[UR20][R4.64] ;  /* 0x000000140424d981 */ /* 0x000aa2000c1e1500 */
[----:B------:R-:W-:Y:S01]  /*1180*/  VIADD R10, R25, 0xffffffbc ;  /* 0xffffffbc190a7836 */ /* 0x000fe20000000000 */
[----:B------:R-:W-:Y:S01]  /*1190*/  LEA.HI.X.SX32 R14, R8, R3, 0x1, P6 ;  /* 0x00000003080e7211 */ /* 0x000fe200030f0eff */
[----:B------:R-:W0:Y:S01]  /*11a0*/  LDCU UR29, c[0x0][0x3b0] ;  /* 0x00007600ff1d77ac */ /* 0x000e220008000800 */
[----:B------:R3:W-:Y:S01]  /*11b0*/  STL [R1+0x13c], R11 ;  /* 0x00013c0b01007387 */ /* 0x0007e20000100800 */
[----:B------:R-:W-:-:S02]  /*11c0*/  PRMT R175, RZ, 0x7610, R175 ;  /* 0x00007610ffaf7816 */ /* 0x000fc400000000af */
[----:B------:R-:W-:Y:S01]  /*11d0*/  PRMT R174, RZ, 0x7610, R174 ;  /* 0x00007610ffae7816 */ /* 0x000fe200000000ae */
[----:B------:R1:W-:Y:S01]  /*11e0*/  STL [R1+0x138], R12 ;  /* 0x0001380c01007387 */ /* 0x0003e20000100800 */
[----:B------:R-:W-:Y:S01]  /*11f0*/  ISETP.GE.U32.AND P5, PT, R10, 0x7fffff3d, PT ;  /* 0x7fffff3d0a00780c */ /* 0x000fe20003fa6070 */
[----:B-----5:R-:W-:Y:S01]  /*1200*/  @!P1 IMAD.MOV.U32 R4, RZ, RZ, R11 ;  /* 0x000000ffff049224 */ /* 0x020fe200078e000b */
[----:B------:R-:W-:Y:S01]  /*1210*/  PRMT R180, RZ, 0x7610, R180 ;  /* 0x00007610ffb47816 */ /* 0x000fe200000000b4 */
[----:B------:R-:W-:Y:S01]  /*1220*/  @!P1 IMAD.MOV.U32 R5, RZ, RZ, R12 ;  /* 0x000000ffff059224 */ /* 0x000fe200078e000c */
[----:B------:R-:W-:Y:S01]  /*1230*/  PRMT R177, RZ, 0x7610, R177 ;  /* 0x00007610ffb17816 */ /* 0x000fe200000000b1 */
[C---:B---3--:R-:W-:Y:S01]  /*1240*/  IMAD R11, R106.reuse, 0x84, RZ ;  /* 0x000000846a0b7824 */ /* 0x048fe200078e02ff */
[----:B------:R-:W-:Y:S01]  /*1250*/  PRMT R184, RZ, 0x7610, R184 ;  /* 0x00007610ffb87816 */ /* 0x000fe200000000b8 */
[----:B------:R-:W3:Y:S01]  /*1260*/  LDCU UR30, c[0x0][0x3b0] ;  /* 0x00007600ff1e77ac */ /* 0x000ee20008000800 */
[----:B------:R5:W2:Y:S01]  /*1270*/  @!P1 LDG.E.U16 R37, desc[UR20][R4.64] ;  /* 0x0000001404259981 */ /* 0x000aa2000c1e1500 */
[----:B------:R-:W-:Y:S01]  /*1280*/  VIADD R8, R25, 0xffffffee ;  /* 0xffffffee19087836 */ /* 0x000fe20000000000 */
[----:B-1----:R-:W-:Y:S01]  /*1290*/  IADD3 R12, P1, PT, R11, R2, RZ ;  /* 0x000000020b0c7210 */ /* 0x002fe20007f3e0ff */
[----:B------:R-:W-:Y:S01]  /*12a0*/  VIADD R10, R25, 0xffffffef ;  /* 0xffffffef190a7836 */ /* 0x000fe20000000000 */
[----:B------:R1:W-:Y:S01]  /*12b0*/  STL [R1+0x144], R13 ;  /* 0x0001440d01007387 */ /* 0x0003e20000100800 */
[----:B------:R-:W-:Y:S01]  /*12c0*/  IMAD R11, R106, 0x86, RZ ;  /* 0x000000866a0b7824 */ /* 0x000fe200078e02ff */
[----:B------:R-:W-:Y:S01]  /*12d0*/  PRMT R183, RZ, 0x7610, R183 ;  /* 0x00007610ffb77816 */ /* 0x000fe200000000b7 */
[----:B------:R-:W0:Y:S01]  /*12e0*/  LDCU UR31, c[0x0][0x3b0] ;  /* 0x00007600ff1f77ac */ /* 0x000e220008000800 */
[----:B------:R-:W-:Y:S01]  /*12f0*/  ISETP.GE.U32.AND P6, PT, R10, 0x7fffff70, PT ;  /* 0x7fffff700a00780c */ /* 0x000fe20003fc6070 */
[----:B------:R-:W-:Y:S01]  /*1300*/  STL [R1+0x140], R14 ;  /* 0x0001400e01007387 */ /* 0x000fe20000100800 */
[----:B-----5:R-:W-:Y:S01]  /*1310*/  @!P3 IMAD.MOV.U32 R4, RZ, RZ, R13 ;  /* 0x000000ffff04b224 */ /* 0x020fe200078e000d */
[----:B------:R-:W-:Y:S01]  /*1320*/  PRMT R187, RZ, 0x7610, R187 ;  /* 0x00007610ffbb7816 */ /* 0x000fe200000000bb */
[----:B------:R-:W-:Y:S01]  /*1330*/  @!P3 IMAD.MOV.U32 R5, RZ, RZ, R14 ;  /* 0x000000ffff05b224 */ /* 0x000fe200078e000e */
[----:B------:R-:W-:Y:S01]  /*1340*/  PRMT R186, RZ, 0x7610, R186 ;  /* 0x00007610ffba7816 */ /* 0x000fe200000000ba */
[----:B------:R-:W0:Y:S01]  /*1350*/  LDCU UR32, c[0x0][0x3b0] ;  /* 0x00007600ff2077ac */ /* 0x000e220008000800 */
[----:B-1----:R-:W-:-:S02]  /*1360*/  LEA.HI.X.SX32 R13, R9, R3, 0x1, P1 ;  /* 0x00000003090d7211 */ /* 0x002fc400008f0eff */
[----:B------:R1:W2:Y:S01]  /*1370*/  @!P3 LDG.E.U16 R28, desc[UR20][R4.64] ;  /* 0x00000014041cb981 */ /* 0x0002a2000c1e1500 */
[----:B------:R-:W-:Y:S01]  /*1380*/  ISETP.GE.U32.AND P3, PT, R8, 0x7fffff6f, PT ;  /* 0x7fffff6f0800780c */ /* 0x000fe20003f66070 */
[----:B------:R-:W-:Y:S01]  /*1390*/  IMAD R8, R106, 0x43, RZ ;  /* 0x000000436a087824 */ /* 0x000fe200078e02ff */
[----:B------:R-:W-:Y:S01]  /*13a0*/  IADD3 R10, P1, PT, R11, R2, RZ ;  /* 0x000000020b0a7210 */ /* 0x000fe20007f3e0ff */
[----:B------:R5:W-:Y:S01]  /*13b0*/  STL [R1+0x24c], R12 ;  /* 0x00024c0c01007387 */ /* 0x000be20000100800 */
[----:B------:R-:W-:Y:S01]  /*13c0*/  VIADD R9, R25, 0xffffffbb ;  /* 0xffffffbb19097836 */ /* 0x000fe20000000000 */
[----:B------:R-:W-:Y:S01]  /*13d0*/  PRMT R191, RZ, 0x7610, R191 ;  /* 0x00007610ffbf7816 */ /* 0x000fe200000000bf */
[----:B------:R-:W0:Y:S01]  /*13e0*/  LDCU UR33, c[0x0][0x3b0] ;  /* 0x00007600ff2177ac */ /* 0x000e220008000800 */
[----:B------:R0:W-:Y:S01]  /*13f0*/  STL [R1+0x248], R13 ;  /* 0x0002480d01007387 */ /* 0x0001e20000100800 */
[----:B-1----:R-:W-:Y:S01]  /*1400*/  @!P4 IMAD.MOV.U32 R4, RZ, RZ, R12 ;  /* 0x000000ffff04c224 */ /* 0x002fe200078e000c */
[----:B------:R-:W-:Y:S01]  /*1410*/  PRMT R189, RZ, 0x7610, R189 ;  /* 0x00007610ffbd7816 */ /* 0x000fe200000000bd */
[----:B------:R-:W-:Y:S01]  /*1420*/  @!P4 IMAD.MOV.U32 R5, RZ, RZ, R13 ;  /* 0x000000ffff05c224 */ /* 0x000fe200078e000d */
[----:B------:R-:W-:Y:S01]  /*1430*/  PRMT R196, RZ, 0x7610, R196 ;  /* 0x00007610ffc47816 */ /* 0x000fe200000000c4 */
[----:B------:R-:W1:Y:S01]  /*1440*/  LDCU UR34, c[0x0][0x3b0] ;  /* 0x00007600ff2277ac */ /* 0x000e620008000800 */
[----:B-----5:R-:W-:-:S02]  /*1450*/  LEA.HI.X.SX32 R12, R8, R3, 0x1, P1 ;  /* 0x00000003080c7211 */ /* 0x020fc400008f0eff */
[----:B------:R5:W2:Y:S01]  /*1460*/  @!P4 LDG.E.U16 R39, desc[UR20][R4.64] ;  /* 0x000000140427c981 */ /* 0x000aa2000c1e1500 */
[----:B------:R-:W-:Y:S01]  /*1470*/  ISETP.GE.U32.AND P4, PT, R9, 0x7fffff3c, PT ;  /* 0x7fffff3c0900780c */ /* 0x000fe20003f86070 */
[----:B------:R-:W-:Y:S01]  /*1480*/  VIADD R9, R25, 0xffffffba ;  /* 0xffffffba19097836 */ /* 0x000fe20000000000 */
[CC--:B------:R-:W-:Y:S01]  /*1490*/  LEA R11, P1, R106.reuse, R2.reuse, 0x5 ;  /* 0x000000026a0b7211 */ /* 0x0c0fe200078228ff */
[----:B------:R-:W-:Y:S01]  /*14a0*/  IMAD.SHL.U32 R8, R106, 0x10, RZ ;  /* 0x000000106a087824 */ /* 0x000fe200078e00ff */
[----:B------:R1:W-:Y:S01]  /*14b0*/  STL [R1+0x254], R10 ;  /* 0x0002540a01007387 */ /* 0x0003e20000100800 */
[----:B------:R-:W-:Y:S01]  /*14c0*/  PRMT R195, RZ, 0x7610, R195 ;  /* 0x00007610ffc37816 */ /* 0x000fe200000000c3 */
[----:B------:R-:W2:Y:S01]  /*14d0*/  LDCU UR35, c[0x0][0x3b0] ;  /* 0x00007600ff2377ac */ /* 0x000ea20008000800 */
[----:B-----5:R-:W-:Y:S01]  /*14e0*/  @!P5 IMAD.MOV.U32 R4, RZ, RZ, R10 ;  /* 0x000000ffff04d224 */ /* 0x020fe200078e000a */
[----:B------:R-:W-:Y:S01]  /*14f0*/  PRMT R201, RZ, 0x7610, R201 ;  /* 0x00007610ffc97816 */ /* 0x000fe200000000c9 */
[----:B------:R-:W-:Y:S01]  /*1500*/  @!P5 IMAD.MOV.U32 R5, RZ, RZ, R12 ;  /* 0x000000ffff05d224 */ /* 0x000fe200078e000c */
[----:B0-----:R-:W-:Y:S01]  /*1510*/  LEA.HI.X.SX32 R13, R8, R3, 0x1, P1 ;  /* 0x00000003080d7211 */ /* 0x001fe200008f0eff */
[----:B------:R0:W-:Y:S01]  /*1520*/  STL [R1+0x250], R12 ;  /* 0x0002500c01007387 */ /* 0x0001e20000100800 */
[----:B------:R-:W-:Y:S01]  /*1530*/  PRMT R200, RZ, 0x7610, R200 ;  /* 0x00007610ffc87816 */ /* 0x000fe200000000c8 */
[----:B------:R-:W2:Y:S02]  /*1540*/  LDCU UR36, c[0x0][0x3b0] ;  /* 0x00007600ff2477ac */ /* 0x000ea40008000800 */
[----:B------:R5:W2:Y:S01]  /*1550*/  @!P5 LDG.E.U16 R38, desc[UR20][R4.64] ;  /* 0x000000140426d981 */ /* 0x000aa2000c1e1500 */
[----:B------:R-:W-:Y:S01]  /*1560*/  ISETP.GE.U32.AND P5, PT, R9, 0x7fffff3b, PT ;  /* 0x7fffff3b0900780c */ /* 0x000fe20003fa6070 */
[C---:B------:R-:W-:Y:S01]  /*1570*/  IMAD R9, R106.reuse, 0x22, RZ ;  /* 0x000000226a097824 */ /* 0x040fe200078e02ff */
[----:B------:R-:W-:Y:S01]  /*1580*/  PRMT R203, RZ, 0x7610, R203 ;  /* 0x00007610ffcb7816 */ /* 0x000fe200000000cb */
[----:B------:R-:W-:Y:S01]  /*1590*/  IMAD R8, R106, 0x11, RZ ;  /* 0x000000116a087824 */ /* 0x000fe200078e02ff */
[----:B------:R3:W-:Y:S01]  /*15a0*/  STL [R1+0xbc], R11 ;  /* 0x0000bc0b01007387 */ /* 0x0007e20000100800 */
[----:B-1----:R-:W-:Y:S01]  /*15b0*/  VIADD R10, R25, 0xffffffdd ;  /* 0xffffffdd190a7836 */ /* 0x002fe20000000000 */
[----:B0-----:R-:W-:Y:S01]  /*15c0*/  IADD3 R12, P1, PT, R9, R2, RZ ;  /* 0x00000002090c7210 */ /* 0x001fe20007f3e0ff */
[----:B------:R-:W0:Y:S01]  /*15d0*/  LDCU UR37, c[0x0][0x3b0] ;  /* 0x00007600ff2577ac */ /* 0x000e220008000800 */
[----:B------:R1:W-:Y:S01]  /*15e0*/  STL [R1+0xb8], R13 ;  /* 0x0000b80d01007387 */ /* 0x0003e20000100800 */
[----:B-----5:R-:W-:-:S02]  /*15f0*/  @!P6 IMAD.MOV.U32 R4, RZ, RZ, R11 ;  /* 0x000000ffff04e224 */ /* 0x020fc400078e000b */
[----:B------:R-:W-:Y:S01]  /*1600*/  @!P6 IMAD.MOV.U32 R5, RZ, RZ, R13 ;  /* 0x000000ffff05e224 */ /* 0x000fe200078e000d */
[----:B------:R-:W-:Y:S01]  /*1610*/  LEA.HI.X.SX32 R14, R8, R3, 0x1, P1 ;  /* 0x00000003080e7211 */ /* 0x000fe200008f0eff */
[----:B------:R-:W0:Y:S03]  /*1620*/  LDCU UR38, c[0x0][0x3b0] ;  /* 0x00007600ff2677ac */ /* 0x000e260008000800 */
[----:B------:R5:W2:Y:S01]  /*1630*/  @!P6 LDG.E.U16 R41, desc[UR20][R4.64] ;  /* 0x000000140429e981 */ /* 0x000aa2000c1e1500 */
[----:B------:R-:W-:Y:S01]  /*1640*/  ISETP.GE.U32.AND P6, PT, R10, 0x7fffff5e, PT ;  /* 0x7fffff5e0a00780c */ /* 0x000fe20003fc6070 */
[C---:B------:R-:W-:Y:S01]  /*1650*/  IMAD R10, R106.reuse, 0x44, RZ ;  /* 0x000000446a0a7824 */ /* 0x040fe200078e02ff */
[----:B------:R-:W-:Y:S01]  /*1660*/  PRMT R202, RZ, 0x7610, R202 ;  /* 0x00007610ffca7816 */ /* 0x000fe200000000ca */
[----:B---3--:R-:W-:Y:S01]  /*1670*/  IMAD R11, R106, 0x88, RZ ;  /* 0x000000886a0b7824 */ /* 0x008fe200078e02ff */
[----:B------:R-:W-:Y:S01]  /*1680*/  STL [R1+0xc4], R12 ;  /* 0x0000c40c01007387 */ /* 0x000fe20000100800 */
[----:B------:R-:W-:Y:S01]  /*1690*/  VIADD R8, R25, 0xffffffdc ;  /* 0xffffffdc19087836 */ /* 0x000fe20000000000 */
[----:B-1----:R-:W-:Y:S01]  /*16a0*/  IADD3 R13, P1, PT, R10, R2, RZ ;  /* 0x000000020a0d7210 */ /* 0x002fe20007f3e0ff */
[----:B------:R-:W1:Y:S01]  /*16b0*/  LDCU UR39, c[0x0][0x3b0] ;  /* 0x00007600ff2777ac */ /* 0x000e620008000800 */
[----:B------:R3:W-:Y:S01]  /*16c0*/  STL [R1+0xc0], R14 ;  /* 0x0000c00e01007387 */ /* 0x0007e20000100800 */
[----:B-----5:R-:W-:-:S02]  /*16d0*/  @!P3 IMAD.MOV.U32 R4, RZ, RZ, R12 ;  /* 0x000000ffff04b224 */ /* 0x020fc400078e000c */
[----:B------:R-:W-:Y:S01]  /*16e0*/  @!P3 IMAD.MOV.U32 R5, RZ, RZ, R14 ;  /* 0x000000ffff05b224 */ /* 0x000fe200078e000e */
[----:B------:R-:W-:Y:S01]  /*16f0*/  PRMT R207, RZ, 0x7610, R207 ;  /* 0x00007610ffcf7816 */ /* 0x000fe200000000cf */
[----:B------:R-:W0:Y:S03]  /*1700*/  LDCU UR40, c[0x0][0x3b0] ;  /* 0x00007600ff2877ac */ /* 0x000e260008000800 */
[----:B------:R5:W2:Y:S01]  /*1710*/  @!P3 LDG.E.U16 R40, desc[UR20][R4.64] ;  /* 0x000000140428b981 */ /* 0x000aa2000c1e1500 */
[-C--:B------:R-:W-:Y:S01]  /*1720*/  IADD3 R15, P3, PT, R11, R2.reuse, RZ ;  /* 0x000000020b0f7210 */ /* 0x080fe20007f7e0ff */
[----:B------:R-:W-:Y:S01]  /*1730*/  IMAD R11, R106, 0x8a, RZ ;  /* 0x0000008a6a0b7824 */ /* 0x000fe200078e02ff */
[-C--:B---3--:R-:W-:Y:S01]  /*1740*/  LEA.HI.X.SX32 R14, R9, R3.reuse, 0x1, P1 ;  /* 0x00000003090e7211 */ /* 0x088fe200008f0eff */
[----:B------:R-:W-:Y:S01]  /*1750*/  VIADD R9, R25, 0xffffffb9 ;  /* 0xffffffb919097836 */ /* 0x000fe20000000000 */
[----:B------:R-:W-:Y:S01]  /*1760*/  ISETP.GE.U32.AND P1, PT, R8, 0x7fffff5d, PT ;  /* 0x7fffff5d0800780c */ /* 0x000fe20003f26070 */
[----:B------:R-:W-:Y:S01]  /*1770*/  IMAD R8, R106, 0x45, RZ ;  /* 0x000000456a087824 */ /* 0x000fe200078e02ff */
[-C--:B------:R-:W-:Y:S01]  /*1780*/  LEA.HI.X.SX32 R10, R10, R3.reuse, 0x1, P3 ;  /* 0x000000030a0a7211 */ /* 0x080fe200018f0eff */
[----:B------:R-:W-:Y:S01]  /*1790*/  STL [R1+0x14c], R13 ;  /* 0x00014c0d01007387 */ /* 0x000fe20000100800 */
[-C--:B------:R-:W-:Y:S01]  /*17a0*/  IADD3 R12, P3, PT, R11, R2.reuse, RZ ;  /* 0x000000020b0c7210 */ /* 0x080fe20007f7e0ff */
[----:B-----5:R-:W-:Y:S01]  /*17b0*/  @!P4 IMAD.MOV.U32 R4, RZ, RZ, R15 ;  /* 0x000000ffff04c224 */ /* 0x020fe200078e000f */
[----:B------:R-:W-:Y:S01]  /*17c0*/  PRMT R206, RZ, 0x7610, R206 ;  /* 0x00007610ffce7816 */ /* 0x000fe200000000ce */
[----:B------:R-:W-:Y:S01]  /*17d0*/  @!P4 IMAD.MOV.U32 R5, RZ, RZ, R10 ;  /* 0x000000ffff05c224 */ /* 0x000fe200078e000a */
[----:B------:R-:W-:Y:S01]  /*17e0*/  LEA.HI.X.SX32 R8, R8, R3, 0x1, P3 ;  /* 0x0000000308087211 */ /* 0x000fe200018f0eff */
[----:B------:R-:W-:Y:S01]  /*17f0*/  STL [R1+0x25c], R15 ;  /* 0x00025c0f01007387 */ /* 0x000fe20000100800 */
[----:B------:R-:W-:Y:S01]  /*1800*/  PRMT R211, RZ, 0x7610, R211 ;  /* 0x00007610ffd37816 */ /* 0x000fe200000000d3 */
[----:B------:R-:W3:Y:S02]  /*1810*/  LDCU UR41, c[0x0][0x3b0] ;  /* 0x00007600ff2977ac */ /* 0x000ee40008000800 */
[----:B------:R5:W2:Y:S01]  /*1820*/  @!P4 LDG.E.U16 R43, desc[UR20][R4.64] ;  /* 0x00000014042bc981 */ /* 0x000aa2000c1e1500 */
[----:B------:R-:W-:Y:S01]  /*1830*/  ISETP.GE.U32.AND P4, PT, R9, 0x7fffff3a, PT ;  /* 0x7fffff3a0900780c */ /* 0x000fe20003f86070 */
[C---:B------:R-:W-:Y:S01]  /*1840*/  IMAD R9, R106.reuse, 0x46, RZ ;  /* 0x000000466a097824 */ /* 0x040fe200078e02ff */
[----:B------:R-:W-:Y:S01]  /*1850*/  PRMT R210, RZ, 0x7610, R210 ;  /* 0x00007610ffd27816 */ /* 0x000fe200000000d2 */
[----:B------:R-:W-:Y:S01]  /*1860*/  STL [R1+0x148], R14 ;  /* 0x0001480e01007387 */ /* 0x000fe20000100800 */
[----:B------:R-:W-:Y:S01]  /*1870*/  PRMT R215, RZ, 0x7610, R215 ;  /* 0x00007610ffd77816 */ /* 0x000fe200000000d7 */
[----:B------:R-:W0:Y:S02]  /*1880*/  LDCU UR42, c[0x0][0x3b0] ;  /* 0x00007600ff2a77ac */ /* 0x000e240008000800 */
[----:B------:R1:W-:Y:S01]  /*1890*/  STL [R1+0x258], R10 ;  /* 0x0002580a01007387 */ /* 0x0003e20000100800 */
[----:B-----5:R-:W-:Y:S01]  /*18a0*/  @!P5 IMAD.MOV.U32 R4, RZ, RZ, R12 ;  /* 0x000000ffff04d224 */ /* 0x020fe200078e000c */
[----:B------:R-:W-:Y:S01]  /*18b0*/  PRMT R214, RZ, 0x7610, R214 ;  /* 0x00007610ffd67816 */ /* 0x000fe200000000d6 */
[----:B------:R-:W-:Y:S01]  /*18c0*/  @!P5 IMAD.MOV.U32 R5, RZ, RZ, R8 ;  /* 0x000000ffff05d224 */ /* 0x000fe200078e0008 */
[----:B------:R5:W-:Y:S01]  /*18d0*/  STL [R1+0x264], R12 ;  /* 0x0002640c01007387 */ /* 0x000be20000100800 */
[----:B------:R-:W-:Y:S01]  /*18e0*/  PRMT R213, RZ, 0x7610, R213 ;  /* 0x00007610ffd57816 */ /* 0x000fe200000000d5 */
[----:B------:R-:W0:Y:S02]  /*18f0*/  LDCU UR43, c[0x0][0x3b0] ;  /* 0x00007600ff2b77ac */ /* 0x000e240008000800 */
[----:B------:R3:W-:Y:S01]  /*1900*/  STL [R1+0x260], R8 ;  /* 0x0002600801007387 */ /* 0x0007e20000100800 */
[----:B-1----:R-:W-:Y:S01]  /*1910*/  VIADD R10, R25, 0xffffffb8 ;  /* 0xffffffb8190a7836 */ /* 0x002fe20000000000 */
[----:B------:R-:W-:Y:S01]  /*1920*/  PRMT R212, RZ, 0x7610, R212 ;  /* 0x00007610ffd47816 */ /* 0x000fe200000000d4 */
[----:B------:R-:W1:Y:S01]  /*1930*/  LDCU UR44, c[0x0][0x3b0] ;  /* 0x00007600ff2c77ac */ /* 0x000e620008000800 */
[----:B------:R4:W2:Y:S01]  /*1940*/  @!P5 LDG.E.U16 R42, desc[UR20][R4.64] ;  /* 0x00000014042ad981 */ /* 0x0008a2000c1e1500 */
[----:B-----5:R-:W-:Y:S01]  /*1950*/  IADD3 R12, P5, PT, R9, R2, RZ ;  /* 0x00000002090c7210 */ /* 0x020fe20007fbe0ff */
[----:B------:R-:W-:-:S02]  /*1960*/  IMAD R11, R106, 0x8c, RZ ;  /* 0x0000008c6a0b7824 */ /* 0x000fc400078e02ff */
[----:B---3--:R-:W-:Y:S01]  /*1970*/  IMAD R8, R106, 0x23, RZ ;  /* 0x000000236a087824 */ /* 0x008fe200078e02ff */
[----:B------:R-:W-:Y:S01]  /*1980*/  ISETP.GE.U32.AND P3, PT, R10, 0x7fffff39, PT ;  /* 0x7fffff390a00780c */ /* 0x000fe20003f66070 */
[----:B------:R-:W-:Y:S02]  /*1990*/  VIADD R10, R25, 0xffffffb7 ;  /* 0xffffffb7190a7836 */ /* 0x000fe40000000000 */
[----:B----4-:R-:W-:Y:S02]  /*19a0*/  @!P6 IMAD.MOV.U32 R4, RZ, RZ, R13 ;  /* 0x000000ffff04e224 */ /* 0x010fe400078e000d */
[----:B------:R-:W-:Y:S01]  /*19b0*/  @!P6 IMAD.MOV.U32 R5, RZ, RZ, R14 ;  /* 0x000000ffff05e224 */ /* 0x000fe200078e000e */
[-C--:B------:R-:W-:Y:S02]  /*19c0*/  LEA.HI.X.SX32 R14, R8, R3.reuse, 0x1, P5 ;  /* 0x00000003080e7211 */ /* 0x080fe400028f0eff */
[----:B------:R-:W-:Y:S02]  /*19d0*/  IADD3 R13, P5, PT, R11, R2, RZ ;  /* 0x000000020b0d7210 */ /* 0x000fe40007fbe0ff */
[----:B------:R3:W4:Y:S01]  /*19e0*/  @!P6 LDG.E.U16 R45, desc[UR20][R4.64] ;  /* 0x00000014042de981 */ /* 0x000722000c1e1500 */
[----:B------:R-:W-:Y:S01]  /*19f0*/  ISETP.GE.U32.AND P6, PT, R10, 0x7fffff38, PT ;  /* 0x7fffff380a00780c */ /* 0x000fe20003fc6070 */
[----:B------:R-:W-:Y:S01]  /*1a00*/  VIADD R8, R25, 0xffffffb6 ;  /* 0xffffffb619087836 */ /* 0x000fe20000000000 */
[----:B------:R-:W-:Y:S01]  /*1a10*/  LEA.HI.X.SX32 R10, R9, R3, 0x1, P5 ;  /* 0x00000003090a7211 */ /* 0x000fe200028f0eff */
[----:B------:R-:W-:-:S02]  /*1a20*/  IMAD R11, R106, 0x8e, RZ ;  /* 0x0000008e6a0b7824 */ /* 0x000fc400078e02ff */
[----:B---3--:R-:W-:Y:S02]  /*1a30*/  @!P1 IMAD.MOV.U32 R4, RZ, RZ, R12 ;  /* 0x000000ffff049224 */ /* 0x008fe400078e000c */
[----:B------:R-:W-:Y:S01]  /*1a40*/  @!P1 IMAD.MOV.U32 R5, RZ, RZ, R14 ;  /* 0x000000ffff059224 */ /* 0x000fe200078e000e */
[----:B------:R3:W-:Y:S01]  /*1a50*/  STL [R1+0x154], R12 ;  /* 0x0001540c01007387 */ /* 0x0007e20000100800 */
[----:B------:R-:W-:-:S03]  /*1a60*/  VIADD R9, R25, 0xfffffff7 ;  /* 0xfffffff719097836 */ /* 0x000fc60000000000 */
[----:B------:R5:W4:Y:S01]  /*1a70*/  @!P1 LDG.E.U16 R44, desc[UR20][R4.64] ;  /* 0x00000014042c9981 */ /* 0x000b22000c1e1500 */
[----:B------:R-:W-:Y:S01]  /*1a80*/  ISETP.GE.U32.AND P1, PT, R8, 0x7fffff37, PT ;  /* 0x7fffff370800780c */ /* 0x000fe20003f26070 */
[C---:B------:R-:W-:Y:S02]  /*1a90*/  IMAD R8, R106.reuse, 0x47, RZ ;  /* 0x000000476a087824 */ /* 0x040fe400078e02ff */
[----:B------:R-:W-:Y:S01]  /*1aa0*/  STL [R1+0x150], R14 ;  /* 0x0001500e01007387 */ /* 0x000fe20000100800 */
[----:B---3--:R-:W-:Y:S01]  /*1ab0*/  IADD3 R12, P5, PT, R11, R2, RZ ;  /* 0x000000020b0c7210 */ /* 0x008fe20007fbe0ff */
[----:B-----5:R-:W-:Y:S02]  /*1ac0*/  @!P4 IMAD.MOV.U32 R4, RZ, RZ, R13 ;  /* 0x000000ffff04c224 */ /* 0x020fe400078e000d */
[----:B------:R-:W-:Y:S01]  /*1ad0*/  @!P4 IMAD.MOV.U32 R5, RZ, RZ, R10 ;  /* 0x000000ffff05c224 */ /* 0x000fe200078e000a */
[----:B------:R3:W-:Y:S04]  /*1ae0*/  STL [R1+0x26c], R13 ;  /* 0x00026c0d01007387 */ /* 0x0007e80000100800 */
[----:B------:R5:W2:Y:S01]  /*1af0*/  @!P4 LDG.E.U16 R47, desc[UR20][R4.64] ;  /* 0x00000014042fc981 */ /* 0x000aa2000c1e1500 */
[----:B------:R-:W-:Y:S01]  /*1b00*/  ISETP.GE.U32.AND P4, PT, R9, 0x7fffff78, PT ;  /* 0x7fffff780900780c */ /* 0x000fe20003f86070 */
[----:B------:R-:W-:Y:S01]  /*1b10*/  IMAD R9, R106, 0x90, RZ ;  /* 0x000000906a097824 */ /* 0x000fe200078e02ff */
[----:B---3--:R-:W-:Y:S01]  /*1b20*/  LEA.HI.X.SX32 R13, R8, R3, 0x1, P5 ;  /* 0x00000003080d7211 */ /* 0x008fe200028f0eff */
[----:B------:R3:W-:Y:S01]  /*1b30*/  STL [R1+0x268], R10 ;  /* 0x0002680a01007387 */ /* 0x0007e20000100800 */
[----:B------:R-:W-:-:S02]  /*1b40*/  IMAD R11, R106, 0x48, RZ ;  /* 0x000000486a0b7824 */ /* 0x000fc400078e02ff */
[----:B-----5:R-:W-:Y:S01]  /*1b50*/  @!P3 IMAD.MOV.U32 R4, RZ, RZ, R12 ;  /* 0x000000ffff04b224 */ /* 0x020fe200078e000c */
[----:B------:R-:W-:Y:S01]  /*1b60*/  STL [R1+0x274], R12 ;  /* 0x0002740c01007387 */ /* 0x000fe20000100800 */
[----:B------:R-:W-:Y:S02]  /*1b70*/  @!P3 IMAD.MOV.U32 R5, RZ, RZ, R13 ;  /* 0x000000ffff05b224 */ /* 0x000fe400078e000d */
[----:B------:R-:W-:Y:S01]  /*1b80*/  VIADD R8, R25, 0xfffffff6 ;  /* 0xfffffff619087836 */ /* 0x000fe20000000000 */
[----:B------:R5:W-:Y:S01]  /*1b90*/  STL [R1+0x270], R13 ;  /* 0x0002700d01007387 */ /* 0x000be20000100800 */
[----:B---3--:R-:W-:-:S03]  /*1ba0*/  IADD3 R10, P5, PT, R9, R2, RZ ;  /* 0x00000002090a7210 */ /* 0x008fc60007fbe0ff */
[----:B------:R3:W2:Y:S01]  /*1bb0*/  @!P3 LDG.E.U16 R46, desc[UR20][R4.64] ;  /* 0x00000014042eb981 */ /* 0x0006a2000c1e1500 */
[----:B------:R-:W-:Y:S01]  /*1bc0*/  ISETP.GE.U32.AND P3, PT, R8, 0x7fffff77, PT ;  /* 0x7fffff770800780c */ /* 0x000fe20003f66070 */
[C---:B------:R-:W-:Y:S01]  /*1bd0*/  IMAD R8, R106.reuse, 0x49, RZ ;  /* 0x000000496a087824 */ /* 0x040fe200078e02ff */
[----:B------:R-:W-:Y:S01]  /*1be0*/  LEA.HI.X.SX32 R14, R11, R3, 0x1, P5 ;  /* 0x000000030b0e7211 */ /* 0x000fe200028f0eff */
[----:B-----5:R-:W-:-:S05]  /*1bf0*/  IMAD R13, R106, 0x92, RZ ;  /* 0x000000926a0d7824 */ /* 0x020fca00078e02ff */
[----:B------:R-:W-:Y:S01]  /*1c00*/  IADD3 R12, P5, PT, R13, R2, RZ ;  /* 0x000000020d0c7210 */ /* 0x000fe20007fbe0ff */
[----:B---3--:R-:W-:Y:S02]  /*1c10*/  @!P6 IMAD.MOV.U32 R4, RZ, RZ, R10 ;  /* 0x000000ffff04e224 */ /* 0x008fe400078e000a */
[----:B------:R-:W-:Y:S01]  /*1c20*/  @!P6 IMAD.MOV.U32 R5, RZ, RZ, R14 ;  /* 0x000000ffff05e224 */ /* 0x000fe200078e000e */
[----:B------:R-:W-:Y:S01]  /*1c30*/  LEA.HI.X.SX32 R13, R8, R3, 0x1, P5 ;  /* 0x00000003080d7211 */ /* 0x000fe200028f0eff */
[----:B------:R-:W-:Y:S01]  /*1c40*/  VIADD R9, R25, 0xffffffdb ;  /* 0xffffffdb19097836 */ /* 0x000fe20000000000 */
[----:B------:R3:W-:Y:S01]  /*1c50*/  STL [R1+0x27c], R10 ;  /* 0x00027c0a01007387 */ /* 0x0007e20000100800 */
[----:B------:R-:W-:-:S03]  /*1c60*/  IMAD.SHL.U32 R8, R106, 0x8, RZ ;  /* 0x000000086a087824 */ /* 0x000fc600078e00ff */
[----:B------:R5:W2:Y:S01]  /*1c70*/  @!P6 LDG.E.U16 R49, desc[UR20][R4.64] ;  /* 0x000000140431e981 */ /* 0x000aa2000c1e1500 */
[----:B------:R-:W-:Y:S01]  /*1c80*/  ISETP.GE.U32.AND P6, PT, R9, 0x7fffff5c, PT ;  /* 0x7fffff5c0900780c */ /* 0x000fe20003fc6070 */
[C---:B------:R-:W-:Y:S02]  /*1c90*/  IMAD R9, R106.reuse, 0x12, RZ ;  /* 0x000000126a097824 */ /* 0x040fe400078e02ff */
[----:B------:R0:W-:Y:S01]  /*1ca0*/  STL [R1+0x278], R14 ;  /* 0x0002780e01007387 */ /* 0x0001e20000100800 */
[----:B---3--:R-:W-:Y:S02]  /*1cb0*/  VIADD R10, R25, 0xffffffda ;  /* 0xffffffda190a7836 */ /* 0x008fe40000000000 */
[----:B-----5:R-:W-:Y:S02]  /*1cc0*/  @!P1 IMAD.MOV.U32 R4, RZ, RZ, R12 ;  /* 0x000000ffff049224 */ /* 0x020fe400078e000c */
[----:B------:R-:W-:Y:S01]  /*1cd0*/  @!P1 IMAD.MOV.U32 R5, RZ, RZ, R13 ;  /* 0x000000ffff059224 */ /* 0x000fe200078e000d */
[-C--:B0-----:R-:W-:Y:S01]  /*1ce0*/  LEA R14, P5, R106, R2.reuse, 0x4 ;  /* 0x000000026a0e7211 */ /* 0x081fe200078a20ff */
[----:B------:R0:W-:Y:S03]  /*1cf0*/  STL [R1+0x284], R12 ;  /* 0x0002840c01007387 */ /* 0x0001e60000100800 */
[----:B------:R-:W-:Y:S01]  /*1d00*/  LEA.HI.X.SX32 R15, R8, R3, 0x1, P5 ;  /* 0x00000003080f7211 */ /* 0x000fe200028f0eff */
[----:B------:R3:W5:Y:S01]  /*1d10*/  @!P1 LDG.E.U16 R48, desc[UR20][R4.64] ;  /* 0x0000001404309981 */ /* 0x000762000c1e1500 */
[----:B------:R-:W-:Y:S01]  /*1d20*/  ISETP.GE.U32.AND P1, PT, R10, 0x7fffff5b, PT ;  /* 0x7fffff5b0a00780c */ /* 0x000fe20003f26070 */
[----:B------:R-:W-:Y:S01]  /*1d30*/  IMAD R10, R106, 0x9, RZ ;  /* 0x000000096a0a7824 */ /* 0x000fe200078e02ff */
[----:B0-----:R-:W-:Y:S01]  /*1d40*/  IADD3 R12, P5, PT, R9, R2, RZ ;  /* 0x00000002090c7210 */ /* 0x001fe20007fbe0ff */
[----:B------:R0:W-:Y:S01]  /*1d50*/  STL [R1+0x280], R13 ;  /* 0x0002800d01007387 */ /* 0x0001e20000100800 */
[----:B------:R-:W-:-:S02]  /*1d60*/  VIADD R8, R25, 0xffffffb5 ;  /* 0xffffffb519087836 */ /* 0x000fc40000000000 */
[----:B---3--:R-:W-:Y:S02]  /*1d70*/  @!P4 IMAD.MOV.U32 R4, RZ, RZ, R14 ;  /* 0x000000ffff04c224 */ /* 0x008fe400078e000e */
[----:B------:R-:W-:Y:S01]  /*1d80*/  @!P4 IMAD.MOV.U32 R5, RZ, RZ, R15 ;  /* 0x000000ffff05c224 */ /* 0x000fe200078e000f */
[----:B0-----:R-:W-:-:S04]  /*1d90*/  LEA.HI.X.SX32 R13, R10, R3, 0x1, P5 ;  /* 0x000000030a0d7211 */ /* 0x001fc800028f0eff */
[----:B------:R0:W3:Y:S01]  /*1da0*/  @!P4 LDG.E.U16 R175, desc[UR20][R4.64] ;  /* 0x0000001404afc981 */ /* 0x0000e2000c1e1500 */
[----:B------:R-:W-:Y:S01]  /*1db0*/  ISETP.GE.U32.AND P4, PT, R8, 0x7fffff36, PT ;  /* 0x7fffff360800780c */ /* 0x000fe20003f86070 */
[----:B------:R-:W-:Y:S02]  /*1dc0*/  VIADD R10, R25, 0xffffffb4 ;  /* 0xffffffb4190a7836 */ /* 0x000fe40000000000 */
[----:B------:R1:W-:Y:S01]  /*1dd0*/  STL [R1+0x7c], R14 ;  /* 0x00007c0e01007387 */ /* 0x0003e20000100800 */
[C---:B------:R-:W-:Y:S02]  /*1de0*/  IMAD R8, R106.reuse, 0x24, RZ ;  /* 0x000000246a087824 */ /* 0x040fe400078e02ff */
[----:B0-----:R-:W-:Y:S02]  /*1df0*/  @!P3 IMAD.MOV.U32 R4, RZ, RZ, R12 ;  /* 0x000000ffff04b224 */ /* 0x001fe400078e000c */
[----:B------:R-:W-:Y:S01]  /*1e00*/  @!P3 IMAD.MOV.U32 R5, RZ, RZ, R13 ;  /* 0x000000ffff05b224 */ /* 0x000fe200078e000d */
[----:B-1----:R-:W-:Y:S01]  /*1e10*/  IADD3 R14, P5, PT, R11, R2, RZ ;  /* 0x000000020b0e7210 */ /* 0x002fe20007fbe0ff */
[----:B------:R-:W-:-:S03]  /*1e20*/  IMAD R11, R106, 0x4a, RZ ;  /* 0x0000004a6a0b7824 */ /* 0x000fc600078e02ff */
[----:B------:R0:W3:Y:S01]  /*1e30*/  @!P3 LDG.E.U16 R174, desc[UR20][R4.64] ;  /* 0x0000001404aeb981 */ /* 0x0000e2000c1e1500 */
[----:B------:R-:W-:Y:S01]  /*1e40*/  ISETP.GE.U32.AND P3, PT, R10, 0x7fffff35, PT ;  /* 0x7fffff350a00780c */ /* 0x000fe20003f66070 */
[----:B------:R-:W-:Y:S01]  /*1e50*/  IMAD R10, R106, 0x25, RZ ;  /* 0x000000256a0a7824 */ /* 0x000fe200078e02ff */
[----:B------:R-:W-:Y:S01]  /*1e60*/  LEA.HI.X.SX32 R16, R8, R3, 0x1, P5 ;  /* 0x0000000308107211 */ /* 0x000fe200028f0eff */
[----:B------:R1:W-:Y:S04]  /*1e70*/  STL [R1+0x78], R15 ;  /* 0x0000780f01007387 */ /* 0x0003e80000100800 */
[----:B------:R-:W-:Y:S01]  /*1e80*/  STL [R1+0x84], R12 ;  /* 0x0000840c01007387 */ /* 0x000fe20000100800 */
[----:B0-----:R-:W-:-:S03]  /*1e90*/  @!P6 IMAD.MOV.U32 R4, RZ, RZ, R14 ;  /* 0x000000ffff04e224 */ /* 0x001fc600078e000e */
[----:B------:R0:W-:Y:S01]  /*1ea0*/  STL [R1+0x80], R13 ;  /* 0x0000800d01007387 */ /* 0x0001e20000100800 */
[----:B-1----:R-:W-:Y:S01]  /*1eb0*/  IADD3 R15, P5, PT, R11, R2, RZ ;  /* 0x000000020b0f7210 */ /* 0x002fe20007fbe0ff */
[----:B------:R-:W-:Y:S02]  /*1ec0*/  @!P6 IMAD.MOV.U32 R5, RZ, RZ, R16 ;  /* 0x000000ffff05e224 */ /* 0x000fe400078e0010 */
[----:B------:R-:W-:Y:S04]  /*1ed0*/  STL [R1+0x15c], R14 ;  /* 0x00015c0e01007387 */ /* 0x000fe80000100800 */
[----:B------:R1:W-:Y:S01]  /*1ee0*/  STL [R1+0x158], R16 ;  /* 0x0001581001007387 */ /* 0x0003e20000100800 */
[----:B0-----:R-:W-:-:S03]  /*1ef0*/  IMAD R13, R106, 0x94, RZ ;  /* 0x000000946a0d7824 */ /* 0x001fc600078e02ff */
[----:B------:R0:W2:Y:S01]  /*1f00*/  @!P6 LDG.E.U16 R180, desc[UR20][R4.64] ;  /* 0x0000001404b4e981 */ /* 0x0000a2000c1e1500 */
[-C--:B-1----:R-:W-:Y:S02]  /*1f10*/  LEA.HI.X.SX32 R16, R10, R3.reuse, 0x1, P5 ;  /* 0x000000030a107211 */ /* 0x082fe400028f0eff */
[----:B------:R-:W-:Y:S01]  /*1f20*/  IADD3 R13, P5, PT, R13, R2, RZ ;  /* 0x000000020d0d7210 */ /* 0x000fe20007fbe0ff */
[----:B------:R-:W-:Y:S02]  /*1f30*/  VIADD R10, R25, 0xffffffec ;  /* 0xffffffec190a7836 */ /* 0x000fe40000000000 */
[----:B0-----:R-:W-:Y:S02]  /*1f40*/  @!P1 IMAD.MOV.U32 R4, RZ, RZ, R15 ;  /* 0x000000ffff049224 */ /* 0x001fe400078e000f */
[----:B------:R-:W-:Y:S01]  /*1f50*/  @!P1 IMAD.MOV.U32 R5, RZ, RZ, R16 ;  /* 0x000000ffff059224 */ /* 0x000fe200078e0010 */
[----:B------:R-:W-:Y:S01]  /*1f60*/  LEA.HI.X.SX32 R14, R11, R3, 0x1, P5 ;  /* 0x000000030b0e7211 */ /* 0x000fe200028f0eff */
[----:B------:R-:W-:Y:S01]  /*1f70*/  IMAD R11, R106, 0x96, RZ ;  /* 0x000000966a0b7824 */ /* 0x000fe200078e02ff */
[----:B------:R-:W-:Y:S01]  /*1f80*/  STL [R1+0x164], R15 ;  /* 0x0001640f01007387 */ /* 0x000fe20000100800 */
[----:B------:R-:W-:-:S03]  /*1f90*/  VIADD R12, R25, 0xffffffed ;  /* 0xffffffed190c7836 */ /* 0x000fc60000000000 */
[----:B------:R0:W2:Y:S01]  /*1fa0*/  @!P1 LDG.E.U16 R177, desc[UR20][R4.64] ;  /* 0x0000001404b19981 */ /* 0x0000a2000c1e1500 */
[----:B------:R-:W-:Y:S01]  /*1fb0*/  ISETP.GE.U32.AND P1, PT, R10, 0x7fffff6d, PT ;  /* 0x7fffff6d0a00780c */ /* 0x000fe20003f26070 */
[----:B------:R-:W-:Y:S02]  /*1fc0*/  IMAD R10, R106, 0x4b, RZ ;  /* 0x0000004b6a0a7824 */ /* 0x000fe400078e02ff */
[----:B------:R-:W-:Y:S04]  /*1fd0*/  STL [R1+0x160], R16 ;  /* 0x0001601001007387 */ /* 0x000fe80000100800 */
[----:B------:R1:W-:Y:S01]  /*1fe0*/  STL [R1+0x28c], R13 ;  /* 0x00028c0d01007387 */ /* 0x0003e20000100800 */
[----:B0-----:R-:W-:Y:S02]  /*1ff0*/  @!P4 IMAD.MOV.U32 R4, RZ, RZ, R13 ;  /* 0x000000ffff04c224 */ /* 0x001fe400078e000d */
[----:B------:R-:W-:Y:S01]  /*2000*/  @!P4 IMAD.MOV.U32 R5, RZ, RZ, R14 ;  /* 0x000000ffff05c224 */ /* 0x000fe200078e000e */
[----:B------:R-:W-:-:S04]  /*2010*/  ISETP.GE.U32.AND P6, PT, R12, 0x7fffff6e, PT ;  /* 0x7fffff6e0c00780c */ /* 0x000fc80003fc6070 */
[----:B------:R0:W2:Y:S01]  /*2020*/  @!P4 LDG.E.U16 R184, desc[UR20][R4.64] ;  /* 0x0000001404b8c981 */ /* 0x0000a2000c1e1500 */
[-C--:B-1----:R-:W-:Y:S02]  /*2030*/  IADD3 R13, P5, PT, R11, R2.reuse, RZ ;  /* 0x000000020b0d7210 */ /* 0x082fe40007fbe0ff */
[----:B------:R-:W-:Y:S02]  /*2040*/  IADD3 R12, P4, PT, R8, R2, RZ ;  /* 0x00000002080c7210 */ /* 0x000fe40007f9e0ff */
[-C--:B------:R-:W-:Y:S01]  /*2050*/  LEA.HI.X.SX32 R15, R10, R3.reuse, 0x1, P5 ;  /* 0x000000030a0f7211 */ /* 0x080fe200028f0eff */
[----:B------:R1:W-:Y:S01]  /*2060*/  STL [R1+0x288], R14 ;  /* 0x0002880e01007387 */ /* 0x0003e20000100800 */
[----:B------:R-:W-:Y:S02]  /*2070*/  VIADD R8, R25, 0xffffffb3 ;  /* 0xffffffb319087836 */ /* 0x000fe40000000000 */
[----:B0-----:R-:W-:Y:S02]  /*2080*/  @!P3 IMAD.MOV.U32 R4, RZ, RZ, R13 ;  /* 0x000000ffff04b224 */ /* 0x001fe400078e000d */
[----:B------:R-:W-:Y:S01]  /*2090*/  @!P3 IMAD.MOV.U32 R5, RZ, RZ, R15 ;  /* 0x000000ffff05b224 */ /* 0x000fe200078e000f */
[----:B-1----:R-:W-:Y:S01]  /*20a0*/  LEA.HI.X.SX32 R14, R9, R3, 0x1, P4 ;  /* 0x00000003090e7211 */ /* 0x002fe200020f0eff */
[----:B------:R-:W-:Y:S01]  /*20b0*/  IMAD R9, R106, 0x26, RZ ;  /* 0x000000266a097824 */ /* 0x000fe200078e02ff */
[----:B------:R-:W-:Y:S01]  /*20c0*/  ISETP.GE.U32.AND P4, PT, R8, 0x7fffff34, PT ;  /* 0x7fffff340800780c */ /* 0x000fe20003f86070 */
[----:B------:R0:W-:Y:S01]  /*20d0*/  STL [R1+0x294], R13 ;  /* 0x0002940d01007387 */ /* 0x0001e20000100800 */
[----:B------:R-:W-:-:S03]  /*20e0*/  IMAD R8, R106, 0x13, RZ ;  /* 0x000000136a087824 */ /* 0x000fc600078e02ff */
[----:B------:R1:W2:Y:S01]  /*20f0*/  @!P3 LDG.E.U16 R183, desc[UR20][R4.64] ;  /* 0x0000001404b7b981 */ /* 0x0002a2000c1e1500 */
[----:B------:R-:W-:-:S03]  /*2100*/  VIADD R10, R25, 0xffffffd9 ;  /* 0xffffffd9190a7836 */ /* 0x000fc60000000000 */
[----:B------:R-:W-:Y:S01]  /*2110*/  STL [R1+0xcc], R12 ;  /* 0x0000cc0c01007387 */ /* 0x000fe20000100800 */
[----:B0-----:R-:W-:-:S03]  /*2120*/  IADD3 R13, P3, PT, R9, R2, RZ ;  /* 0x00000002090d7210 */ /* 0x001fc60007f7e0ff */
[----:B------:R-:W-:Y:S01]  /*2130*/  STL [R1+0x290], R15 ;  /* 0x0002900f01007387 */ /* 0x000fe20000100800 */
[----:B-1----:R-:W-:Y:S02]  /*2140*/  @!P6 IMAD.MOV.U32 R4, RZ, RZ, R12 ;  /* 0x000000ffff04e224 */ /* 0x002fe400078e000c */
[----:B------:R-:W-:Y:S01]  /*2150*/  @!P6 IMAD.MOV.U32 R5, RZ, RZ, R14 ;  /* 0x000000ffff05e224 */ /* 0x000fe200078e000e */
[----:B------:R0:W-:Y:S01]  /*2160*/  STL [R1+0xc8], R14 ;  /* 0x0000c80e01007387 */ /* 0x0001e20000100800 */
[----:B------:R-:W-:-:S03]  /*2170*/  VIADD R11, R25, 0xffffffb2 ;  /* 0xffffffb2190b7836 */ /* 0x000fc60000000000 */
[----:B------:R1:W2:Y:S01]  /*2180*/  @!P6 LDG.E.U16 R187, desc[UR20][R4.64] ;  /* 0x0000001404bbe981 */ /* 0x0002a2000c1e1500 */
[----:B------:R-:W-:Y:S02]  /*2190*/  ISETP.GE.U32.AND P6, PT, R10, 0x7fffff5a, PT ;  /* 0x7fffff5a0a00780c */ /* 0x000fe40003fc6070 */
[----:B0-----:R-:W-:Y:S01]  /*21a0*/  LEA.HI.X.SX32 R14, R8, R3, 0x1, P3 ;  /* 0x00000003080e7211 */ /* 0x001fe200018f0eff */
[C---:B------:R-:W-:Y:S01]  /*21b0*/  IMAD R10, R106.reuse, 0x4c, RZ ;  /* 0x0000004c6a0a7824 */ /* 0x040fe200078e02ff */
[----:B------:R-:W-:Y:S01]  /*21c0*/  ISETP.GE.U32.AND P5, PT, R11, 0x7fffff33, PT ;  /* 0x7fffff330b00780c */ /* 0x000fe20003fa6070 */
[----:B------:R-:W-:Y:S02]  /*21d0*/  IMAD R11, R106, 0x98, RZ ;  /* 0x000000986a0b7824 */ /* 0x000fe400078e02ff */
[----:B-1----:R-:W-:Y:S02]  /*21e0*/  @!P1 IMAD.MOV.U32 R4, RZ, RZ, R13 ;  /* 0x000000ffff049224 */ /* 0x002fe400078e000d */
[----:B------:R-:W-:Y:S01]  /*21f0*/  @!P1 IMAD.MOV.U32 R5, RZ, RZ, R14 ;  /* 0x000000ffff059224 */ /* 0x000fe200078e000e */
[-C--:B------:R-:W-:Y:S01]  /*2200*/  IADD3 R12, P3, PT, R10, R2.reuse, RZ ;  /* 0x000000020a0c7210 */ /* 0x080fe20007f7e0ff */
[----:B------:R-:W-:Y:S01]  /*2210*/  VIADD R8, R25, 0xffffffd8 ;  /* 0xffffffd819087836 */ /* 0x000fe20000000000 */
[----:B------:R0:W-:Y:S04]  /*2220*/  STL [R1+0xd4], R13 ;  /* 0x0000d40d01007387 */ /* 0x0001e80000100800 */
[----:B------:R1:W2:Y:S01]  /*2230*/  @!P1 LDG.E.U16 R186, desc[UR20][R4.64] ;  /* 0x0000001404ba9981 */ /* 0x0002a2000c1e1500 */
[----:B------:R-:W-:Y:S01]  /*2240*/  IADD3 R15, P1, PT, R11, R2, RZ ;  /* 0x000000020b0f7210 */ /* 0x000fe20007f3e0ff */
[----:B------:R-:W-:-:S02]  /*2250*/  IMAD R11, R106, 0x9a, RZ ;  /* 0x0000009a6a0b7824 */ /* 0x000fc400078e02ff */
[----:B------:R1:W-:Y:S01]  /*2260*/  STL [R1+0xd0], R14 ;  /* 0x0000d00e01007387 */ /* 0x0003e20000100800 */
[-C--:B------:R-:W-:Y:S02]  /*2270*/  LEA.HI.X.SX32 R10, R10, R3.reuse, 0x1, P1 ;  /* 0x000000030a0a7211 */ /* 0x080fe400008f0eff */
[----:B0-----:R-:W-:Y:S02]  /*2280*/  IADD3 R13, P1, PT, R11, R2, RZ ;  /* 0x000000020b0d7210 */ /* 0x001fe40007f3e0ff */
[----:B-1----:R-:W-:Y:S02]  /*2290*/  LEA.HI.X.SX32 R14, R9, R3, 0x1, P3 ;  /* 0x00000003090e7211 */ /* 0x002fe400018f0eff */
[----:B------:R-:W-:Y:S01]  /*22a0*/  ISETP.GE.U32.AND P3, PT, R8, 0x7fffff59, PT ;  /* 0x7fffff590800780c */ /* 0x000fe20003f66070 */
[----:B------:R-:W-:Y:S02]  /*22b0*/  IMAD R8, R106, 0x4d, RZ ;  /* 0x0000004d6a087824 */ /* 0x000fe400078e02ff */
[----:B------:R-:W-:-:S02]  /*22c0*/  @!P4 IMAD.MOV.U32 R4, RZ, RZ, R15 ;  /* 0x000000ffff04c224 */ /* 0x000fc400078e000f */
[----:B------:R-:W-:Y:S01]  /*22d0*/  @!P4 IMAD.MOV.U32 R5, RZ, RZ, R10 ;  /* 0x000000ffff05c224 */ /* 0x000fe200078e000a */
[----:B------:R-:W-:Y:S01]  /*22e0*/  LEA.HI.X.SX32 R8, R8, R3, 0x1, P1 ;  /* 0x0000000308087211 */ /* 0x000fe200008f0eff */
[----:B------:R-:W-:Y:S01]  /*22f0*/  VIADD R9, R25, 0xffffffb1 ;  /* 0xffffffb119097836 */ /* 0x000fe20000000000 */
[----:B------:R-:W-:Y:S04]  /*2300*/  STL [R1+0x16c], R12 ;  /* 0x00016c0c01007387 */ /* 0x000fe80000100800 */
[----:B------:R0:W2:Y:S01]  /*2310*/  @!P4 LDG.E.U16 R191, desc[UR20][R4.64] ;  /* 0x0000001404bfc981 */ /* 0x0000a2000c1e1500 */
[----:B------:R-:W-:Y:S01]  /*2320*/  ISETP.GE.U32.AND P4, PT, R9, 0x7fffff32, PT ;  /* 0x7fffff320900780c */ /* 0x000fe20003f86070 */
[----:B------:R-:W-:Y:S02]  /*2330*/  IMAD R9, R106, 0x4e, RZ ;  /* 0x0000004e6a097824 */ /* 0x000fe400078e02ff */
[----:B------:R-:W-:Y:S04]  /*2340*/  STL [R1+0x29c], R15 ;  /* 0x00029c0f01007387 */ /* 0x000fe80000100800 */
[----:B------:R-:W-:Y:S01]  /*2350*/  STL [R1+0x168], R14 ;  /* 0x0001680e01007387 */ /* 0x000fe20000100800 */
[----:B0-----:R-:W-:-:S02]  /*2360*/  @!P5 IMAD.MOV.U32 R4, RZ, RZ, R13 ;  /* 0x000000ffff04d224 */ /* 0x001fc400078e000d */
[----:B------:R-:W-:Y:S01]  /*2370*/  @!P5 IMAD.MOV.U32 R5, RZ, RZ, R8 ;  /* 0x000000ffff05d224 */ /* 0x000fe200078e0008 */
[----:B------:R-:W-:Y:S04]  /*2380*/  STL [R1+0x298], R10 ;  /* 0x0002980a01007387 */ /* 0x000fe80000100800 */
[----:B------:R0:W-:Y:S04]  /*2390*/  STL [R1+0x2a4], R13 ;  /* 0x0002a40d01007387 */ /* 0x0001e80000100800 */
[----:B------:R1:W-:Y:S04]  /*23a0*/  STL [R1+0x2a0], R8 ;  /* 0x0002a00801007387 */ /* 0x0003e80000100800 */
[----:B------:R1:W2:Y:S01]  /*23b0*/  @!P5 LDG.E.U16 R189, desc[UR20][R4.64] ;  /* 0x0000001404bdd981 */ /* 0x0002a2000c1e1500 */
[----:B0-----:R-:W-:Y:S01]  /*23c0*/  IADD3 R13, P5, PT, R9, R2, RZ ;  /* 0x00000002090d7210 */ /* 0x001fe20007fbe0ff */
[----:B-1----:R-:W-:-:S02]  /*23d0*/  IMAD R8, R106, 0x27, RZ ;  /* 0x000000276a087824 */ /* 0x002fc400078e02ff */
[C---:B------:R-:W-:Y:S02]  /*23e0*/  VIADD R10, R25.reuse, 0xffffffb0 ;  /* 0xffffffb0190a7836 */ /* 0x040fe40000000000 */
[----:B------:R-:W-:Y:S02]  /*23f0*/  @!P6 IMAD.MOV.U32 R4, RZ, RZ, R12 ;  /* 0x000000ffff04e224 */ /* 0x000fe400078e000c */
[----:B------:R-:W-:Y:S01]  /*2400*/  @!P6 IMAD.MOV.U32 R5, RZ, RZ, R14 ;  /* 0x000000ffff05e224 */ /* 0x000fe200078e000e */
[----:B------:R-:W-:Y:S01]  /*2410*/  LEA.HI.X.SX32 R14, R8, R3, 0x1, P5 ;  /* 0x00000003080e7211 */ /* 0x000fe200028f0eff */
[----:B------:R-:W-:Y:S01]  /*2420*/  IMAD R11, R106, 0x9c, RZ ;  /* 0x0000009c6a0b7824 */ /* 0x000fe200078e02ff */
[----:B------:R-:W-:Y:S02]  /*2430*/  ISETP.GE.U32.AND P1, PT, R10, 0x7fffff31, PT ;  /* 0x7fffff310a00780c */ /* 0x000fe40003f26070 */
[----:B------:R0:W2:Y:S01]  /*2440*/  @!P6 LDG.E.U16 R196, desc[UR20][R4.64] ;  /* 0x0000001404c4e981 */ /* 0x0000a2000c1e1500 */
[----:B------:R-:W-:Y:S01]  /*2450*/  VIADD R8, R25, 0xffffffae ;  /* 0xffffffae19087836 */ /* 0x000fe20000000000 */
[----:B------:R-:W-:Y:S01]  /*2460*/  IADD3 R12, P6, PT, R11, R2, RZ ;  /* 0x000000020b0c7210 */ /* 0x000fe20007fde0ff */
[----:B------:R-:W-:-:S02]  /*2470*/  VIADD R10, R25, 0xffffffaf ;  /* 0xffffffaf190a7836 */ /* 0x000fc40000000000 */
[----:B------:R-:W-:Y:S02]  /*2480*/  IMAD R11, R106, 0x9e, RZ ;  /* 0x0000009e6a0b7824 */ /* 0x000fe400078e02ff */
[----:B0-----:R-:W-:Y:S02]  /*2490*/  @!P3 IMAD.MOV.U32 R4, RZ, RZ, R13 ;  /* 0x000000ffff04b224 */ /* 0x001fe400078e000d */
[----:B------:R-:W-:Y:S01]  /*24a0*/  @!P3 IMAD.MOV.U32 R5, RZ, RZ, R14 ;  /* 0x000000ffff05b224 */ /* 0x000fe200078e000e */
[----:B------:R0:W-:Y:S01]  /*24b0*/  STL [R1+0x174], R13 ;  /* 0x0001740d01007387 */ /* 0x0001e20000100800 */
[----:B------:R-:W-:-:S03]  /*24c0*/  ISETP.GE.U32.AND P5, PT, R10, 0x7fffff30, PT ;  /* 0x7fffff300a00780c */ /* 0x000fc60003fa6070 */
[----:B------:R1:W2:Y:S01]  /*24d0*/  @!P3 LDG.E.U16 R195, desc[UR20][R4.64] ;  /* 0x0000001404c3b981 */ /* 0x0002a2000c1e1500 */
[----:B------:R-:W-:Y:S01]  /*24e0*/  ISETP.GE.U32.AND P3, PT, R8, 0x7fffff2f, PT ;  /* 0x7fffff2f0800780c */ /* 0x000fe20003f66070 */
[C---:B------:R-:W-:Y:S01]  /*24f0*/  IMAD R8, R106.reuse, 0x4f, RZ ;  /* 0x0000004f6a087824 */ /* 0x040fe200078e02ff */
[----:B0-----:R-:W-:Y:S02]  /*2500*/  LEA.HI.X.SX32 R13, R9, R3, 0x1, P6 ;  /* 0x00000003090d7211 */ /* 0x001fe400030f0eff */
[----:B------:R-:W-:Y:S01]  /*2510*/  IADD3 R10, P6, PT, R11, R2, RZ ;  /* 0x000000020b0a7210 */ /* 0x000fe20007fde0ff */
[----:B------:R-:W-:Y:S01]  /*2520*/  IMAD R11, R106, 0xa0, RZ ;  /* 0x000000a06a0b7824 */ /* 0x000fe200078e02ff */
[----:B------:R-:W-:Y:S01]  /*2530*/  STL [R1+0x170], R14 ;  /* 0x0001700e01007387 */ /* 0x000fe20000100800 */
[----:B-1----:R-:W-:Y:S02]  /*2540*/  @!P4 IMAD.MOV.U32 R4, RZ, RZ, R12 ;  /* 0x000000ffff04c224 */ /* 0x002fe400078e000c */
[----:B------:R-:W-:Y:S01]  /*2550*/  @!P4 IMAD.MOV.U32 R5, RZ, RZ, R13 ;  /* 0x000000ffff05c224 */ /* 0x000fe200078e000d */
[----:B------:R0:W-:Y:S01]  /*2560*/  STL [R1+0x2ac], R12 ;  /* 0x0002ac0c01007387 */ /* 0x0001e20000100800 */
[----:B------:R-:W-:-:S03]  /*2570*/  VIADD R9, R25, 0xffffffd7 ;  /* 0xffffffd719097836 */ /* 0x000fc60000000000 */
[----:B------:R1:W-:Y:S04]  /*2580*/  STL [R1+0x2a8], R13 ;  /* 0x0002a80d01007387 */ /* 0x0003e80000100800 */
[----:B------:R4:W2:Y:S01]  /*2590*/  @!P4 LDG.E.U16 R201, desc[UR20][R4.64] ;  /* 0x0000001404c9c981 */ /* 0x0008a2000c1e1500 */
[-C--:B0-----:R-:W-:Y:S01]  /*25a0*/  LEA.HI.X.SX32 R12, R8, R3.reuse, 0x1, P6 ;  /* 0x00000003080c7211 */ /* 0x081fe200030f0eff */
[C---:B------:R-:W-:Y:S01]  /*25b0*/  IMAD R8, R106.reuse, 0x50, RZ ;  /* 0x000000506a087824 */ /* 0x040fe200078e02ff */
[----:B-1----:R-:W-:Y:S01]  /*25c0*/  IADD3 R13, P6, PT, R11, R2, RZ ;  /* 0x000000020b0d7210 */ /* 0x002fe20007fde0ff */
[----:B------:R-:W-:Y:S01]  /*25d0*/  IMAD R11, R106, 0xa2, RZ ;  /* 0x000000a26a0b7824 */ /* 0x000fe200078e02ff */
[----:B------:R0:W-:Y:S01]  /*25e0*/  STL [R1+0x2b4], R10 ;  /* 0x0002b40a01007387 */ /* 0x0001e20000100800 */
[----:B----4-:R-:W-:Y:S01]  /*25f0*/  @!P1 IMAD.MOV.U32 R4, RZ, RZ, R10 ;  /* 0x000000ffff049224 */ /* 0x010fe200078e000a */
[----:B------:R-:W-:Y:S01]  /*2600*/  LEA.HI.X.SX32 R14, R8, R3, 0x1, P6 ;  /* 0x00000003080e7211 */ /* 0x000fe200030f0eff */
[----:B------:R-:W-:Y:S01]  /*2610*/  @!P1 IMAD.MOV.U32 R5, RZ, RZ, R12 ;  /* 0x000000ffff059224 */ /* 0x000fe200078e000c */
[----:B------:R-:W-:Y:S01]  /*2620*/  ISETP.GE.U32.AND P4, PT, R9, 0x7fffff58, PT ;  /* 0x7fffff580900780c */ /* 0x000fe20003f86070 */
[----:B------:R1:W-:Y:S01]  /*2630*/  STL [R1+0x2b0], R12 ;  /* 0x0002b00c01007387 */ /* 0x0003e20000100800 */
[----:B------:R-:W-:-:S02]  /*2640*/  VIADD R9, R25, 0xffffffd6 ;  /* 0xffffffd619097836 */ /* 0x000fc40000000000 */
[----:B0-----:R-:W-:Y:S01]  /*2650*/  IMAD R10, R106, 0x51, RZ ;  /* 0x000000516a0a7824 */ /* 0x001fe200078e02ff */
[----:B------:R0:W4:Y:S01]  /*2660*/  @!P1 LDG.E.U16 R200, desc[UR20][R4.64] ;  /* 0x0000001404c89981 */ /* 0x000122000c1e1500 */
[----:B-1----:R-:W-:-:S03]  /*2670*/  IADD3 R12, P6, PT, R11, R2, RZ ;  /* 0x000000020b0c7210 */ /* 0x002fc60007fde0ff */
[----:B------:R1:W-:Y:S01]  /*2680*/  STL [R1+0x2bc], R13 ;  /* 0x0002bc0d01007387 */ /* 0x0003e20000100800 */
[----:B------:R-:W-:Y:S01]  /*2690*/  ISETP.GE.U32.AND P1, PT, R9, 0x7fffff57, PT ;  /* 0x7fffff570900780c */ /* 0x000fe20003f26070 */
[----:B0-----:R-:W-:Y:S02]  /*26a0*/  @!P5 IMAD.MOV.U32 R4, RZ, RZ, R13 ;  /* 0x000000ffff04d224 */ /* 0x001fe400078e000d */
[----:B------:R-:W-:Y:S02]  /*26b0*/  @!P5 IMAD.MOV.U32 R5, RZ, RZ, R14 ;  /* 0x000000ffff05d224 */ /* 0x000fe400078e000e */
[----:B------:R-:W-:Y:S01]  /*26c0*/  VIADD R9, R25, 0xffffffad ;  /* 0xffffffad19097836 */ /* 0x000fe20000000000 */
[----:B-1----:R-:W-:Y:S02]  /*26d0*/  LEA.HI.X.SX32 R13, R10, R3, 0x1, P6 ;  /* 0x000000030a0d7211 */ /* 0x002fe400030f0eff */
[----:B------:R0:W2:Y:S01]  /*26e0*/  @!P5 LDG.E.U16 R203, desc[UR20][R4.64] ;  /* 0x0000001404cbd981 */ /* 0x0000a2000c1e1500 */
[----:B------:R-:W-:Y:S01]  /*26f0*/  IADD3 R11, P5, PT, R8, R2, RZ ;  /* 0x00000002080b7210 */ /* 0x000fe20007fbe0ff */
[C---:B------:R-:W-:Y:S01]  /*2700*/  IMAD R10, R106.reuse, 0x28, RZ ;  /* 0x000000286a0a7824 */ /* 0x040fe200078e02ff */
[----:B------:R-:W-:Y:S01]  /*2710*/  ISETP.GE.U32.AND P6, PT, R9, 0x7fffff2e, PT ;  /* 0x7fffff2e0900780c */ /* 0x000fe20003fc6070 */
[----:B------:R-:W-:Y:S01]  /*2720*/  VIADD R8, R25, 0xffffffac ;  /* 0xffffffac19087836 */ /* 0x000fe20000000000 */
[----:B------:R-:W-:Y:S01]  /*2730*/  STL [R1+0x2b8], R14 ;  /* 0x0002b80e01007387 */ /* 0x000fe20000100800 */
[----:B------:R-:W-:-:S02]  /*2740*/  IMAD R9, R106, 0x52, RZ ;  /* 0x000000526a097824 */ /* 0x000fc400078e02ff */
[----:B0-----:R-:W-:Y:S02]  /*2750*/  @!P3 IMAD.MOV.U32 R4, RZ, RZ, R12 ;  /* 0x000000ffff04b224 */ /* 0x001fe400078e000c */
[----:B------:R-:W-:Y:S01]  /*2760*/  @!P3 IMAD.MOV.U32 R5, RZ, RZ, R13 ;  /* 0x000000ffff05b224 */ /* 0x000fe200078e000d */
[----:B------:R-:W-:Y:S04]  /*2770*/  STL [R1+0x2c4], R12 ;  /* 0x0002c40c01007387 */ /* 0x000fe80000100800 */
[----:B------:R0:W-:Y:S04]  /*2780*/  STL [R1+0x2c0], R13 ;  /* 0x0002c00d01007387 */ /* 0x0001e80000100800 */
[----:B------:R1:W2:Y:S01]  /*2790*/  @!P3 LDG.E.U16 R202, desc[UR20][R4.64] ;  /* 0x0000001404cab981 */ /* 0x0002a2000c1e1500 */
[----:B------:R-:W-:Y:S01]  /*27a0*/  ISETP.GE.U32.AND P3, PT, R8, 0x7fffff2d, PT ;  /* 0x7fffff2d0800780c */ /* 0x000fe20003f66070 */
[----:B------:R-:W-:Y:S01]  /*27b0*/  IMAD R8, R106, 0x29, RZ ;  /* 0x000000296a087824 */ /* 0x000fe200078e02ff */
[----:B0-----:R-:W-:-:S02]  /*27c0*/  LEA.HI.X.SX32 R13, R10, R3, 0x1, P5 ;  /* 0x000000030a0d7211 */ /* 0x001fc400028f0eff */
[----:B------:R-:W-:Y:S01]  /*27d0*/  IADD3 R12, P5, PT, R9, R2, RZ ;  /* 0x00000002090c7210 */ /* 0x000fe20007fbe0ff */
[----:B------:R0:W-:Y:S01]  /*27e0*/  STL [R1+0x17c], R11 ;  /* 0x00017c0b01007387 */ /* 0x0001e20000100800 */
[----:B-1----:R-:W-:Y:S02]  /*27f0*/  @!P4 IMAD.MOV.U32 R4, RZ, RZ, R11 ;  /* 0x000000ffff04c224 */ /* 0x002fe400078e000b */
[----:B------:R-:W-:Y:S01]  /*2800*/  @!P4 IMAD.MOV.U32 R5, RZ, RZ, R13 ;  /* 0x000000ffff05c224 */ /* 0x000fe200078e000d */
[----:B------:R-:W-:Y:S01]  /*2810*/  LEA.HI.X.SX32 R15, R8, R3, 0x1, P5 ;  /* 0x00000003080f7211 */ /* 0x000fe200028f0eff */
[----:B------:R1:W-:Y:S01]  /*2820*/  STL [R1+0x178], R13 ;  /* 0x0001780d01007387 */ /* 0x0003e20000100800 */
[----:B------:R-:W-:-:S03]  /*2830*/  VIADD R8, R25, 0xfffffffa ;  /* 0xfffffffa19087836 */ /* 0x000fc60000000000 */
[----:B------:R3:W2:Y:S01]  /*2840*/  @!P4 LDG.E.U16 R207, desc[UR20][R4.64] ;  /* 0x0000001404cfc981 */ /* 0x0006a2000c1e1500 */
[----:B0-----:R-:W-:Y:S02]  /*2850*/  VIADD R11, R25, 0xfffffffb ;  /* 0xfffffffb190b7836 */ /* 0x001fe40000000000 */
[----:B-1----:R-:W-:-:S03]  /*2860*/  IMAD R13, R106, 0xa4, RZ ;  /* 0x000000a46a0d7824 */ /* 0x002fc600078e02ff */
[----:B------:R-:W-:Y:S01]  /*2870*/  ISETP.GE.U32.AND P5, PT, R11, 0x7fffff7c, PT ;  /* 0x7fffff7c0b00780c */ /* 0x000fe20003fa6070 */
[----:B---3--:R-:W-:Y:S02]  /*2880*/  @!P1 IMAD.MOV.U32 R4, RZ, RZ, R12 ;  /* 0x000000ffff049224 */ /* 0x008fe400078e000c */
[----:B------:R-:W-:Y:S01]  /*2890*/  @!P1 IMAD.MOV.U32 R5, RZ, RZ, R15 ;  /* 0x000000ffff059224 */ /* 0x000fe200078e000f */
[-C--:B------:R-:W-:Y:S01]  /*28a0*/  IADD3 R14, P4, PT, R13, R2.reuse, RZ ;  /* 0x000000020d0e7210 */ /* 0x080fe20007f9e0ff */
[----:B------:R-:W-:Y:S01]  /*28b0*/  IMAD R11, R106, 0xa6, RZ ;  /* 0x000000a66a0b7824 */ /* 0x000fe200078e02ff */
[----:B------:R0:W-:Y:S02]  /*28c0*/  STL [R1+0x184], R12 ;  /* 0x0001840c01007387 */ /* 0x0001e40000100800 */
[----:B------:R-:W-:Y:S02]  /*28d0*/  LEA.HI.X.SX32 R13, R9, R3, 0x1, P4 ;  /* 0x00000003090d7211 */ /* 0x000fe400020f0eff */
[----:B------:R1:W3:Y:S01]  /*28e0*/  @!P1 LDG.E.U16 R206, desc[UR20][R4.64] ;  /* 0x0000001404ce9981 */ /* 0x0002e2000c1e1500 */
[----:B------:R-:W-:Y:S01]  /*28f0*/  ISETP.GE.U32.AND P1, PT, R8, 0x7fffff7b, PT ;  /* 0x7fffff7b0800780c */ /* 0x000fe20003f26070 */
[----:B------:R-:W-:Y:S01]  /*2900*/  IMAD R8, R106, 0x53, RZ ;  /* 0x000000536a087824 */ /* 0x000fe200078e02ff */
[----:B0-----:R-:W-:Y:S01]  /*2910*/  IADD3 R12, P4, PT, R11, R2, RZ ;  /* 0x000000020b0c7210 */ /* 0x001fe20007f9e0ff */
[----:B------:R-:W-:-:S02]  /*2920*/  VIADD R9, R25, 0xffffffeb ;  /* 0xffffffeb19097836 */ /* 0x000fc40000000000 */
[----:B-1----:R-:W-:Y:S01]  /*2930*/  @!P6 IMAD.MOV.U32 R4, RZ, RZ, R14 ;  /* 0x000000ffff04e224 */ /* 0x002fe200078e000e */
[----:B------:R-:W-:Y:S01]  /*2940*/  LEA.HI.X.SX32 R11, R8, R3, 0x1, P4 ;  /* 0x00000003080b7211 */ /* 0x000fe200020f0eff */
[----:B------:R-:W-:Y:S01]  /*2950*/  @!P6 IMAD.MOV.U32 R5, RZ, RZ, R13 ;  /* 0x000000ffff05e224 */ /* 0x000fe200078e000d */
[----:B------:R-:W-:Y:S04]  /*2960*/  STL [R1+0x180], R15 ;  /* 0x0001800f01007387 */ /* 0x000fe80000100800 */
[----:B------:R0:W2:Y:S01]  /*2970*/  @!P6 LDG.E.U16 R211, desc[UR20][R4.64] ;  /* 0x0000001404d3e981 */ /* 0x0000a2000c1e1500 */
[----:B------:R-:W-:Y:S01]  /*2980*/  ISETP.GE.U32.AND P6, PT, R9, 0x7fffff6c, PT ;  /* 0x7fffff6c0900780c */ /* 0x000fe20003fc6070 */
[----:B------:R-:W-:Y:S02]  /*2990*/  VIADD R9, R25, 0xffffffea ;  /* 0xffffffea19097836 */ /* 0x000fe40000000000 */
[----:B------:R-:W-:Y:S01]  /*29a0*/  STL [R1+0x2cc], R14 ;  /* 0x0002cc0e01007387 */ /* 0x000fe20000100800 */
[----:B------:R-:W-:-:S02]  /*29b0*/  IMAD.SHL.U32 R8, R106, 0x4, RZ ;  /* 0x000000046a087824 */ /* 0x000fc400078e00ff */
[----:B0-----:R-:W-:Y:S02]  /*29c0*/  @!P3 IMAD.MOV.U32 R4, RZ, RZ, R12 ;  /* 0x000000ffff04b224 */ /* 0x001fe400078e000c */
[----:B------:R-:W-:Y:S01]  /*29d0*/  @!P3 IMAD.MOV.U32 R5, RZ, RZ, R11 ;  /* 0x000000ffff05b224 */ /* 0x000fe200078e000b */
[----:B------:R0:W-:Y:S04]  /*29e0*/  STL [R1+0x2c8], R13 ;  /* 0x0002c80d01007387 */ /* 0x0001e80000100800 */
[----:B------:R1:W2:Y:S01]  /*29f0*/  @!P3 LDG.E.U16 R210, desc[UR20][R4.64] ;  /* 0x0000001404d2b981 */ /* 0x0002a2000c1e1500 */
[----:B------:R-:W-:Y:S01]  /*2a00*/  ISETP.GE.U32.AND P3, PT, R9, 0x7fffff6b, PT ;  /* 0x7fffff6b0900780c */ /* 0x000fe20003f66070 */
[C---:B------:R-:W-:Y:S01]  /*2a10*/  IMAD R9, R106.reuse, 0xa, RZ ;  /* 0x0000000a6a097824 */ /* 0x040fe200078e02ff */
[-C--:B0-----:R-:W-:Y:S01]  /*2a20*/  LEA R13, P4, R106, R2.reuse, 0x3 ;  /* 0x000000026a0d7211 */ /* 0x081fe200078818ff */
[----:B------:R0:W-:Y:S03]  /*2a30*/  STL [R1+0x2d4], R12 ;  /* 0x0002d40c01007387 */ /* 0x0001e60000100800 */
[----:B------:R-:W-:Y:S01]  /*2a40*/  LEA.HI.X.SX32 R14, R8, R3, 0x1, P4 ;  /* 0x00000003080e7211 */ /* 0x000fe200020f0eff */
[----:B------:R-:W-:Y:S01]  /*2a50*/  IMAD R8, R106, 0x5, RZ ;  /* 0x000000056a087824 */ /* 0x000fe200078e02ff */
[----:B------:R5:W-:Y:S01]  /*2a60*/  STL [R1+0x2d0], R11 ;  /* 0x0002d00b01007387 */ /* 0x000be20000100800 */
[----:B-1----:R-:W-:Y:S01]  /*2a70*/  @!P5 IMAD.MOV.U32 R4, RZ, RZ, R13 ;  /* 0x000000ffff04d224 */ /* 0x002fe200078e000d */
[----:B0-----:R-:W-:-:S02]  /*2a80*/  IADD3 R12, P4, PT, R9, R2, RZ ;  /* 0x00000002090c7210 */ /* 0x001fc40007f9e0ff */
[----:B------:R-:W-:Y:S01]  /*2a90*/  STL [R1+0x5c], R13 ;  /* 0x00005c0d01007387 */ /* 0x000fe20000100800 */
[----:B------:R-:W-:-:S03]  /*2aa0*/  @!P5 IMAD.MOV.U32 R5, RZ, RZ, R14 ;  /* 0x000000ffff05d224 */ /* 0x000fc600078e000e */
[----:B------:R0:W-:Y:S01]  /*2ab0*/  STL [R1+0x58], R14 ;  /* 0x0000580e01007387 */ /* 0x0001e20000100800 */
[----:B-----5:R-:W-:-:S03]  /*2ac0*/  VIADD R11, R25, 0xffffffab ;  /* 0xffffffab190b7836 */ /* 0x020fc60000000000 */
[----:B------:R1:W5:Y:S01]  /*2ad0*/  @!P5 LDG.E.U16 R215, desc[UR20][R4.64] ;  /* 0x0000001404d7d981 */ /* 0x000362000c1e1500 */
[----:B0-----:R-:W-:Y:S02]  /*2ae0*/  LEA.HI.X.SX32 R14, R8, R3, 0x1, P4 ;  /* 0x00000003080e7211 */ /* 0x001fe400020f0eff */
[----:B------:R-:W-:Y:S01]  /*2af0*/  ISETP.GE.U32.AND P5, PT, R11, 0x7fffff2c, PT ;  /* 0x7fffff2c0b00780c */ /* 0x000fe20003fa6070 */
[----:B------:R-:W-:Y:S02]  /*2b00*/  VIADD R11, R25, 0xffffffaa ;  /* 0xffffffaa190b7836 */ /* 0x000fe40000000000 */
[----:B-1----:R-:W-:Y:S02]  /*2b10*/  @!P1 IMAD.MOV.U32 R4, RZ, RZ, R12 ;  /* 0x000000ffff049224 */ /* 0x002fe400078e000c */
[----:B------:R-:W-:Y:S01]  /*2b20*/  @!P1 IMAD.MOV.U32 R5, RZ, RZ, R14 ;  /* 0x000000ffff059224 */ /* 0x000fe200078e000e */
[----:B------:R-:W-:Y:S01]  /*2b30*/  IADD3 R13, P4, PT, R10, R2, RZ ;  /* 0x000000020a0d7210 */ /* 0x000fe20007f9e0ff */
[----:B------:R-:W-:-:S03]  /*2b40*/  IMAD R8, R106, 0x14, RZ ;  /* 0x000000146a087824 */ /* 0x000fc600078e02ff */
[----:B------:R0:W5:Y:S01]  /*2b50*/  @!P1 LDG.E.U16 R214, desc[UR20][R4.64] ;  /* 0x0000001404d69981 */ /* 0x000162000c1e1500 */
[----:B------:R-:W-:Y:S01]  /*2b60*/  ISETP.GE.U32.AND P1, PT, R11, 0x7fffff2b, PT ;  /* 0x7fffff2b0b00780c */ /* 0x000fe20003f26070 */
[----:B------:R-:W-:Y:S01]  /*2b70*/  IMAD R11, R106, 0x2a, RZ ;  /* 0x0000002a6a0b7824 */ /* 0x000fe200078e02ff */
[----:B------:R-:W-:Y:S01]  /*2b80*/  LEA.HI.X.SX32 R15, R8, R3, 0x1, P4 ;  /* 0x00000003080f7211 */ /* 0x000fe200020f0eff */
[----:B------:R1:W-:Y:S01]  /*2b90*/  STL [R1+0x64], R12 ;  /* 0x0000640c01007387 */ /* 0x0003e20000100800 */
[----:B------:R-:W-:-:S03]  /*2ba0*/  IMAD R10, R106, 0x15, RZ ;  /* 0x000000156a0a7824 */ /* 0x000fc600078e02ff */
[----:B------:R1:W-:Y:S01]  /*2bb0*/  STL [R1+0x60], R14 ;  /* 0x0000600e01007387 */ /* 0x0003e20000100800 */
[----:B0-----:R-:W-:Y:S02]  /*2bc0*/  @!P6 IMAD.MOV.U32 R4, RZ, RZ, R13 ;  /* 0x000000ffff04e224 */ /* 0x001fe400078e000d */
[----:B------:R-:W-:Y:S02]  /*2bd0*/  @!P6 IMAD.MOV.U32 R5, RZ, RZ, R15 ;  /* 0x000000ffff05e224 */ /* 0x000fe400078e000f */
[----:B-1----:R-:W-:Y:S01]  /*2be0*/  VIADD R12, R25, 0xffffffd5 ;  /* 0xffffffd5190c7836 */ /* 0x002fe20000000000 */
[----:B------:R-:W-:Y:S02]  /*2bf0*/  IADD3 R14, P4, PT, R11, R2, RZ ;  /* 0x000000020b0e7210 */ /* 0x000fe40007f9e0ff */
[----:B------:R0:W2:Y:S02]  /*2c00*/  @!P6 LDG.E.U16 R213, desc[UR20][R4.64] ;  /* 0x0000001404d5e981 */ /* 0x0000a4000c1e1500 */
[----:B------:R-:W-:-:S02]  /*2c10*/  LEA.HI.X.SX32 R16, R10, R3, 0x1, P4 ;  /* 0x000000030a107211 */ /* 0x000fc400020f0eff */
[----:B------:R1:W-:Y:S01]  /*2c20*/  STL [R1+0xdc], R13 ;  /* 0x0000dc0d01007387 */ /* 0x0003e20000100800 */
[----:B------:R-:W-:Y:S01]  /*2c30*/  ISETP.GE.U32.AND P6, PT, R12, 0x7fffff56, PT ;  /* 0x7fffff560c00780c */ /* 0x000fe20003fc6070 */
[C---:B------:R-:W-:Y:S02]  /*2c40*/  IMAD R12, R106.reuse, 0x54, RZ ;  /* 0x000000546a0c7824 */ /* 0x040fe400078e02ff */
[----:B0-----:R-:W-:Y:S02]  /*2c50*/  @!P3 IMAD.MOV.U32 R4, RZ, RZ, R14 ;  /* 0x000000ffff04b224 */ /* 0x001fe400078e000e */
[----:B------:R-:W-:Y:S02]  /*2c60*/  @!P3 IMAD.MOV.U32 R5, RZ, RZ, R16 ;  /* 0x000000ffff05b224 */ /* 0x000fe400078e0010 */
[----:B-1----:R-:W-:Y:S01]  /*2c70*/  IMAD R13, R106, 0xa8, RZ ;  /* 0x000000a86a0d7824 */ /* 0x002fe200078e02ff */
[----:B------:R0:W-:Y:S01]  /*2c80*/  STL [R1+0xd8], R15 ;  /* 0x0000d80f01007387 */ /* 0x0001e20000100800 */
[----:B------:R-:W-:-:S03]  /*2c90*/  VIADD R10, R25, 0xffffffd4 ;  /* 0xffffffd4190a7836 */ /* 0x000fc60000000000 */
[----:B------:R1:W2:Y:S01]  /*2ca0*/  @!P3 LDG.E.U16 R212, desc[UR20][R4.64] ;  /* 0x0000001404d4b981 */ /* 0x0002a2000c1e1500 */
[-C--:B------:R-:W-:Y:S01]  /*2cb0*/  IADD3 R17, P3, PT, R13, R2.reuse, RZ ;  /* 0x000000020d117210 */ /* 0x080fe20007f7e0ff */
[----:B------:R-:W-:Y:S02]  /*2cc0*/  IMAD R13, R106, 0xaa, RZ ;  /* 0x000000aa6a0d7824 */ /* 0x000fe400078e02ff */
[----:B------:R1:W-:Y:S01]  /*2cd0*/  STL [R1+0xe4], R14 ;  /* 0x0000e40e01007387 */ /* 0x0003e20000100800 */
[----:B0-----:R-:W-:-:S03]  /*2ce0*/  IADD3 R15, P4, PT, R12, R2, RZ ;  /* 0x000000020c0f7210 */ /* 0x001fc60007f9e0ff */
[----:B------:R0:W-:Y:S01]  /*2cf0*/  STL [R1+0xe0], R16 ;  /* 0x0000e01001007387 */ /* 0x0001e20000100800 */
[-C--:B------:R-:W-:Y:S01]  /*2d00*/  LEA.HI.X.SX32 R12, R12, R3.reuse, 0x1, P3 ;  /* 0x000000030c0c7211 */ /* 0x080fe200018f0eff */
[----:B-1----:R-:W-:Y:S01]  /*2d10*/  @!P5 IMAD.MOV.U32 R4, RZ, RZ, R17 ;  /* 0x000000ffff04d224 */ /* 0x002fe200078e0011 */
[----:B------:R-:W-:Y:S02]  /*2d20*/  PRMT R209, RZ, 0x7610, R209 ;  /* 0x00007610ffd17816 */ /* 0x000fe400000000d1 */
[----:B------:R-:W-:Y:S02]  /*2d30*/  IADD3 R14, P3, PT, R13, R2, RZ ;  /* 0x000000020d0e7210 */ /* 0x000fe40007f7e0ff */
[----:B0-----:R-:W-:Y:S02]  /*2d40*/  LEA.HI.X.SX32 R16, R11, R3, 0x1, P4 ;  /* 0x000000030b107211 */ /* 0x001fe400020f0eff */
[----:B------:R-:W-:Y:S01]  /*2d50*/  ISETP.GE.U32.AND P4, PT, R10, 0x7fffff55, PT ;  /* 0x7fffff550a00780c */ /* 0x000fe20003f86070 */
[----:B------:R-:W-:-:S02]  /*2d60*/  IMAD R10, R106, 0x55, RZ ;  /* 0x000000556a0a7824 */ /* 0x000fc400078e02ff */
[----:B------:R-:W-:Y:S02]  /*2d70*/  @!P5 IMAD.MOV.U32 R5, RZ, RZ, R12 ;  /* 0x000000ffff05d224 */ /* 0x000fe400078e000c */
[----:B------:R-:W-:Y:S01]  /*2d80*/  VIADD R11, R25, 0xffffffa9 ;  /* 0xffffffa9190b7836 */ /* 0x000fe20000000000 */
[----:B------:R-:W-:Y:S01]  /*2d90*/  LEA.HI.X.SX32 R10, R10, R3, 0x1, P3 ;  /* 0x000000030a0a7211 */ /* 0x000fe200018f0eff */
[----:B------:R-:W-:Y:S01]  /*2da0*/  STL [R1+0x18c], R15 ;  /* 0x00018c0f01007387 */ /* 0x000fe20000100800 */
[----:B------:R-:W-:-:S03]  /*2db0*/  PRMT R205, RZ, 0x7610, R205 ;  /* 0x00007610ffcd7816 */ /* 0x000fc600000000cd */
[----:B------:R-:W-:Y:S04]  /*2dc0*/  STL [R1+0x2dc], R17 ;  /* 0x0002dc1101007387 */ /* 0x000fe80000100800 */
[----:B------:R-:W-:Y:S04]  /*2dd0*/  STL [R1+0x188], R16 ;  /* 0x0001881001007387 */ /* 0x000fe80000100800 */
[----:B------:R0:W2:Y:S01]  /*2de0*/  @!P5 LDG.E.U16 R209, desc[UR20][R4.64] ;  /* 0x0000001404d1d981 */ /* 0x0000a2000c1e1500 */
[----:B------:R-:W-:Y:S01]  /*2df0*/  ISETP.GE.U32.AND P5, PT, R11, 0x7fffff2a, PT ;  /* 0x7fffff2a0b00780c */ /* 0x000fe20003fa6070 */
[----:B------:R-:W-:-:S02]  /*2e00*/  IMAD R11, R106, 0x56, RZ ;  /* 0x000000566a0b7824 */ /* 0x000fc400078e02ff */
[----:B------:R1:W-:Y:S01]  /*2e10*/  STL [R1+0x2d8], R12 ;  /* 0x0002d80c01007387 */ /* 0x0003e20000100800 */
[----:B0-----:R-:W-:Y:S02]  /*2e20*/  @!P1 IMAD.MOV.U32 R4, RZ, RZ, R14 ;  /* 0x000000ffff049224 */ /* 0x001fe400078e000e */
[----:B------:R-:W-:Y:S02]  /*2e30*/  @!P1 IMAD.MOV.U32 R5, RZ, RZ, R10 ;  /* 0x000000ffff059224 */ /* 0x000fe400078e000a */
[----:B-1----:R-:W-:Y:S01]  /*2e40*/  VIADD R12, R25, 0xffffffa8 ;  /* 0xffffffa8190c7836 */ /* 0x002fe20000000000 */
[----:B------:R0:W-:Y:S01]  /*2e50*/  STL [R1+0x2e4], R14 ;  /* 0x0002e40e01007387 */ /* 0x0001e20000100800 */
[----:B------:R-:W-:-:S03]  /*2e60*/  PRMT R208, RZ, 0x7610, R208 ;  /* 0x00007610ffd07816 */ /* 0x000fc600000000d0 */
[----:B------:R1:W-:Y:S01]  /*2e70*/  STL [R1+0x2e0], R10 ;  /* 0x0002e00a01007387 */ /* 0x0003e20000100800 */
[----:B------:R-:W-:Y:S01]  /*2e80*/  ISETP.GE.U32.AND P3, PT, R12, 0x7fffff29, PT ;  /* 0x7fffff290c00780c */ /* 0x000fe20003f66070 */
[----:B------:R-:W-:Y:S02]  /*2e90*/  VIADD R12, R25, 0xffffffa7 ;  /* 0xffffffa7190c7836 */ /* 0x000fe40000000000 */
[----:B------:R1:W2:Y:S01]  /*2ea0*/  @!P1 LDG.E.U16 R205, desc[UR20][R4.64] ;  /* 0x0000001404cd9981 */ /* 0x0002a2000c1e1500 */
[----:B0-----:R-:W-:Y:S01]  /*2eb0*/  IADD3 R14, P1, PT, R11, R2, RZ ;  /* 0x000000020b0e7210 */ /* 0x001fe20007f3e0ff */
[C---:B------:R-:W-:Y:S02]  /*2ec0*/  IMAD R13, R106.reuse, 0xac, RZ ;  /* 0x000000ac6a0d7824 */ /* 0x040fe400078e02ff */
[----:B-1----:R-:W-:Y:S02]  /*2ed0*/  IMAD R10, R106, 0x2b, RZ ;  /* 0x0000002b6a0a7824 */ /* 0x002fe400078e02ff */
[----:B------:R-:W-:-:S02]  /*2ee0*/  @!P6 IMAD.MOV.U32 R4, RZ, RZ, R15 ;  /* 0x000000ffff04e224 */ /* 0x000fc400078e000f */
[----:B------:R-:W-:Y:S01]  /*2ef0*/  @!P6 IMAD.MOV.U32 R5, RZ, RZ, R16 ;  /* 0x000000ffff05e224 */ /* 0x000fe200078e0010 */
[----:B------:R-:W-:Y:S02]  /*2f00*/  LEA.HI.X.SX32 R15, R10, R3, 0x1, P1 ;  /* 0x000000030a0f7211 */ /* 0x000fe400008f0eff */
[----:B------:R-:W-:Y:S02]  /*2f10*/  ISETP.GE.U32.AND P1, PT, R12, 0x7fffff28, PT ;  /* 0x7fffff280c00780c */ /* 0x000fe40003f26070 */
[----:B------:R0:W2:Y:S01]  /*2f20*/  @!P6 LDG.E.U16 R208, desc[UR20][R4.64] ;  /* 0x0000001404d0e981 */ /* 0x0000a2000c1e1500 */
[----:B------:R-:W-:Y:S02]  /*2f30*/  IADD3 R12, P6, PT, R13, R2, RZ ;  /* 0x000000020d0c7210 */ /* 0x000fe40007fde0ff */
[----:B------:R-:W-:Y:S01]  /*2f40*/  PRMT R204, RZ, 0x7610, R204 ;  /* 0x00007610ffcc7816 */ /* 0x000fe200000000cc */
[----:B------:R1:W-:Y:S01]  /*2f50*/  STL [R1+0x194], R14 ;  /* 0x0001940e01007387 */ /* 0x0003e20000100800 */
[----:B------:R-:W-:-:S02]  /*2f60*/  VIADD R10, R25, 0xffffffa6 ;  /* 0xffffffa6190a7836 */ /* 0x000fc40000000000 */
[----:B------:R-:W-:Y:S02]  /*2f70*/  IMAD R13, R106, 0xae, RZ ;  /* 0x000000ae6a0d7824 */ /* 0x000fe400078e02ff */
[----:B0-----:R-:W-:Y:S02]  /*2f80*/  @!P4 IMAD.MOV.U32 R4, RZ, RZ, R14 ;  /* 0x000000ffff04c224 */ /* 0x001fe400078e000e */
[----:B------:R-:W-:Y:S01]  /*2f90*/  @!P4 IMAD.MOV.U32 R5, RZ, RZ, R15 ;  /* 0x000000ffff05c224 */ /* 0x000fe200078e000f */
[----:B-1----:R-:W-:Y:S02]  /*2fa0*/  LEA.HI.X.SX32 R14, R11, R3, 0x1, P6 ;  /* 0x000000030b0e7211 */ /* 0x002fe400030f0eff */
[----:B------:R-:W-:Y:S02]  /*2fb0*/  PRMT R199, RZ, 0x7610, R199 ;  /* 0x00007610ffc77816 */ /* 0x000fe400000000c7 */
[----:B------:R0:W2:Y:S01]  /*2fc0*/  @!P4 LDG.E.U16 R204, desc[UR20][R4.64] ;  /* 0x0000001404ccc981 */ /* 0x0000a2000c1e1500 */
[----:B------:R-:W-:Y:S01]  /*2fd0*/  ISETP.GE.U32.AND P4, PT, R10, 0x7fffff27, PT ;  /* 0x7fffff270a00780c */ /* 0x000fe20003f86070 */
[----:B------:R-:W-:Y:S01]  /*2fe0*/  IMAD R10, R106, 0x57, RZ ;  /* 0x000000576a0a7824 */ /* 0x000fe200078e02ff */
[----:B------:R-:W-:Y:S01]  /*2ff0*/  IADD3 R16, P6, PT, R13, R2, RZ ;  /* 0x000000020d107210 */ /* 0x000fe20007fde0ff */
[----:B------:R-:W-:Y:S01]  /*3000*/  VIADD R11, R25, 0xfffffff5 ;  /* 0xfffffff5190b7836 */ /* 0x000fe20000000000 */
[----:B------:R1:W-:Y:S01]  /*3010*/  STL [R1+0x190], R15 ;  /* 0x0001900f01007387 */ /* 0x0003e20000100800 */
[----:B0-----:R-:W-:-:S02]  /*3020*/  @!P5 IMAD.MOV.U32 R4, RZ, RZ, R12 ;  /* 0x000000ffff04d224 */ /* 0x001fc400078e000c */
[----:B------:R-:W-:Y:S01]  /*3030*/  @!P5 IMAD.MOV.U32 R5, RZ, RZ, R14 ;  /* 0x000000ffff05d224 */ /* 0x000fe200078e000e */
[----:B------:R-:W-:Y:S01]  /*3040*/  LEA.HI.X.SX32 R13, R10, R3, 0x1, P6 ;  /* 0x000000030a0d7211 */ /* 0x000fe200030f0eff */
[----:B-1----:R-:W-:-:S03]  /*3050*/  IMAD R15, R106, 0xb0, RZ ;  /* 0x000000b06a0f7824 */ /* 0x002fc600078e02ff */
[----:B------:R0:W2:Y:S01]  /*3060*/  @!P5 LDG.E.U16 R199, desc[UR20][R4.64] ;  /* 0x0000001404c7d981 */ /* 0x0000a2000c1e1500 */
[----:B------:R-:W-:Y:S01]  /*3070*/  ISETP.GE.U32.AND P5, PT, R11, 0x7fffff76, PT ;  /* 0x7fffff760b00780c */ /* 0x000fe20003fa6070 */
[----:B------:R-:W-:Y:S02]  /*3080*/  IMAD R11, R106, 0x58, RZ ;  /* 0x000000586a0b7824 */ /* 0x000fe400078e02ff */
[----:B------:R1:W-:Y:S01]  /*3090*/  STL [R1+0x2ec], R12 ;  /* 0x0002ec0c01007387 */ /* 0x0003e20000100800 */
[----:B------:R-:W-:Y:S01]  /*30a0*/  PRMT R197, RZ, 0x7610, R197 ;  /* 0x00007610ffc57816 */ /* 0x000fe200000000c5 */
[----:B------:R-:W-:Y:S02]  /*30b0*/  VIADD R10, R25, 0xfffffff4 ;  /* 0xfffffff4190a7836 */ /* 0x000fe40000000000 */
[----:B------:R4:W-:Y:S01]  /*30c0*/  STL [R1+0x2e8], R14 ;  /* 0x0002e80e01007387 */ /* 0x0009e20000100800 */
[----:B0-----:R-:W-:Y:S02]  /*30d0*/  @!P3 IMAD.MOV.U32 R4, RZ, RZ, R16 ;  /* 0x000000ffff04b224 */ /* 0x001fe400078e0010 */
[----:B------:R-:W-:Y:S01]  /*30e0*/  @!P3 IMAD.MOV.U32 R5, RZ, RZ, R13 ;  /* 0x000000ffff05b224 */ /* 0x000fe200078e000d */
[----:B-1----:R-:W-:Y:S01]  /*30f0*/  IADD3 R12, P6, PT, R15, R2, RZ ;  /* 0x000000020f0c7210 */ /* 0x002fe20007fde0ff */
[----:B------:R-:W-:Y:S03]  /*3100*/  STL [R1+0x2f4], R16 ;  /* 0x0002f41001007387 */ /* 0x000fe60000100800 */
[----:B----4-:R-:W-:Y:S01]  /*3110*/  LEA.HI.X.SX32 R14, R11, R3, 0x1, P6 ;  /* 0x000000030b0e7211 */ /* 0x010fe200030f0eff */
[----:B------:R0:W-:Y:S01]  /*3120*/  STL [R1+0x2f0], R13 ;  /* 0x0002f00d01007387 */ /* 0x0001e20000100800 */
[----:B------:R-:W-:-:S03]  /*3130*/  PRMT R198, RZ, 0x7610, R198 ;  /* 0x00007610ffc67816 */ /* 0x000fc600000000c6 */
[----:B------:R1:W4:Y:S01]  /*3140*/  @!P3 LDG.E.U16 R197, desc[UR20][R4.64] ;  /* 0x0000001404c5b981 */ /* 0x000322000c1e1500 */
[----:B------:R-:W-:Y:S01]  /*3150*/  ISETP.GE.U32.AND P3, PT, R10, 0x7fffff75, PT ;  /* 0x7fffff750a00780c */ /* 0x000fe20003f66070 */
[C---:B------:R-:W-:Y:S02]  /*3160*/  IMAD R10, R106.reuse, 0x59, RZ ;  /* 0x000000596a0a7824 */ /* 0x040fe400078e02ff */
[----:B0-----:R-:W-:Y:S02]  /*3170*/  IMAD R13, R106, 0xb2, RZ ;  /* 0x000000b26a0d7824 */ /* 0x001fe400078e02ff */
[----:B-1----:R-:W-:-:S03]  /*3180*/  @!P1 IMAD.MOV.U32 R4, RZ, RZ, R12 ;  /* 0x000000ffff049224 */ /* 0x002fc600078e000c */
[-C--:B------:R-:W-:Y:S01]  /*3190*/  IADD3 R13, P6, PT, R13, R2.reuse, RZ ;  /* 0x000000020d0d7210 */ /* 0x080fe20007fde0ff */
[----:B------:R-:W-:Y:S01]  /*31a0*/  @!P1 IMAD.MOV.U32 R5, RZ, RZ, R14 ;  /* 0x000000ffff059224 */ /* 0x000fe200078e000e */
[----:B------:R0:W-:Y:S02]  /*31b0*/  STL [R1+0x2fc], R12 ;  /* 0x0002fc0c01007387 */ /* 0x0001e40000100800 */
[----:B------:R-:W-:Y:S02]  /*31c0*/  LEA.HI.X.SX32 R16, R10, R3, 0x1, P6 ;  /* 0x000000030a107211 */ /* 0x000fe400030f0eff */
[----:B------:R1:W-:Y:S04]  /*31d0*/  STL [R1+0x2f8], R14 ;  /* 0x0002f80e01007387 */ /* 0x0003e80000100800 */
[----:B------:R1:W2:Y:S01]  /*31e0*/  @!P1 LDG.E.U16 R198, desc[UR20][R4.64] ;  /* 0x0000001404c69981 */ /* 0x0002a2000c1e1500 */
[----:B------:R-:W-:Y:S01]  /*31f0*/  PRMT R194, RZ, 0x7610, R194 ;  /* 0x00007610ffc27816 */ /* 0x000fe200000000c2 */
[C---:B0-----:R-:W-:Y:S01]  /*3200*/  VIADD R12, R25.reuse, 0xffffffd2 ;  /* 0xffffffd2190c7836 */ /* 0x041fe20000000000 */
[----:B-1----:R-:W-:Y:S01]  /*3210*/  IADD3 R14, P1, PT, R8, R2, RZ ;  /* 0x00000002080e7210 */ /* 0x002fe20007f3e0ff */
[----:B------:R-:W-:-:S03]  /*3220*/  VIADD R8, R25, 0xffffffd3 ;  /* 0xffffffd319087836 */ /* 0x000fc60000000000 */
[----:B------:R-:W-:Y:S01]  /*3230*/  LEA.HI.X.SX32 R15, R9, R3, 0x1, P1 ;  /* 0x00000003090f7211 */ /* 0x000fe200008f0eff */
[----:B------:R-:W-:Y:S02]  /*3240*/  @!P4 IMAD.MOV.U32 R4, RZ, RZ, R13 ;  /* 0x000000ffff04c224 */ /* 0x000fe400078e000d */
[----:B------:R-:W-:Y:S02]  /*3250*/  @!P4 IMAD.MOV.U32 R5, RZ, RZ, R16 ;  /* 0x000000ffff05c224 */ /* 0x000fe400078e0010 */
[----:B------:R-:W-:Y:S01]  /*3260*/  IMAD R9, R106, 0x16, RZ ;  /* 0x000000166a097824 */ /* 0x000fe200078e02ff */
[----:B------:R-:W-:Y:S01]  /*3270*/  ISETP.GE.U32.AND P6, PT, R8, 0x7fffff54, PT ;  /* 0x7fffff540800780c */ /* 0x000fe20003fc6070 */
[----:B------:R-:W-:Y:S01]  /*3280*/  IMAD R8, R106, 0xb, RZ ;  /* 0x0000000b6a087824 */ /* 0x000fe200078e02ff */
[----:B------:R-:W-:Y:S01]  /*3290*/  ISETP.GE.U32.AND P1, PT, R12, 0x7fffff53, PT ;  /* 0x7fffff530c00780c */ /* 0x000fe20003f26070 */
[----:B------:R0:W2:Y:S01]  /*32a0*/  @!P4 LDG.E.U16 R194, desc[UR20][R4.64] ;  /* 0x0000001404c2c981 */ /* 0x0000a2000c1e1500 */
[----:B------:R-:W-:-:S02]  /*32b0*/  IADD3 R12, P4, PT, R9, R2, RZ ;  /* 0x00000002090c7210 */ /* 0x000fc40007f9e0ff */
[----:B------:R-:W-:Y:S01]  /*32c0*/  PRMT R193, RZ, 0x7610, R193 ;  /* 0x00007610ffc17816 */ /* 0x000fe200000000c1 */
[----:B------:R1:W-:Y:S01]  /*32d0*/  STL [R1+0x304], R13 ;  /* 0x0003040d01007387 */ /* 0x0003e20000100800 */
[C---:B------:R-:W-:Y:S02]  /*32e0*/  VIADD R10, R25.reuse, 0xffffffa5 ;  /* 0xffffffa5190a7836 */ /* 0x040fe40000000000 */
[----:B0-----:R-:W-:Y:S02]  /*32f0*/  @!P5 IMAD.MOV.U32 R4, RZ, RZ, R14 ;  /* 0x000000ffff04d224 */ /* 0x001fe400078e000e */
[----:B------:R-:W-:Y:S01]  /*3300*/  @!P5 IMAD.MOV.U32 R5, RZ, RZ, R15 ;  /* 0x000000ffff05d224 */ /* 0x000fe200078e000f */
[----:B-1----:R-:W-:Y:S02]  /*3310*/  LEA.HI.X.SX32 R13, R8, R3, 0x1, P4 ;  /* 0x00000003080d7211 */ /* 0x002fe400020f0eff */
[----:B------:R-:W-:Y:S02]  /*3320*/  PRMT R192, RZ, 0x7610, R192 ;  /* 0x00007610ffc07816 */ /* 0x000fe400000000c0 */
[----:B------:R0:W2:Y:S01]  /*3330*/  @!P5 LDG.E.U16 R193, desc[UR20][R4.64] ;  /* 0x0000001404c1d981 */ /* 0x0000a2000c1e1500 */
[----:B------:R-:W-:Y:S01]  /*3340*/  ISETP.GE.U32.AND P4, PT, R10, 0x7fffff26, PT ;  /* 0x7fffff260a00780c */ /* 0x000fe20003f86070 */
[----:B------:R-:W-:-:S02]  /*3350*/  VIADD R10, R25, 0xffffffa4 ;  /* 0xffffffa4190a7836 */ /* 0x000fc40000000000 */
[----:B------:R1:W-:Y:S01]  /*3360*/  STL [R1+0x8c], R14 ;  /* 0x00008c0e01007387 */ /* 0x0003e20000100800 */
[C---:B------:R-:W-:Y:S02]  /*3370*/  IMAD R8, R106.reuse, 0x2c, RZ ;  /* 0x0000002c6a087824 */ /* 0x040fe400078e02ff */
[----:B0-----:R-:W-:Y:S02]  /*3380*/  @!P3 IMAD.MOV.U32 R4, RZ, RZ, R12 ;  /* 0x000000ffff04b224 */ /* 0x001fe400078e000c */
[----:B------:R-:W-:Y:S01]  /*3390*/  @!P3 IMAD.MOV.U32 R5, RZ, RZ, R13 ;  /* 0x000000ffff05b224 */ /* 0x000fe200078e000d */
[----:B-1----:R-:W-:Y:S01]  /*33a0*/  IADD3 R14, P5, PT, R11, R2, RZ ;  /* 0x000000020b0e7210 */ /* 0x002fe20007fbe0ff */
[----:B------:R-:W-:Y:S01]  /*33b0*/  IMAD R11, R106, 0x5a, RZ ;  /* 0x0000005a6a0b7824 */ /* 0x000fe200078e02ff */
[----:B------:R0:W-:Y:S04]  /*33c0*/  STL [R1+0x300], R16 ;  /* 0x0003001001007387 */ /* 0x0001e80000100800 */
[----:B------:R1:W2:Y:S01]  /*33d0*/  @!P3 LDG.E.U16 R192, desc[UR20][R4.64] ;  /* 0x0000001404c0b981 */ /* 0x0002a2000c1e1500 */
[----:B------:R-:W-:Y:S01]  /*33e0*/  ISETP.GE.U32.AND P3, PT, R10, 0x7fffff25, PT ;  /* 0x7fffff250a00780c */ /* 0x000fe20003f66070 */
[----:B------:R-:W-:-:S02]  /*33f0*/  IMAD R10, R106, 0x2d, RZ ;  /* 0x0000002d6a0a7824 */ /* 0x000fc400078e02ff */
[----:B------:R3:W-:Y:S01]  /*3400*/  STL [R1+0x88], R15 ;  /* 0x0000880f01007387 */ /* 0x0007e20000100800 */
[----:B0-----:R-:W-:-:S03]  /*3410*/  LEA.HI.X.SX32 R16, R8, R3, 0x1, P5 ;  /* 0x0000000308107211 */ /* 0x001fc600028f0eff */
[----:B------:R-:W-:Y:S01]  /*3420*/  STL [R1+0x94], R12 ;  /* 0x0000940c01007387 */ /* 0x000fe20000100800 */
[----:B------:R-:W-:Y:S01]  /*3430*/  PRMT R190, RZ, 0x7610, R190 ;  /* 0x00007610ffbe7816 */ /* 0x000fe200000000be */
[----:B-1----:R-:W-:Y:S02]  /*3440*/  @!P6 IMAD.MOV.U32 R4, RZ, RZ, R14 ;  /* 0x000000ffff04e224 */ /* 0x002fe400078e000e */
[----:B------:R0:W-:Y:S01]  /*3450*/  STL [R1+0x90], R13 ;  /* 0x0000900d01007387 */ /* 0x0001e20000100800 */
[----:B---3--:R-:W-:Y:S01]  /*3460*/  IADD3 R15, P5, PT, R11, R2, RZ ;  /* 0x000000020b0f7210 */ /* 0x008fe20007fbe0ff */
[----:B------:R-:W-:Y:S02]  /*3470*/  @!P6 IMAD.MOV.U32 R5, RZ, RZ, R16 ;  /* 0x000000ffff05e224 */ /* 0x000fe400078e0010 */
[----:B------:R-:W-:Y:S04]  /*3480*/  STL [R1+0x19c], R14 ;  /* 0x00019c0e01007387 */ /* 0x000fe80000100800 */
[----:B------:R1:W-:Y:S01]  /*3490*/  STL [R1+0x198], R16 ;  /* 0x0001981001007387 */ /* 0x0003e20000100800 */
[----:B0-----:R-:W-:Y:S01]  /*34a0*/  IMAD R13, R106, 0xb4, RZ ;  /* 0x000000b46a0d7824 */ /* 0x001fe200078e02ff */
[----:B------:R-:W-:-:S02]  /*34b0*/  PRMT R185, RZ, 0x7610, R185 ;  /* 0x00007610ffb97816 */ /* 0x000fc400000000b9 */
[----:B------:R0:W3:Y:S01]  /*34c0*/  @!P6 LDG.E.U16 R190, desc[UR20][R4.64] ;  /* 0x0000001404bee981 */ /* 0x0000e2000c1e1500 */
        /* <DEDUP_REMOVED lines=8> */
[----:B------:R-:W-:Y:S01]  /*3550*/  PRMT R188, RZ, 0x7610, R188 ;  /* 0x00007610ffbc7816 */ /* 0x000fe200000000bc */
[----:B------:R-:W-:-:S02]  /*3560*/  VIADD R12, R25, 0xffffffe9 ;  /* 0xffffffe9190c7836 */ /* 0x000fc40000000000 */
[----:B------:R0:W3:Y:S01]  /*3570*/  @!P1 LDG.E.U16 R185, desc[UR20][R4.64] ;  /* 0x0000001404b99981 */ /* 0x0000e2000c1e1500 */
        /* <DEDUP_REMOVED lines=10> */
[----:B------:R-:W-:Y:S01]  /*3620*/  LEA.HI.X.SX32 R15, R10, R3, 0x1, P5 ;  /* 0x000000030a0f7211 */ /* 0x000fe200028f0eff */
[----:B------:R1:W-:Y:S01]  /*3630*/  STL [R1+0x308], R14 ;  /* 0x0003080e01007387 */ /* 0x0003e20000100800 */
[----:B------:R-:W-:Y:S01]  /*3640*/  PRMT R182, RZ, 0x7610, R182 ;  /* 0x00007610ffb67816 */ /* 0x000fe200000000b6 */
[----:B------:R-:W-:Y:S02]  /*3650*/  VIADD R8, R25, 0xffffffa3 ;  /* 0xffffffa319087836 */ /* 0x000fe40000000000 */
[----:B0-----:R-:W-:-:S02]  /*3660*/  @!P3 IMAD.MOV.U32 R4, RZ, RZ, R13 ;  /* 0x000000ffff04b224 */ /* 0x001fc400078e000d */
[----:B------:R-:W-:Y:S01]  /*3670*/  @!P3 IMAD.MOV.U32 R5, RZ, RZ, R15 ;  /* 0x000000ffff05b224 */ /* 0x000fe200078e000f */
[----:B-1----:R-:W-:Y:S01]  /*3680*/  LEA.HI.X.SX32 R14, R9, R3, 0x1, P4 ;  /* 0x00000003090e7211 */ /* 0x002fe200020f0eff */
[----:B------:R-:W-:Y:S01]  /*3690*/  IMAD R9, R106, 0x2e, RZ ;  /* 0x0000002e6a097824 */ /* 0x000fe200078e02ff */
[----:B------:R-:W-:Y:S01]  /*36a0*/  ISETP.GE.U32.AND P4, PT, R8, 0x7fffff24, PT ;  /* 0x7fffff240800780c */ /* 0x000fe20003f86070 */
[----:B------:R0:W-:Y:S01]  /*36b0*/  STL [R1+0x314], R13 ;  /* 0x0003140d01007387 */ /* 0x0001e20000100800 */
[----:B------:R-:W-:Y:S01]  /*36c0*/  IMAD R8, R106, 0x17, RZ ;  /* 0x000000176a087824 */ /* 0x000fe200078e02ff */
[----:B------:R-:W-:Y:S02]  /*36d0*/  PRMT R181, RZ, 0x7610, R181 ;  /* 0x00007610ffb57816 */ /* 0x000fe400000000b5 */
        /* <DEDUP_REMOVED lines=8> */
[----:B------:R-:W-:Y:S01]  /*3760*/  VIADD R11, R25, 0xffffffa2 ;  /* 0xffffffa2190b7836 */ /* 0x000fe20000000000 */
[----:B------:R-:W-:Y:S02]  /*3770*/  PRMT R179, RZ, 0x7610, R179 ;  /* 0x00007610ffb37816 */ /* 0x000fe400000000b3 */
[----:B------:R1:W2:Y:S01]  /*3780*/  @!P6 LDG.E.U16 R181, desc[UR20][R4.64] ;  /* 0x0000001404b5e981 */ /* 0x0002a2000c1e1500 */
[----:B------:R-:W-:Y:S02]  /*3790*/  ISETP.GE.U32.AND P6, PT, R10, 0x7fffff52, PT ;  /* 0x7fffff520a00780c */ /* 0x000fe40003fc6070 */
[----:B0-----:R-:W-:Y:S01]  /*37a0*/  LEA.HI.X.SX32 R14, R8, R3, 0x1, P3 ;  /* 0x00000003080e7211 */ /* 0x001fe200018f0eff */
[C---:B------:R-:W-:Y:S01]  /*37b0*/  IMAD R10, R106.reuse, 0x5c, RZ ;  /* 0x0000005c6a0a7824 */ /* 0x040fe200078e02ff */
[----:B------:R-:W-:Y:S01]  /*37c0*/  ISETP.GE.U32.AND P5, PT, R11, 0x7fffff23, PT ;  /* 0x7fffff230b00780c */ /* 0x000fe20003fa6070 */
[----:B------:R-:W-:-:S02]  /*37d0*/  IMAD R11, R106, 0xb8, RZ ;  /* 0x000000b86a0b7824 */ /* 0x000fc400078e02ff */
        /* <DEDUP_REMOVED lines=11> */
[----:B------:R-:W-:Y:S02]  /*3890*/  PRMT R178, RZ, 0x7610, R178 ;  /* 0x00007610ffb27816 */ /* 0x000fe400000000b2 */
[----:B-1----:R-:W-:Y:S02]  /*38a0*/  LEA.HI.X.SX32 R14, R9, R3, 0x1, P3 ;  /* 0x00000003090e7211 */ /* 0x002fe400018f0eff */
[----:B------:R-:W-:Y:S01]  /*38b0*/  ISETP.GE.U32.AND P3, PT, R8, 0x7fffff51, PT ;  /* 0x7fffff510800780c */ /* 0x000fe20003f66070 */
[----:B------:R-:W-:-:S02]  /*38c0*/  IMAD R8, R106, 0x5d, RZ ;  /* 0x0000005d6a087824 */ /* 0x000fc400078e02ff */
[----:B------:R-:W-:Y:S02]  /*38d0*/  @!P4 IMAD.MOV.U32 R4, RZ, RZ, R15 ;  /* 0x000000ffff04c224 */ /* 0x000fe400078e000f */
[----:B------:R-:W-:Y:S01]  /*38e0*/  @!P4 IMAD.MOV.U32 R5, RZ, RZ, R10 ;  /* 0x000000ffff05c224 */ /* 0x000fe200078e000a */
[----:B------:R-:W-:Y:S01]  /*38f0*/  LEA.HI.X.SX32 R8, R8, R3, 0x1, P1 ;  /* 0x0000000308087211 */ /* 0x000fe200008f0eff */
[----:B------:R-:W-:Y:S01]  /*3900*/  VIADD R9, R25, 0xffffffa1 ;  /* 0xffffffa119097836 */ /* 0x000fe20000000000 */
[----:B------:R-:W-:Y:S01]  /*3910*/  STL [R1+0x1ac], R12 ;  /* 0x0001ac0c01007387 */ /* 0x000fe20000100800 */
[----:B------:R-:W-:-:S03]  /*3920*/  PRMT R50, RZ, 0x7610, R50 ;  /* 0x00007610ff327816 */ /* 0x000fc60000000032 */
[----:B------:R0:W2:Y:S01]  /*3930*/  @!P4 LDG.E.U16 R178, desc[UR20][R4.64] ;  /* 0x0000001404b2c981 */ /* 0x0000a2000c1e1500 */
[----:B------:R-:W-:Y:S01]  /*3940*/  ISETP.GE.U32.AND P4, PT, R9, 0x7fffff22, PT ;  /* 0x7fffff220900780c */ /* 0x000fe20003f86070 */
[----:B------:R-:W-:Y:S02]  /*3950*/  IMAD R9, R106, 0x5e, RZ ;  /* 0x0000005e6a097824 */ /* 0x000fe400078e02ff */
[----:B------:R-:W-:Y:S04]  /*3960*/  STL [R1+0x31c], R15 ;  /* 0x00031c0f01007387 */ /* 0x000fe80000100800 */
[----:B------:R-:W-:Y:S01]  /*3970*/  STL [R1+0x1a8], R14 ;  /* 0x0001a80e01007387 */ /* 0x000fe20000100800 */
[----:B0-----:R-:W-:Y:S02]  /*3980*/  @!P5 IMAD.MOV.U32 R4, RZ, RZ, R13 ;  /* 0x000000ffff04d224 */ /* 0x001fe400078e000d */
[----:B------:R-:W-:Y:S01]  /*3990*/  @!P5 IMAD.MOV.U32 R5, RZ, RZ, R8 ;  /* 0x000000ffff05d224 */ /* 0x000fe200078e0008 */
[----:B------:R0:W-:Y:S01]  /*39a0*/  STL [R1+0x318], R10 ;  /* 0x0003180a01007387 */ /* 0x0001e20000100800 */
[----:B------:R-:W-:-:S03]  /*39b0*/  PRMT R176, RZ, 0x7610, R176 ;  /* 0x00007610ffb07816 */ /* 0x000fc600000000b0 */
[----:B------:R1:W-:Y:S04]  /*39c0*/  STL [R1+0x324], R13 ;  /* 0x0003240d01007387 */ /* 0x0003e80000100800 */
[----:B------:R5:W-:Y:S01]  /*39d0*/  STL [R1+0x320], R8 ;  /* 0x0003200801007387 */ /* 0x000be20000100800 */
[----:B0-----:R-:W-:-:S03]  /*39e0*/  VIADD R10, R25, 0xffffffa0 ;  /* 0xffffffa0190a7836 */ /* 0x001fc60000000000 */
[----:B------:R0:W2:Y:S01]  /*39f0*/  @!P5 LDG.E.U16 R50, desc[UR20][R4.64] ;  /* 0x000000140432d981 */ /* 0x0000a2000c1e1500 */
[----:B-1----:R-:W-:Y:S01]  /*3a00*/  IADD3 R13, P5, PT, R9, R2, RZ ;  /* 0x00000002090d7210 */ /* 0x002fe20007fbe0ff */
[C---:B------:R-:W-:Y:S02]  /*3a10*/  IMAD R11, R106.reuse, 0xbc, RZ ;  /* 0x000000bc6a0b7824 */ /* 0x040fe400078e02ff */
[----:B-----5:R-:W-:Y:S01]  /*3a20*/  IMAD R8, R106, 0x2f, RZ ;  /* 0x0000002f6a087824 */ /* 0x020fe200078e02ff */
[----:B------:R-:W-:Y:S01]  /*3a30*/  ISETP.GE.U32.AND P1, PT, R10, 0x7fffff21, PT ;  /* 0x7fffff210a00780c */ /* 0x000fe20003f26070 */
[----:B0-----:R-:W-:Y:S02]  /*3a40*/  @!P6 IMAD.MOV.U32 R4, RZ, RZ, R12 ;  /* 0x000000ffff04e224 */ /* 0x001fe400078e000c */
[----:B------:R-:W-:Y:S01]  /*3a50*/  @!P6 IMAD.MOV.U32 R5, RZ, RZ, R14 ;  /* 0x000000ffff05e224 */ /* 0x000fe200078e000e */
[----:B------:R-:W-:Y:S01]  /*3a60*/  LEA.HI.X.SX32 R14, R8, R3, 0x1, P5 ;  /* 0x00000003080e7211 */ /* 0x000fe200028f0eff */
[----:B------:R-:W-:Y:S01]  /*3a70*/  VIADD R10, R25, 0xffffff9f ;  /* 0xffffff9f190a7836 */ /* 0x000fe20000000000 */
[----:B------:R-:W-:-:S02]  /*3a80*/  PRMT R173, RZ, 0x7610, R173 ;  /* 0x00007610ffad7816 */ /* 0x000fc400000000ad */
[----:B------:R0:W5:Y:S01]  /*3a90*/  @!P6 LDG.E.U16 R176, desc[UR20][R4.64] ;  /* 0x0000001404b0e981 */ /* 0x000162000c1e1500 */
[----:B------:R-:W-:Y:S01]  /*3aa0*/  IADD3 R12, P6, PT, R11, R2, RZ ;  /* 0x000000020b0c7210 */ /* 0x000fe20007fde0ff */
[----:B------:R-:W-:Y:S01]  /*3ab0*/  VIADD R8, R25, 0xffffff9e ;  /* 0xffffff9e19087836 */ /* 0x000fe20000000000 */
[----:B------:R-:W-:Y:S01]  /*3ac0*/  ISETP.GE.U32.AND P5, PT, R10, 0x7fffff20, PT ;  /* 0x7fffff200a00780c */ /* 0x000fe20003fa6070 */
[----:B------:R-:W-:Y:S01]  /*3ad0*/  IMAD R11, R106, 0xbe, RZ ;  /* 0x000000be6a0b7824 */ /* 0x000fe200078e02ff */
[----:B------:R-:W-:Y:S01]  /*3ae0*/  LEA.HI.X.SX32 R10, R9, R3, 0x1, P6 ;  /* 0x00000003090a7211 */ /* 0x000fe200030f0eff */
[----:B0-----:R-:W-:Y:S02]  /*3af0*/  @!P3 IMAD.MOV.U32 R4, RZ, RZ, R13 ;  /* 0x000000ffff04b224 */ /* 0x001fe400078e000d */
[----:B------:R-:W-:Y:S01]  /*3b00*/  @!P3 IMAD.MOV.U32 R5, RZ, RZ, R14 ;  /* 0x000000ffff05b224 */ /* 0x000fe200078e000e */
[----:B------:R-:W-:Y:S01]  /*3b10*/  PRMT R172, RZ, 0x7610, R172 ;  /* 0x00007610ffac7816 */ /* 0x000fe200000000ac */
[----:B------:R0:W-:Y:S01]  /*3b20*/  STL [R1+0x1b4], R13 ;  /* 0x0001b40d01007387 */ /* 0x0001e20000100800 */
[----:B------:R-:W-:-:S03]  /*3b30*/  VIADD R9, R25, 0xffffff9d ;  /* 0xffffff9d19097836 */ /* 0x000fc60000000000 */
[----:B------:R1:W5:Y:S01]  /*3b40*/  @!P3 LDG.E.U16 R173, desc[UR20][R4.64] ;  /* 0x0000001404adb981 */ /* 0x000362000c1e1500 */
[----:B------:R-:W-:Y:S01]  /*3b50*/  ISETP.GE.U32.AND P3, PT, R8, 0x7fffff1f, PT ;  /* 0x7fffff1f0800780c */ /* 0x000fe20003f66070 */
[----:B------:R-:W-:Y:S01]  /*3b60*/  IMAD R8, R106, 0x5f, RZ ;  /* 0x0000005f6a087824 */ /* 0x000fe200078e02ff */
[----:B0-----:R-:W-:Y:S01]  /*3b70*/  IADD3 R13, P6, PT, R11, R2, RZ ;  /* 0x000000020b0d7210 */ /* 0x001fe20007fde0ff */
[----:B-1----:R-:W-:Y:S02]  /*3b80*/  @!P4 IMAD.MOV.U32 R4, RZ, RZ, R12 ;  /* 0x000000ffff04c224 */ /* 0x002fe400078e000c */
[----:B------:R-:W-:Y:S01]  /*3b90*/  @!P4 IMAD.MOV.U32 R5, RZ, RZ, R10 ;  /* 0x000000ffff05c224 */ /* 0x000fe200078e000a */
[----:B------:R-:W-:Y:S01]  /*3ba0*/  LEA.HI.X.SX32 R11, R8, R3, 0x1, P6 ;  /* 0x00000003080b7211 */ /* 0x000fe200030f0eff */
[----:B------:R-:W-:Y:S04]  /*3bb0*/  STL [R1+0x1b0], R14 ;  /* 0x0001b00e01007387 */ /* 0x000fe80000100800 */
[----:B------:R0:W2:Y:S01]  /*3bc0*/  @!P4 LDG.E.U16 R172, desc[UR20][R4.64] ;  /* 0x0000001404acc981 */ /* 0x0000a2000c1e1500 */
[----:B------:R-:W-:Y:S01]  /*3bd0*/  ISETP.GE.U32.AND P4, PT, R9, 0x7fffff1e, PT ;  /* 0x7fffff1e0900780c */ /* 0x000fe20003f86070 */
[----:B------:R-:W-:Y:S01]  /*3be0*/  IMAD R9, R106, 0xc0, RZ ;  /* 0x000000c06a097824 */ /* 0x000fe200078e02ff */
[----:B------:R-:W-:Y:S01]  /*3bf0*/  PRMT R51, RZ, 0x7610, R51 ;  /* 0x00007610ff337816 */ /* 0x000fe20000000033 */
[----:B------:R1:W-:Y:S01]  /*3c00*/  STL [R1+0x32c], R12 ;  /* 0x00032c0c01007387 */ /* 0x0003e20000100800 */
[----:B------:R-:W-:-:S03]  /*3c10*/  VIADD R8, R25, 0xffffff9c ;  /* 0xffffff9c19087836 */ /* 0x000fc60000000000 */
[----:B------:R4:W-:Y:S01]  /*3c20*/  STL [R1+0x328], R10 ;  /* 0x0003280a01007387 */ /* 0x0009e20000100800 */
[----:B0-----:R-:W-:Y:S02]  /*3c30*/  @!P1 IMAD.MOV.U32 R4, RZ, RZ, R13 ;  /* 0x000000ffff049224 */ /* 0x001fe400078e000d */
[----:B------:R-:W-:Y:S01]  /*3c40*/  @!P1 IMAD.MOV.U32 R5, RZ, RZ, R11 ;  /* 0x000000ffff059224 */ /* 0x000fe200078e000b */
[----:B------:R-:W-:Y:S01]  /*3c50*/  STL [R1+0x334], R13 ;  /* 0x0003340d01007387 */ /* 0x000fe20000100800 */
[----:B-1----:R-:W-:-:S03]  /*3c60*/  IADD3 R12, P6, PT, R9, R2, RZ ;  /* 0x00000002090c7210 */ /* 0x002fc60007fde0ff */
[----:B------:R0:W-:Y:S01]  /*3c70*/  STL [R1+0x330], R11 ;  /* 0x0003300b01007387 */ /* 0x0001e20000100800 */
[----:B----4-:R-:W-:-:S03]  /*3c80*/  IMAD R10, R106, 0x60, RZ ;  /* 0x000000606a0a7824 */ /* 0x010fc600078e02ff */
[----:B------:R1:W4:Y:S01]  /*3c90*/  @!P1 LDG.E.U16 R51, desc[UR20][R4.64] ;  /* 0x0000001404339981 */ /* 0x000322000c1e1500 */
[----:B------:R-:W-:Y:S01]  /*3ca0*/  ISETP.GE.U32.AND P1, PT, R8, 0x7fffff1d, PT ;  /* 0x7fffff1d0800780c */ /* 0x000fe20003f26070 */
[----:B------:R-:W-:Y:S01]  /*3cb0*/  IMAD R8, R106, 0x61, RZ ;  /* 0x000000616a087824 */ /* 0x000fe200078e02ff */
[----:B------:R-:W-:Y:S01]  /*3cc0*/  LEA.HI.X.SX32 R14, R10, R3, 0x1, P6 ;  /* 0x000000030a0e7211 */ /* 0x000fe200030f0eff */
[----:B0-----:R-:W-:Y:S01]  /*3cd0*/  IMAD R11, R106, 0xc2, RZ ;  /* 0x000000c26a0b7824 */ /* 0x001fe200078e02ff */
[----:B------:R-:W-:Y:S01]  /*3ce0*/  STL [R1+0x33c], R12 ;  /* 0x00033c0c01007387 */ /* 0x000fe20000100800 */
[----:B------:R-:W-:-:S03]  /*3cf0*/  PRMT R171, RZ, 0x7610, R171 ;  /* 0x00007610ffab7816 */ /* 0x000fc600000000ab */
[----:B------:R-:W-:Y:S01]  /*3d00*/  IADD3 R13, P6, PT, R11, R2, RZ ;  /* 0x000000020b0d7210 */ /* 0x000fe20007fde0ff */
[----:B------:R0:W-:Y:S01]  /*3d10*/  STL [R1+0x338], R14 ;  /* 0x0003380e01007387 */ /* 0x0001e20000100800 */
[----:B-1----:R-:W-:Y:S02]  /*3d20*/  @!P5 IMAD.MOV.U32 R4, RZ, RZ, R12 ;  /* 0x000000ffff04d224 */ /* 0x002fe400078e000c */
[----:B------:R-:W-:Y:S02]  /*3d30*/  @!P5 IMAD.MOV.U32 R5, RZ, RZ, R14 ;  /* 0x000000ffff05d224 */ /* 0x000fe400078e000e */
[----:B------:R-:W-:Y:S02]  /*3d40*/  VIADD R9, R25, 0xffffffce ;  /* 0xffffffce19097836 */ /* 0x000fe40000000000 */
[----:B------:R-:W-:Y:S01]  /*3d50*/  IMAD R11, R106, 0xc4, RZ ;  /* 0x000000c46a0b7824 */ /* 0x000fe200078e02ff */
[----:B------:R1:W2:Y:S01]  /*3d60*/  @!P5 LDG.E.U16 R171, desc[UR20][R4.64] ;  /* 0x0000001404abd981 */ /* 0x0002a2000c1e1500 */
[----:B0-----:R-:W-:-:S02]  /*3d70*/  LEA.HI.X.SX32 R14, R8, R3, 0x1, P6 ;  /* 0x00000003080e7211 */ /* 0x001fc400030f0eff */
[----:B------:R-:W-:Y:S01]  /*3d80*/  PRMT R52, RZ, 0x7610, R52 ;  /* 0x00007610ff347816 */ /* 0x000fe20000000034 */
[----:B------:R-:W-:Y:S01]  /*3d90*/  VIADD R8, R25, 0xffffffcf ;  /* 0xffffffcf19087836 */ /* 0x000fe20000000000 */
[----:B------:R-:W-:Y:S01]  /*3da0*/  ISETP.GE.U32.AND P5, PT, R9, 0x7fffff4f, PT ;  /* 0x7fffff4f0900780c */ /* 0x000fe20003fa6070 */
[C---:B------:R-:W-:Y:S01]  /*3db0*/  IMAD R9, R106.reuse, 0x62, RZ ;  /* 0x000000626a097824 */ /* 0x040fe200078e02ff */
[----:B------:R0:W-:Y:S01]  /*3dc0*/  STL [R1+0x344], R13 ;  /* 0x0003440d01007387 */ /* 0x0001e20000100800 */
[----:B-1----:R-:W-:Y:S02]  /*3dd0*/  @!P3 IMAD.MOV.U32 R4, RZ, RZ, R13 ;  /* 0x000000ffff04b224 */ /* 0x002fe400078e000d */
[----:B------:R-:W-:Y:S01]  /*3de0*/  @!P3 IMAD.MOV.U32 R5, RZ, RZ, R14 ;  /* 0x000000ffff05b224 */ /* 0x000fe200078e000e */
[----:B------:R-:W-:Y:S01]  /*3df0*/  IADD3 R12, P6, PT, R11, R2, RZ ;  /* 0x000000020b0c7210 */ /* 0x000fe20007fde0ff */
[----:B------:R1:W-:Y:S01]  /*3e00*/  STL [R1+0x340], R14 ;  /* 0x0003400e01007387 */ /* 0x0003e20000100800 */
[----:B0-----:R-:W-:-:S03]  /*3e10*/  IMAD R13, R106, 0xc6, RZ ;  /* 0x000000c66a0d7824 */ /* 0x001fc600078e02ff */
[----:B------:R0:W2:Y:S01]  /*3e20*/  @!P3 LDG.E.U16 R52, desc[UR20][R4.64] ;  /* 0x000000140434b981 */ /* 0x0000a2000c1e1500 */
[----:B------:R-:W-:Y:S01]  /*3e30*/  ISETP.GE.U32.AND P3, PT, R8, 0x7fffff50, PT ;  /* 0x7fffff500800780c */ /* 0x000fe20003f66070 */
[----:B------:R-:W-:Y:S01]  /*3e40*/  IMAD R8, R106, 0x63, RZ ;  /* 0x000000636a087824 */ /* 0x000fe200078e02ff */
[-C--:B------:R-:W-:Y:S02]  /*3e50*/  LEA.HI.X.SX32 R15, R9, R3.reuse, 0x1, P6 ;  /* 0x00000003090f7211 */ /* 0x080fe400030f0eff */
[----:B-1----:R-:W-:Y:S02]  /*3e60*/  IADD3 R14, P6, PT, R13, R2, RZ ;  /* 0x000000020d0e7210 */ /* 0x002fe40007fde0ff */
[----:B------:R-:W-:Y:S01]  /*3e70*/  PRMT R170, RZ, 0x7610, R170 ;  /* 0x00007610ffaa7816 */ /* 0x000fe200000000aa */
[----:B------:R1:W-:Y:S01]  /*3e80*/  STL [R1+0x34c], R12 ;  /* 0x00034c0c01007387 */ /* 0x0003e20000100800 */
[----:B------:R-:W-:Y:S01]  /*3e90*/  LEA.HI.X.SX32 R13, R8, R3, 0x1, P6 ;  /* 0x00000003080d7211 */ /* 0x000fe200030f0eff */
[----:B0-----:R-:W-:-:S02]  /*3ea0*/  @!P4 IMAD.MOV.U32 R4, RZ, RZ, R12 ;  /* 0x000000ffff04c224 */ /* 0x001fc400078e000c */
[----:B------:R-:W-:Y:S02]  /*3eb0*/  @!P4 IMAD.MOV.U32 R5, RZ, RZ, R15 ;  /* 0x000000ffff05c224 */ /* 0x000fe400078e000f */
[----:B------:R-:W-:Y:S01]  /*3ec0*/  IMAD R8, R106, 0x31, RZ ;  /* 0x000000316a087824 */ /* 0x000fe200078e02ff */
[----:B------:R-:W-:Y:S01]  /*3ed0*/  STL [R1+0x348], R15 ;  /* 0x0003480f01007387 */ /* 0x000fe20000100800 */
[----:B------:R-:W-:Y:S02]  /*3ee0*/  PRMT R53, RZ, 0x7610, R53 ;  /* 0x00007610ff357816 */ /* 0x000fe40000000035 */
[----:B-1----:R-:W-:Y:S01]  /*3ef0*/  IADD3 R12, P6, PT, R9, R2, RZ ;  /* 0x00000002090c7210 */ /* 0x002fe20007fde0ff */
[----:B------:R0:W2:Y:S01]  /*3f00*/  @!P4 LDG.E.U16 R170, desc[UR20][R4.64] ;  /* 0x0000001404aac981 */ /* 0x0000a2000c1e1500 */
[----:B------:R-:W-:-:S03]  /*3f10*/  VIADD R11, R25, 0xffffffe7 ;  /* 0xffffffe7190b7836 */ /* 0x000fc60000000000 */
[----:B------:R-:W-:Y:S01]  /*3f20*/  STL [R1+0x354], R14 ;  /* 0x0003540e01007387 */ /* 0x000fe20000100800 */
[----:B------:R-:W-:-:S03]  /*3f30*/  IMAD R9, R106, 0x30, RZ ;  /* 0x000000306a097824 */ /* 0x000fc600078e02ff */
[----:B------:R1:W-:Y:S01]  /*3f40*/  STL [R1+0x350], R13 ;  /* 0x0003500d01007387 */ /* 0x0003e20000100800 */
[----:B0-----:R-:W-:Y:S02]  /*3f50*/  @!P1 IMAD.MOV.U32 R4, RZ, RZ, R14 ;  /* 0x000000ffff049224 */ /* 0x001fe400078e000e */
[----:B------:R-:W-:Y:S01]  /*3f60*/  @!P1 IMAD.MOV.U32 R5, RZ, RZ, R13 ;  /* 0x000000ffff059224 */ /* 0x000fe200078e000d */
[----:B------:R-:W-:Y:S01]  /*3f70*/  PRMT R169, RZ, 0x7610, R169 ;  /* 0x00007610ffa97816 */ /* 0x000fe200000000a9 */
[----:B------:R0:W-:Y:S01]  /*3f80*/  STL [R1+0x1c4], R12 ;  /* 0x0001c40c01007387 */ /* 0x0001e20000100800 */
[----:B-1----:R-:W-:-:S03]  /*3f90*/  LEA.HI.X.SX32 R13, R8, R3, 0x1, P6 ;  /* 0x00000003080d7211 */ /* 0x002fc600030f0eff */
[----:B------:R1:W2:Y:S01]  /*3fa0*/  @!P1 LDG.E.U16 R53, desc[UR20][R4.64] ;  /* 0x0000001404359981 */ /* 0x0002a2000c1e1500 */
[----:B------:R-:W-:Y:S01]  /*3fb0*/  IADD3 R10, P6, PT, R10, R2, RZ ;  /* 0x000000020a0a7210 */ /* 0x000fe20007fde0ff */
[----:B------:R-:W-:Y:S01]  /*3fc0*/  VIADD R8, R25, 0xffffff9a ;  /* 0xffffff9a19087836 */ /* 0x000fe20000000000 */
[----:B------:R-:W-:Y:S01]  /*3fd0*/  ISETP.GE.U32.AND P4, PT, R11, 0x7fffff68, PT ;  /* 0x7fffff680b00780c */ /* 0x000fe20003f86070 */
[----:B------:R-:W-:Y:S01]  /*3fe0*/  VIADD R11, R25, 0xffffffe6 ;  /* 0xffffffe6190b7836 */ /* 0x000fe20000000000 */
[----:B------:R-:W-:Y:S01]  /*3ff0*/  STL [R1+0x1c0], R13 ;  /* 0x0001c00d01007387 */ /* 0x000fe20000100800 */
[----:B-1----:R-:W-:Y:S01]  /*4000*/  @!P5 IMAD.MOV.U32 R4, RZ, RZ, R12 ;  /* 0x000000ffff04d224 */ /* 0x002fe200078e000c */
[----:B0-----:R-:W-:Y:S01]  /*4010*/  LEA.HI.X.SX32 R12, R9, R3, 0x1, P6 ;  /* 0x00000003090c7211 */ /* 0x001fe200030f0eff */
[----:B------:R-:W-:Y:S01]  /*4020*/  @!P5 IMAD.MOV.U32 R5, RZ, RZ, R13 ;  /* 0x000000ffff05d224 */ /* 0x000fe200078e000d */
[----:B------:R-:W-:Y:S01]  /*4030*/  PRMT R168, RZ, 0x7610, R168 ;  /* 0x00007610ffa87816 */ /* 0x000fe200000000a8 */
[----:B------:R0:W-:Y:S01]  /*4040*/  STL [R1+0x1bc], R10 ;  /* 0x0001bc0a01007387 */ /* 0x0001e20000100800 */
[----:B------:R-:W-:-:S03]  /*4050*/  ISETP.GE.U32.AND P1, PT, R11, 0x7fffff67, PT ;  /* 0x7fffff670b00780c */ /* 0x000fc60003f26070 */
[----:B------:R1:W2:Y:S01]  /*4060*/  @!P5 LDG.E.U16 R169, desc[UR20][R4.64] ;  /* 0x0000001404a9d981 */ /* 0x0002a2000c1e1500 */
[----:B------:R-:W-:Y:S01]  /*4070*/  ISETP.GE.U32.AND P5, PT, R8, 0x7fffff1b, PT ;  /* 0x7fffff1b0800780c */ /* 0x000fe20003fa6070 */
[C---:B------:R-:W-:Y:S01]  /*4080*/  IMAD R8, R106.reuse, 0x18, RZ ;  /* 0x000000186a087824 */ /* 0x040fe200078e02ff */
[----:B------:R-:W-:Y:S01]  /*4090*/  IADD3 R11, P6, PT, R9, R2, RZ ;  /* 0x00000002090b7210 */ /* 0x000fe20007fde0ff */
[----:B------:R-:W-:Y:S01]  /*40a0*/  IMAD R9, R106, 0x32, RZ ;  /* 0x000000326a097824 */ /* 0x000fe200078e02ff */
[----:B------:R3:W-:Y:S01]  /*40b0*/  STL [R1+0x1b8], R12 ;  /* 0x0001b80c01007387 */ /* 0x0007e20000100800 */
[----:B-1----:R-:W-:Y:S02]  /*40c0*/  @!P3 IMAD.MOV.U32 R4, RZ, RZ, R10 ;  /* 0x000000ffff04b224 */ /* 0x002fe400078e000a */
[----:B------:R-:W-:Y:S02]  /*40d0*/  @!P3 IMAD.MOV.U32 R5, RZ, RZ, R12 ;  /* 0x000000ffff05b224 */ /* 0x000fe400078e000c */
[----:B0-----:R-:W-:Y:S01]  /*40e0*/  VIADD R10, R25, 0xffffff9b ;  /* 0xffffff9b190a7836 */ /* 0x001fe20000000000 */
[----:B---3--:R-:W-:-:S02]  /*40f0*/  LEA.HI.X.SX32 R12, R8, R3, 0x1, P6 ;  /* 0x00000003080c7211 */ /* 0x008fc400030f0eff */
[----:B------:R0:W3:Y:S02]  /*4100*/  @!P3 LDG.E.U16 R168, desc[UR20][R4.64] ;  /* 0x0000001404a8b981 */ /* 0x0000e4000c1e1500 */
[----:B------:R-:W-:Y:S01]  /*4110*/  ISETP.GE.U32.AND P3, PT, R10, 0x7fffff1c, PT ;  /* 0x7fffff1c0a00780c */ /* 0x000fe20003f66070 */
[C---:B------:R-:W-:Y:S01]  /*4120*/  IMAD R10, R106.reuse, 0x19, RZ ;  /* 0x000000196a0a7824 */ /* 0x040fe200078e02ff */
[----:B------:R-:W-:Y:S01]  /*4130*/  IADD3 R14, P6, PT, R9, R2, RZ ;  /* 0x00000002090e7210 */ /* 0x000fe20007fde0ff */
[----:B------:R-:W-:Y:S01]  /*4140*/  IMAD R13, R106, 0xca, RZ ;  /* 0x000000ca6a0d7824 */ /* 0x000fe200078e02ff */
[----:B------:R-:W-:Y:S01]  /*4150*/  PRMT R167, RZ, 0x7610, R167 ;  /* 0x00007610ffa77816 */ /* 0x000fe200000000a7 */
[----:B------:R1:W-:Y:S01]  /*4160*/  STL [R1+0xfc], R11 ;  /* 0x0000fc0b01007387 */ /* 0x0003e20000100800 */
[----:B------:R-:W-:Y:S01]  /*4170*/  LEA.HI.X.SX32 R15, R10, R3, 0x1, P6 ;  /* 0x000000030a0f7211 */ /* 0x000fe200030f0eff */
[----:B0-----:R-:W-:Y:S02]  /*4180*/  @!P4 IMAD.MOV.U32 R4, RZ, RZ, R11 ;  /* 0x000000ffff04c224 */ /* 0x001fe400078e000b */
[----:B------:R-:W-:Y:S01]  /*4190*/  @!P4 IMAD.MOV.U32 R5, RZ, RZ, R12 ;  /* 0x000000ffff05c224 */ /* 0x000fe200078e000c */
[----:B------:R0:W-:Y:S01]  /*41a0*/  STL [R1+0xf8], R12 ;  /* 0x0000f80c01007387 */ /* 0x0001e20000100800 */
[----:B------:R-:W-:-:S02]  /*41b0*/  IMAD R10, R106, 0x65, RZ ;  /* 0x000000656a0a7824 */ /* 0x000fc400078e02ff */
[----:B-1----:R-:W-:Y:S01]  /*41c0*/  VIADD R11, R25, 0xffffffcd ;  /* 0xffffffcd190b7836 */ /* 0x002fe20000000000 */
[----:B------:R1:W2:Y:S01]  /*41d0*/  @!P4 LDG.E.U16 R167, desc[UR20][R4.64] ;  /* 0x0000001404a7c981 */ /* 0x0002a2000c1e1500 */
[----:B------:R-:W-:Y:S02]  /*41e0*/  PRMT R166, RZ, 0x7610, R166 ;  /* 0x00007610ffa67816 */ /* 0x000fe400000000a6 */
[----:B0-----:R-:W-:Y:S02]  /*41f0*/  IADD3 R12, P6, PT, R13, R2, RZ ;  /* 0x000000020d0c7210 */ /* 0x001fe40007fde0ff */
[----:B------:R-:W-:Y:S01]  /*4200*/  ISETP.GE.U32.AND P4, PT, R11, 0x7fffff4e, PT ;  /* 0x7fffff4e0b00780c */ /* 0x000fe20003f86070 */
[----:B------:R-:W-:Y:S01]  /*4210*/  VIADD R11, R25, 0xffffffcc ;  /* 0xffffffcc190b7836 */ /* 0x000fe20000000000 */
[----:B------:R-:W-:Y:S01]  /*4220*/  LEA.HI.X.SX32 R13, R10, R3, 0x1, P6 ;  /* 0x000000030a0d7211 */ /* 0x000fe200030f0eff */
[----:B-1----:R-:W-:Y:S02]  /*4230*/  @!P1 IMAD.MOV.U32 R4, RZ, RZ, R14 ;  /* 0x000000ffff049224 */ /* 0x002fe400078e000e */
[----:B------:R-:W-:Y:S01]  /*4240*/  @!P1 IMAD.MOV.U32 R5, RZ, RZ, R15 ;  /* 0x000000ffff059224 */ /* 0x000fe200078e000f */
[----:B------:R-:W-:-:S04]  /*4250*/  PRMT R165, RZ, 0x7610, R165 ;  /* 0x00007610ffa57816 */ /* 0x000fc800000000a5 */
[----:B------:R0:W2:Y:S01]  /*4260*/  @!P1 LDG.E.U16 R166, desc[UR20][R4.64] ;  /* 0x0000001404a69981 */ /* 0x0000a2000c1e1500 */
[----:B------:R-:W-:Y:S01]  /*4270*/  ISETP.GE.U32.AND P1, PT, R11, 0x7fffff4d, PT ;  /* 0x7fffff4d0b00780c */ /* 0x000fe20003f26070 */
[C---:B------:R-:W-:Y:S02]  /*4280*/  IMAD R11, R106.reuse, 0xc8, RZ ;  /* 0x000000c86a0b7824 */ /* 0x040fe400078e02ff */
[----:B------:R-:W-:Y:S01]  /*4290*/  STL [R1+0x104], R14 ;  /* 0x0001040e01007387 */ /* 0x000fe20000100800 */
[----:B------:R-:W-:Y:S02]  /*42a0*/  IMAD R10, R106, 0x64, RZ ;  /* 0x000000646a0a7824 */ /* 0x000fe400078e02ff */
[----:B0-----:R-:W-:Y:S02]  /*42b0*/  @!P5 IMAD.MOV.U32 R4, RZ, RZ, R12 ;  /* 0x000000ffff04d224 */ /* 0x001fe400078e000c */
[----:B------:R-:W-:Y:S01]  /*42c0*/  @!P5 IMAD.MOV.U32 R5, RZ, RZ, R13 ;  /* 0x000000ffff05d224 */ /* 0x000fe200078e000d */
[----:B------:R0:W-:Y:S04]  /*42d0*/  STL [R1+0x100], R15 ;  /* 0x0001000f01007387 */ /* 0x0001e80000100800 */
[----:B------:R1:W2:Y:S01]  /*42e0*/  @!P5 LDG.E.U16 R165, desc[UR20][R4.64] ;  /* 0x0000001404a5d981 */ /* 0x0002a2000c1e1500 */
[----:B0-----:R-:W-:-:S03]  /*42f0*/  IADD3 R15, P5, PT, R11, R2, RZ ;  /* 0x000000020b0f7210 */ /* 0x001fc60007fbe0ff */
[----:B------:R0:W-:Y:S01]  /*4300*/  STL [R1+0x364], R12 ;  /* 0x0003640c01007387 */ /* 0x0001e20000100800 */
[----:B------:R-:W-:-:S03]  /*4310*/  LEA.HI.X.SX32 R16, R10, R3, 0x1, P5 ;  /* 0x000000030a107211 */ /* 0x000fc600028f0eff */
[----:B------:R0:W-:Y:S01]  /*4320*/  STL [R1+0x360], R13 ;  /* 0x0003600d01007387 */ /* 0x0001e20000100800 */
[----:B------:R-:W-:Y:S01]  /*4330*/  PRMT R54, RZ, 0x7610, R54 ;  /* 0x00007610ff367816 */ /* 0x000fe20000000036 */
[----:B-1----:R-:W-:Y:S02]  /*4340*/  @!P3 IMAD.MOV.U32 R4, RZ, RZ, R15 ;  /* 0x000000ffff04b224 */ /* 0x002fe400078e000f */
[----:B------:R-:W-:Y:S02]  /*4350*/  @!P3 IMAD.MOV.U32 R5, RZ, RZ, R16 ;  /* 0x000000ffff05b224 */ /* 0x000fe400078e0010 */
[C---:B0-----:R-:W-:Y:S02]  /*4360*/  VIADD R12, R25.reuse, 0xffffff98 ;  /* 0xffffff98190c7836 */ /* 0x041fe40000000000 */
[----:B------:R-:W-:Y:S01]  /*4370*/  VIADD R11, R25, 0xffffff99 ;  /* 0xffffff99190b7836 */ /* 0x000fe20000000000 */
[----:B------:R0:W2:Y:S01]  /*4380*/  @!P3 LDG.E.U16 R54, desc[UR20][R4.64] ;  /* 0x000000140436b981 */ /* 0x0000a2000c1e1500 */
[----:B------:R-:W-:-:S04]  /*4390*/  IADD3 R13, P6, PT, R10, R2, RZ ;  /* 0x000000020a0d7210 */ /* 0x000fc80007fde0ff */
[----:B------:R-:W-:Y:S01]  /*43a0*/  LEA.HI.X.SX32 R14, R9, R3, 0x1, P6 ;  /* 0x00000003090e7211 */ /* 0x000fe200030f0eff */
[----:B------:R-:W-:Y:S01]  /*43b0*/  IMAD R9, R106, 0x66, RZ ;  /* 0x000000666a097824 */ /* 0x000fe200078e02ff */
[----:B------:R-:W-:Y:S01]  /*43c0*/  ISETP.GE.U32.AND P6, PT, R12, 0x7fffff19, PT ;  /* 0x7fffff190c00780c */ /* 0x000fe20003fc6070 */
[C---:B------:R-:W-:Y:S01]  /*43d0*/  IMAD R10, R106.reuse, 0x33, RZ ;  /* 0x000000336a0a7824 */ /* 0x040fe200078e02ff */
[----:B------:R1:W-:Y:S01]  /*43e0*/  STL [R1+0x1cc], R13 ;  /* 0x0001cc0d01007387 */ /* 0x0003e20000100800 */
[----:B0-----:R-:W-:Y:S01]  /*43f0*/  @!P4 IMAD.MOV.U32 R4, RZ, RZ, R13 ;  /* 0x000000ffff04c224 */ /* 0x001fe200078e000d */
[----:B------:R-:W-:Y:S01]  /*4400*/  IADD3 R12, P3, PT, R9, R2, RZ ;  /* 0x00000002090c7210 */ /* 0x000fe20007f7e0ff */
[----:B------:R-:W-:Y:S01]  /*4410*/  @!P4 IMAD.MOV.U32 R5, RZ, RZ, R14 ;  /* 0x000000ffff05c224 */ /* 0x000fe200078e000e */
[----:B------:R-:W-:Y:S01]  /*4420*/  PRMT R164, RZ, 0x7610, R164 ;  /* 0x00007610ffa47816 */ /* 0x000fe200000000a4 */
[----:B------:R0:W-:Y:S01]  /*4430*/  STL [R1+0x35c], R15 ;  /* 0x00035c0f01007387 */ /* 0x0001e20000100800 */
[----:B------:R-:W-:Y:S01]  /*4440*/  ISETP.GE.U32.AND P5, PT, R11, 0x7fffff1a, PT ;  /* 0x7fffff1a0b00780c */ /* 0x000fe20003fa6070 */
[----:B-1----:R-:W-:-:S02]  /*4450*/  IMAD R13, R106, 0xce, RZ ;  /* 0x000000ce6a0d7824 */ /* 0x002fc400078e02ff */
[----:B------:R1:W-:Y:S01]  /*4460*/  STL [R1+0x1c8], R14 ;  /* 0x0001c80e01007387 */ /* 0x0003e20000100800 */
[----:B------:R-:W-:Y:S01]  /*4470*/  VIADD R11, R25, 0xffffff96 ;  /* 0xffffff96190b7836 */ /* 0x000fe20000000000 */
[----:B0-----:R-:W-:Y:S01]  /*4480*/  LEA.HI.X.SX32 R15, R10, R3, 0x1, P3 ;  /* 0x000000030a0f7211 */ /* 0x001fe200018f0eff */
[----:B------:R-:W-:Y:S01]  /*4490*/  IMAD R10, R106, 0x67, RZ ;  /* 0x000000676a0a7824 */ /* 0x000fe200078e02ff */
[----:B------:R-:W-:Y:S01]  /*44a0*/  STL [R1+0x358], R16 ;  /* 0x0003581001007387 */ /* 0x000fe20000100800 */
[----:B------:R-:W-:Y:S02]  /*44b0*/  PRMT R29, RZ, 0x7610, R29 ;  /* 0x00007610ff1d7816 */ /* 0x000fe4000000001d */
[----:B-1----:R-:W-:Y:S01]  /*44c0*/  IADD3 R14, P3, PT, R13, R2, RZ ;  /* 0x000000020d0e7210 */ /* 0x002fe20007f7e0ff */
[----:B------:R0:W2:Y:S01]  /*44d0*/  @!P4 LDG.E.U16 R164, desc[UR20][R4.64] ;  /* 0x0000001404a4c981 */ /* 0x0000a2000c1e1500 */
[----:B------:R-:W-:-:S03]  /*44e0*/  ISETP.GE.U32.AND P4, PT, R11, 0x7fffff17, PT ;  /* 0x7fffff170b00780c */ /* 0x000fc60003f86070 */
[----:B------:R-:W-:Y:S01]  /*44f0*/  STL [R1+0x1d4], R12 ;  /* 0x0001d40c01007387 */ /* 0x000fe20000100800 */
[----:B------:R-:W-:-:S03]  /*4500*/  VIADD R11, R25, 0xffffff97 ;  /* 0xffffff97190b7836 */ /* 0x000fc60000000000 */
[----:B------:R1:W-:Y:S01]  /*4510*/  STL [R1+0x1d0], R15 ;  /* 0x0001d00f01007387 */ /* 0x0003e20000100800 */
[----:B0-----:R-:W-:Y:S02]  /*4520*/  @!P1 IMAD.MOV.U32 R4, RZ, RZ, R12 ;  /* 0x000000ffff049224 */ /* 0x001fe400078e000c */
[----:B------:R-:W-:Y:S02]  /*4530*/  @!P1 IMAD.MOV.U32 R5, RZ, RZ, R15 ;  /* 0x000000ffff059224 */ /* 0x000fe400078e000f */
[----:B------:R-:W-:Y:S01]  /*4540*/  IMAD R13, R106, 0xcc, RZ ;  /* 0x000000cc6a0d7824 */ /* 0x000fe200078e02ff */
[----:B------:R-:W-:Y:S02]  /*4550*/  PRMT R163, RZ, 0x7610, R163 ;  /* 0x00007610ffa37816 */ /* 0x000fe400000000a3 */
[----:B------:R0:W2:Y:S01]  /*4560*/  @!P1 LDG.E.U16 R29, desc[UR20][R4.64] ;  /* 0x00000014041d9981 */ /* 0x0000a2000c1e1500 */
[----:B-1----:R-:W-:Y:S01]  /*4570*/  LEA.HI.X.SX32 R15, R10, R3, 0x1, P3 ;  /* 0x000000030a0f7211 */ /* 0x002fe200018f0eff */
[----:B------:R-:W-:Y:S01]  /*4580*/  VIADD R10, R25, 0xffffffff ;  /* 0xffffffff190a7836 */ /* 0x000fe20000000000 */
[----:B------:R-:W-:Y:S01]  /*4590*/  ISETP.GE.U32.AND P1, PT, R11, 0x7fffff18, PT ;  /* 0x7fffff180b00780c */ /* 0x000fe20003f26070 */
[----:B------:R-:W-:Y:S01]  /*45a0*/  IMAD R11, R106, 0xd2, RZ ;  /* 0x000000d26a0b7824 */ /* 0x000fe200078e02ff */
[----:B------:R-:W-:Y:S01]  /*45b0*/  IADD3 R12, P3, PT, R13, R2, RZ ;  /* 0x000000020d0c7210 */ /* 0x000fe20007f7e0ff */
[----:B0-----:R-:W-:-:S02]  /*45c0*/  @!P6 IMAD.MOV.U32 R4, RZ, RZ, R14 ;  /* 0x000000ffff04e224 */ /* 0x001fc400078e000e */
[----:B------:R-:W-:Y:S01]  /*45d0*/  @!P6 IMAD.MOV.U32 R5, RZ, RZ, R15 ;  /* 0x000000ffff05e224 */ /* 0x000fe200078e000f */
[----:B------:R0:W-:Y:S04]  /*45e0*/  STL [R1+0x374], R14 ;  /* 0x0003740e01007387 */ /* 0x0001e80000100800 */
[----:B------:R1:W2:Y:S01]  /*45f0*/  @!P6 LDG.E.U16 R163, desc[UR20][R4.64] ;  /* 0x0000001404a3e981 */ /* 0x0002a2000c1e1500 */
[----:B------:R-:W-:Y:S01]  /*4600*/  ISETP.GE.U32.AND P6, PT, R10, 0x7fffff80, PT ;  /* 0x7fffff800a00780c */ /* 0x000fe20003fc6070 */
[----:B------:R-:W-:Y:S01]  /*4610*/  IMAD R10, R106, 0x69, RZ ;  /* 0x000000696a0a7824 */ /* 0x000fe200078e02ff */
[----:B0-----:R-:W-:Y:S01]  /*4620*/  LEA.HI.X.SX32 R14, R9, R3, 0x1, P3 ;  /* 0x00000003090e7211 */ /* 0x001fe200018f0eff */
[----:B------:R-:W-:Y:S01]  /*4630*/  STL [R1+0x370], R15 ;  /* 0x0003700f01007387 */ /* 0x000fe20000100800 */
[----:B------:R-:W-:-:S02]  /*4640*/  IADD3 R13, P3, PT, R11, R2, RZ ;  /* 0x000000020b0d7210 */ /* 0x000fc40007f7e0ff */
[----:B------:R-:W-:Y:S01]  /*4650*/  PRMT R55, RZ, 0x7610, R55 ;  /* 0x00007610ff377816 */ /* 0x000fe20000000037 */
[----:B------:R-:W-:Y:S01]  /*4660*/  STL [R1+0x36c], R12 ;  /* 0x00036c0c01007387 */ /* 0x000fe20000100800 */
[----:B-1----:R-:W-:Y:S02]  /*4670*/  @!P5 IMAD.MOV.U32 R4, RZ, RZ, R12 ;  /* 0x000000ffff04d224 */ /* 0x002fe400078e000c */
[----:B------:R-:W-:Y:S01]  /*4680*/  @!P5 IMAD.MOV.U32 R5, RZ, RZ, R14 ;  /* 0x000000ffff05d224 */ /* 0x000fe200078e000e */
[----:B------:R0:W-:Y:S01]  /*4690*/  STL [R1+0x368], R14 ;  /* 0x0003680e01007387 */ /* 0x0001e20000100800 */
[----:B------:R-:W-:Y:S01]  /*46a0*/  IMAD R11, R106, 0xd0, RZ ;  /* 0x000000d06a0b7824 */ /* 0x000fe200078e02ff */
[----:B------:R-:W-:Y:S02]  /*46b0*/  PRMT R162, RZ, 0x7610, R162 ;  /* 0x00007610ffa27816 */ /* 0x000fe400000000a2 */
[----:B------:R1:W2:Y:S01]  /*46c0*/  @!P5 LDG.E.U16 R55, desc[UR20][R4.64] ;  /* 0x000000140437d981 */ /* 0x0002a2000c1e1500 */
[----:B0-----:R-:W-:Y:S01]  /*46d0*/  LEA.HI.X.SX32 R14, R10, R3, 0x1, P3 ;  /* 0x000000030a0e7211 */ /* 0x001fe200018f0eff */
[----:B------:R-:W-:-:S02]  /*46e0*/  VIADD R9, R25, 0xfffffffe ;  /* 0xfffffffe19097836 */ /* 0x000fc40000000000 */
[----:B-1----:R-:W-:Y:S02]  /*46f0*/  @!P4 IMAD.MOV.U32 R4, RZ, RZ, R13 ;  /* 0x000000ffff04c224 */ /* 0x002fe400078e000d */
[----:B------:R-:W-:Y:S01]  /*4700*/  @!P4 IMAD.MOV.U32 R5, RZ, RZ, R14 ;  /* 0x000000ffff05c224 */ /* 0x000fe200078e000e */
[----:B------:R-:W-:Y:S01]  /*4710*/  IADD3 R12, P3, PT, R11, R2, RZ ;  /* 0x000000020b0c7210 */ /* 0x000fe20007f7e0ff */
[----:B------:R-:W-:Y:S01]  /*4720*/  IMAD R10, R106, 0x68, RZ ;  /* 0x000000686a0a7824 */ /* 0x000fe200078e02ff */
[----:B------:R-:W-:Y:S02]  /*4730*/  ISETP.GE.U32.AND P5, PT, R9, 0x7fffff7f, PT ;  /* 0x7fffff7f0900780c */ /* 0x000fe40003fa6070 */
[----:B------:R0:W2:Y:S01]  /*4740*/  @!P4 LDG.E.U16 R162, desc[UR20][R4.64] ;  /* 0x0000001404a2c981 */ /* 0x0000a2000c1e1500 */
[C---:B------:R-:W-:Y:S01]  /*4750*/  VIADD R9, R25.reuse, 0xfffffffd ;  /* 0xfffffffd19097836 */ /* 0x040fe20000000000 */
[----:B------:R-:W-:Y:S02]  /*4760*/  LEA.HI.X.SX32 R11, R10, R3, 0x1, P3 ;  /* 0x000000030a0b7211 */ /* 0x000fe400018f0eff */
[----:B------:R-:W-:Y:S01]  /*4770*/  PRMT R56, RZ, 0x7610, R56 ;  /* 0x00007610ff387816 */ /* 0x000fe20000000038 */
[----:B0-----:R-:W-:Y:S01]  /*4780*/  VIADD R4, R25, 0xfffffffc ;  /* 0xfffffffc19047836 */ /* 0x001fe20000000000 */
[----:B------:R-:W-:Y:S01]  /*4790*/  ISETP.GE.U32.AND P4, PT, R9, 0x7fffff7e, PT ;  /* 0x7fffff7e0900780c */ /* 0x000fe20003f86070 */
[----:B------:R-:W-:-:S03]  /*47a0*/  @!P1 IMAD.MOV.U32 R5, RZ, RZ, R11 ;  /* 0x000000ffff059224 */ /* 0x000fc600078e000b */
[----:B------:R-:W-:Y:S01]  /*47b0*/  ISETP.GE.U32.AND P3, PT, R4, 0x7fffff7d, PT ;  /* 0x7fffff7d0400780c */ /* 0x000fe20003f66070 */
[----:B------:R-:W-:Y:S02]  /*47c0*/  @!P1 IMAD.MOV.U32 R4, RZ, RZ, R12 ;  /* 0x000000ffff049224 */ /* 0x000fe400078e000c */
[----:B------:R-:W-:Y:S01]  /*47d0*/  IMAD.SHL.U32 R9, R106, 0x2, RZ ;  /* 0x000000026a097824 */ /* 0x000fe200078e00ff */
[----:B------:R0:W-:Y:S01]  /*47e0*/  STL [R1+0x384], R13 ;  /* 0x0003840d01007387 */ /* 0x0001e20000100800 */
[----:B------:R-:W-:-:S03]  /*47f0*/  PRMT R161, RZ, 0x7610, R161 ;  /* 0x00007610ffa17816 */ /* 0x000fc600000000a1 */
[----:B------:R1:W2:Y:S04]  /*4800*/  @!P1 LDG.E.U16 R56, desc[UR20][R4.64] ;  /* 0x0000001404389981 */ /* 0x0002a8000c1e1500 */
[----:B------:R4:W-:Y:S01]  /*4810*/  STL [R1+0x380], R14 ;  /* 0x0003800e01007387 */ /* 0x0009e20000100800 */
[----:B0-----:R-:W-:-:S03]  /*4820*/  IADD3 R13, P1, PT, R9, R2, RZ ;  /* 0x00000002090d7210 */ /* 0x001fc60007f3e0ff */
[----:B------:R-:W2:Y:S01]  /*4830*/  @!P6 LDG.E.U16 R161, desc[UR20][R2.64] ;  /* 0x0000001402a1e981 */ /* 0x000ea2000c1e1500 */
[----:B-1----:R-:W-:-:S03]  /*4840*/  VIADD R4, R25, 0xfffffff3 ;  /* 0xfffffff319047836 */ /* 0x002fc60000000000 */
[----:B------:R0:W-:Y:S01]  /*4850*/  STL [R1+0x37c], R12 ;  /* 0x00037c0c01007387 */ /* 0x0001e20000100800 */
[----:B----4-:R-:W-:-:S03]  /*4860*/  LEA.HI.X.SX32 R14, R106, R3, 0x1, P1 ;  /* 0x000000036a0e7211 */ /* 0x010fc600008f0eff */
[----:B------:R-:W-:Y:S01]  /*4870*/  STL [R1+0x378], R11 ;  /* 0x0003780b01007387 */ /* 0x000fe20000100800 */
[----:B------:R-:W-:Y:S01]  /*4880*/  ISETP.GE.U32.AND P1, PT, R4, 0x7fffff74, PT ;  /* 0x7fffff740400780c */ /* 0x000fe20003f26070 */
[----:B------:R-:W-:Y:S02]  /*4890*/  @!P5 IMAD.MOV.U32 R4, RZ, RZ, R13 ;  /* 0x000000ffff04d224 */ /* 0x000fe400078e000d */
[----:B------:R1:W-:Y:S01]  /*48a0*/  STL [R1+0x44], R13 ;  /* 0x0000440d01007387 */ /* 0x0003e20000100800 */
[C---:B0-----:R-:W-:Y:S01]  /*48b0*/  LEA R12, P6, R106.reuse, R2, 0x2 ;  /* 0x000000026a0c7211 */ /* 0x041fe200078c10ff */
[----:B------:R-:W-:Y:S01]  /*48c0*/  @!P5 IMAD.MOV.U32 R5, RZ, RZ, R14 ;  /* 0x000000ffff05d224 */ /* 0x000fe200078e000e */
[----:B------:R-:W-:Y:S01]  /*48d0*/  PRMT R160, RZ, 0x7610, R160 ;  /* 0x00007610ffa07816 */ /* 0x000fe200000000a0 */
[----:B------:R0:W-:Y:S01]  /*48e0*/  STL [R1+0x40], R14 ;  /* 0x0000400e01007387 */ /* 0x0001e20000100800 */
[----:B-1----:R-:W-:-:S04]  /*48f0*/  IMAD R13, R106, 0x6, RZ ;  /* 0x000000066a0d7824 */ /* 0x002fc800078e02ff */
[----:B------:R1:W4:Y:S01]  /*4900*/  @!P5 LDG.E.U16 R160, desc[UR20][R4.64] ;  /* 0x0000001404a0d981 */ /* 0x000322000c1e1500 */
[-C--:B0-----:R-:W-:Y:S01]  /*4910*/  LEA.HI.X.SX32 R14, R9, R3.reuse, 0x1, P6 ;  /* 0x00000003090e7211 */ /* 0x081fe200030f0eff */
[----:B------:R-:W-:Y:S01]  /*4920*/  IMAD R9, R106, 0x3, RZ ;  /* 0x000000036a097824 */ /* 0x000fe200078e02ff */
[----:B------:R-:W-:Y:S02]  /*4930*/  IADD3 R15, P6, PT, R13, R2, RZ ;  /* 0x000000020d0f7210 */ /* 0x000fe40007fde0ff */
[----:B------:R-:W-:Y:S01]  /*4940*/  PRMT R159, RZ, 0x7610, R159 ;  /* 0x00007610ff9f7816 */ /* 0x000fe2000000009f */
[----:B-1----:R-:W-:Y:S01]  /*4950*/  @!P4 IMAD.MOV.U32 R4, RZ, RZ, R12 ;  /* 0x000000ffff04c224 */ /* 0x002fe200078e000c */
[----:B------:R-:W-:Y:S01]  /*4960*/  LEA.HI.X.SX32 R16, R9, R3, 0x1, P6 ;  /* 0x0000000309107211 */ /* 0x000fe200030f0eff */
[----:B------:R-:W-:Y:S01]  /*4970*/  @!P4 IMAD.MOV.U32 R5, RZ, RZ, R14 ;  /* 0x000000ffff05c224 */ /* 0x000fe200078e000e */
[----:B------:R-:W-:Y:S01]  /*4980*/  PRMT R158, RZ, 0x7610, R158 ;  /* 0x00007610ff9e7816 */ /* 0x000fe2000000009e */
[----:B------:R-:W-:-:S03]  /*4990*/  VIADD R9, R25, 0xffffffca ;  /* 0xffffffca19097836 */ /* 0x000fc60000000000 */
[----:B------:R0:W2:Y:S01]  /*49a0*/  @!P4 LDG.E.U16 R159, desc[UR20][R4.64] ;  /* 0x00000014049fc981 */ /* 0x0000a2000c1e1500 */
[----:B------:R-:W-:-:S03]  /*49b0*/  VIADD R11, R25, 0xfffffff2 ;  /* 0xfffffff2190b7836 */ /* 0x000fc60000000000 */
[----:B------:R1:W-:Y:S01]  /*49c0*/  STL [R1+0x4c], R12 ;  /* 0x00004c0c01007387 */ /* 0x0003e20000100800 */
[----:B0-----:R-:W-:Y:S02]  /*49d0*/  @!P3 IMAD.MOV.U32 R4, RZ, RZ, R15 ;  /* 0x000000ffff04b224 */ /* 0x001fe400078e000f */
[----:B------:R-:W-:Y:S01]  /*49e0*/  @!P3 IMAD.MOV.U32 R5, RZ, RZ, R16 ;  /* 0x000000ffff05b224 */ /* 0x000fe200078e0010 */
[----:B------:R0:W-:Y:S01]  /*49f0*/  STL [R1+0x48], R14 ;  /* 0x0000480e01007387 */ /* 0x0001e20000100800 */
[----:B-1----:R-:W-:-:S03]  /*4a00*/  IMAD R12, R106, 0xc, RZ ;  /* 0x0000000c6a0c7824 */ /* 0x002fc600078e02ff */
[----:B------:R1:W2:Y:S01]  /*4a10*/  @!P3 LDG.E.U16 R158, desc[UR20][R4.64] ;  /* 0x00000014049eb981 */ /* 0x0002a2000c1e1500 */
[----:B------:R-:W-:Y:S01]  /*4a20*/  ISETP.GE.U32.AND P3, PT, R9, 0x7fffff4b, PT ;  /* 0x7fffff4b0900780c */ /* 0x000fe20003f66070 */
[----:B------:R-:W-:Y:S01]  /*4a30*/  IMAD R9, R106, 0x1a, RZ ;  /* 0x0000001a6a097824 */ /* 0x000fe200078e02ff */
[----:B------:R-:W-:Y:S01]  /*4a40*/  ISETP.GE.U32.AND P5, PT, R11, 0x7fffff73, PT ;  /* 0x7fffff730b00780c */ /* 0x000fe20003fa6070 */
[----:B------:R-:W-:Y:S01]  /*4a50*/  STL [R1+0x54], R15 ;  /* 0x0000540f01007387 */ /* 0x000fe20000100800 */
[----:B0-----:R-:W-:Y:S01]  /*4a60*/  IADD3 R14, P6, PT, R8, R2, RZ ;  /* 0x00000002080e7210 */ /* 0x001fe20007fde0ff */
[----:B------:R-:W-:Y:S02]  /*4a70*/  VIADD R11, R25, 0xffffffcb ;  /* 0xffffffcb190b7836 */ /* 0x000fe40000000000 */
[----:B------:R0:W-:Y:S01]  /*4a80*/  STL [R1+0x50], R16 ;  /* 0x0000501001007387 */ /* 0x0001e20000100800 */
[----:B------:R-:W-:Y:S01]  /*4a90*/  IMAD R8, R106, 0xd, RZ ;  /* 0x0000000d6a087824 */ /* 0x000fe200078e02ff */
[----:B------:R-:W-:Y:S01]  /*4aa0*/  PRMT R157, RZ, 0x7610, R157 ;  /* 0x00007610ff9d7816 */ /* 0x000fe2000000009d */
[----:B-1----:R-:W-:Y:S01]  /*4ab0*/  @!P1 IMAD.MOV.U32 R4, RZ, RZ, R14 ;  /* 0x000000ffff049224 */ /* 0x002fe200078e000e */
[----:B------:R-:W-:Y:S01]  /*4ac0*/  STL [R1+0x9c], R14 ;  /* 0x00009c0e01007387 */ /* 0x000fe20000100800 */
[----:B------:R-:W-:-:S02]  /*4ad0*/  ISETP.GE.U32.AND P4, PT, R11, 0x7fffff4c, PT ;  /* 0x7fffff4c0b00780c */ /* 0x000fc40003f86070 */
[----:B0-----:R-:W-:Y:S02]  /*4ae0*/  LEA.HI.X.SX32 R16, R12, R3, 0x1, P6 ;  /* 0x000000030c107211 */ /* 0x001fe400030f0eff */
[----:B------:R-:W-:Y:S01]  /*4af0*/  IADD3 R15, P6, PT, R9, R2, RZ ;  /* 0x00000002090f7210 */ /* 0x000fe20007fde0ff */
[----:B------:R-:W-:Y:S02]  /*4b00*/  VIADD R11, R25, 0xffffff94 ;  /* 0xffffff94190b7836 */ /* 0x000fe40000000000 */
[----:B------:R0:W-:Y:S01]  /*4b10*/  STL [R1+0x98], R16 ;  /* 0x0000981001007387 */ /* 0x0001e20000100800 */
[----:B------:R-:W-:Y:S01]  /*4b20*/  @!P1 IMAD.MOV.U32 R5, RZ, RZ, R16 ;  /* 0x000000ffff059224 */ /* 0x000fe200078e0010 */
[----:B------:R-:W-:-:S04]  /*4b30*/  PRMT R156, RZ, 0x7610, R156 ;  /* 0x00007610ff9c7816 */ /* 0x000fc8000000009c */
[----:B------:R1:W2:Y:S01]  /*4b40*/  @!P1 LDG.E.U16 R157, desc[UR20][R4.64] ;  /* 0x00000014049d9981 */ /* 0x0002a2000c1e1500 */
[-C--:B0-----:R-:W-:Y:S02]  /*4b50*/  LEA.HI.X.SX32 R16, R8, R3.reuse, 0x1, P6 ;  /* 0x0000000308107211 */ /* 0x081fe400030f0eff */
[----:B------:R-:W-:Y:S01]  /*4b60*/  ISETP.GE.U32.AND P1, PT, R11, 0x7fffff15, PT ;  /* 0x7fffff150b00780c */ /* 0x000fe20003f26070 */
[----:B------:R-:W-:Y:S01]  /*4b70*/  IMAD R11, R106, 0x34, RZ ;  /* 0x000000346a0b7824 */ /* 0x000fe200078e02ff */
[----:B------:R-:W-:Y:S01]  /*4b80*/  IADD3 R17, P6, PT, R10, R2, RZ ;  /* 0x000000020a117210 */ /* 0x000fe20007fde0ff */
[----:B-1----:R-:W-:Y:S02]  /*4b90*/  @!P5 IMAD.MOV.U32 R4, RZ, RZ, R15 ;  /* 0x000000ffff04d224 */ /* 0x002fe400078e000f */
[----:B------:R-:W-:Y:S02]  /*4ba0*/  @!P5 IMAD.MOV.U32 R5, RZ, RZ, R16 ;  /* 0x000000ffff05d224 */ /* 0x000fe400078e0010 */
[----:B------:R-:W-:Y:S01]  /*4bb0*/  IMAD R8, R106, 0x6a, RZ ;  /* 0x0000006a6a087824 */ /* 0x000fe200078e02ff */
[----:B------:R0:W-:Y:S01]  /*4bc0*/  STL [R1+0xa4], R15 ;  /* 0x0000a40f01007387 */ /* 0x0001e20000100800 */
[----:B------:R-:W-:-:S03]  /*4bd0*/  LEA.HI.X.SX32 R18, R11, R3, 0x1, P6 ;  /* 0x000000030b127211 */ /* 0x000fc600030f0eff */
[----:B------:R1:W2:Y:S01]  /*4be0*/  @!P5 LDG.E.U16 R156, desc[UR20][R4.64] ;  /* 0x00000014049cd981 */ /* 0x0002a2000c1e1500 */
[----:B------:R-:W-:Y:S02]  /*4bf0*/  PRMT R155, RZ, 0x7610, R155 ;  /* 0x00007610ff9b7816 */ /* 0x000fe4000000009b */
[----:B0-----:R-:W-:Y:S01]  /*4c00*/  IADD3 R15, P6, PT, R8, R2, RZ ;  /* 0x00000002080f7210 */ /* 0x001fe20007fde0ff */
[----:B-1----:R-:W-:Y:S01]  /*4c10*/  IMAD R4, R106, 0x35, RZ ;  /* 0x000000356a047824 */ /* 0x002fe200078e02ff */
[----:B------:R0:W-:Y:S01]  /*4c20*/  STL [R1+0xa0], R16 ;  /* 0x0000a01001007387 */ /* 0x0001e20000100800 */
[----:B------:R-:W-:Y:S02]  /*4c30*/  @!P4 IMAD.MOV.U32 R5, RZ, RZ, R18 ;  /* 0x000000ffff05c224 */ /* 0x000fe400078e0012 */
[----:B------:R-:W-:Y:S01]  /*4c40*/  VIADD R10, R25, 0xffffffe5 ;  /* 0xffffffe5190a7836 */ /* 0x000fe20000000000 */
[----:B------:R-:W-:Y:S02]  /*4c50*/  PRMT R30, RZ, 0x7610, R30 ;  /* 0x00007610ff1e7816 */ /* 0x000fe4000000001e */
[----:B0-----:R-:W-:Y:S01]  /*4c60*/  LEA.HI.X.SX32 R16, R4, R3, 0x1, P6 ;  /* 0x0000000304107211 */ /* 0x001fe200030f0eff */
[----:B------:R-:W-:Y:S01]  /*4c70*/  @!P4 IMAD.MOV.U32 R4, RZ, RZ, R17 ;  /* 0x000000ffff04c224 */ /* 0x000fe200078e0011 */
[----:B------:R-:W-:Y:S01]  /*4c80*/  ISETP.GE.U32.AND P6, PT, R10, 0x7fffff66, PT ;  /* 0x7fffff660a00780c */ /* 0x000fe20003fc6070 */
[----:B------:R-:W-:-:S03]  /*4c90*/  IMAD R10, R106, 0xd6, RZ ;  /* 0x000000d66a0a7824 */ /* 0x000fc600078e02ff */
[----:B------:R0:W2:Y:S04]  /*4ca0*/  @!P4 LDG.E.U16 R155, desc[UR20][R4.64] ;  /* 0x00000014049bc981 */ /* 0x0000a8000c1e1500 */
[----:B------:R-:W-:Y:S01]  /*4cb0*/  STL [R1+0x1dc], R17 ;  /* 0x0001dc1101007387 */ /* 0x000fe20000100800 */
[----:B0-----:R-:W-:Y:S02]  /*4cc0*/  @!P3 IMAD.MOV.U32 R4, RZ, RZ, R15 ;  /* 0x000000ffff04b224 */ /* 0x001fe400078e000f */
[----:B------:R-:W-:Y:S01]  /*4cd0*/  @!P3 IMAD.MOV.U32 R5, RZ, RZ, R16 ;  /* 0x000000ffff05b224 */ /* 0x000fe200078e0010 */
[----:B------:R-:W-:Y:S01]  /*4ce0*/  STL [R1+0x1d8], R18 ;  /* 0x0001d81201007387 */ /* 0x000fe20000100800 */
[----:B------:R-:W-:-:S03]  /*4cf0*/  VIADD R14, R25, 0xffffff95 ;  /* 0xffffff95190e7836 */ /* 0x000fc60000000000 */
[----:B------:R-:W-:Y:S04]  /*4d00*/  STL [R1+0x1e4], R15 ;  /* 0x0001e40f01007387 */ /* 0x000fe80000100800 */
[----:B------:R0:W2:Y:S04]  /*4d10*/  @!P3 LDG.E.U16 R30, desc[UR20][R4.64] ;  /* 0x00000014041eb981 */ /* 0x0000a8000c1e1500 */
[----:B------:R1:W-:Y:S01]  /*4d20*/  STL [R1+0x1e0], R16 ;  /* 0x0001e01001007387 */ /* 0x0003e20000100800 */
[-C--:B------:R-:W-:Y:S01]  /*4d30*/  IADD3 R11, P3, PT, R11, R2.reuse, RZ ;  /* 0x000000020b0b7210 */ /* 0x080fe20007f7e0ff */
[----:B0-----:R-:W-:Y:S01]  /*4d40*/  IMAD R5, R106, 0x6b, RZ ;  /* 0x0000006b6a057824 */ /* 0x001fe200078e02ff */
[----:B-1----:R-:W-:Y:S01]  /*4d50*/  IADD3 R16, P4, PT, R10, R2, RZ ;  /* 0x000000020a107210 */ /* 0x002fe20007f9e0ff */
[----:B------:R-:W-:Y:S01]  /*4d60*/  IMAD R4, R106, 0xd4, RZ ;  /* 0x000000d46a047824 */ /* 0x000fe200078e02ff */
[----:B------:R-:W-:-:S02]  /*4d70*/  ISETP.GE.U32.AND P5, PT, R14, 0x7fffff16, PT ;  /* 0x7fffff160e00780c */ /* 0x000fc40003fa6070 */
[-C--:B------:R-:W-:Y:S02]  /*4d80*/  LEA.HI.X.SX32 R17, R5, R3.reuse, 0x1, P4 ;  /* 0x0000000305117211 */ /* 0x080fe400020f0eff */
[----:B------:R-:W-:Y:S02]  /*4d90*/  LEA.HI.X.SX32 R14, R9, R3, 0x1, P3 ;  /* 0x00000003090e7211 */ /* 0x000fe400018f0eff */
[----:B------:R-:W-:Y:S01]  /*4da0*/  PRMT R154, RZ, 0x7610, R154 ;  /* 0x00007610ff9a7816 */ /* 0x000fe2000000009a */
[----:B------:R-:W-:Y:S01]  /*4db0*/  @!P1 IMAD.MOV.U32 R5, RZ, RZ, R17 ;  /* 0x000000ffff059224 */ /* 0x000fe200078e0011 */
[----:B------:R-:W-:Y:S01]  /*4dc0*/  IADD3 R15, P3, PT, R4, R2, RZ ;  /* 0x00000002040f7210 */ /* 0x000fe20007f7e0ff */
[----:B------:R-:W-:Y:S02]  /*4dd0*/  @!P1 IMAD.MOV.U32 R4, RZ, RZ, R16 ;  /* 0x000000ffff049224 */ /* 0x000fe400078e0010 */
[----:B------:R-:W-:-:S03]  /*4de0*/  VIADD R10, R25, 0xffffffe4 ;  /* 0xffffffe4190a7836 */ /* 0x000fc60000000000 */
[----:B------:R0:W2:Y:S02]  /*4df0*/  @!P1 LDG.E.U16 R154, desc[UR20][R4.64] ;  /* 0x00000014049a9981 */ /* 0x0000a4000c1e1500 */
[----:B------:R-:W-:Y:S02]  /*4e00*/  ISETP.GE.U32.AND P4, PT, R10, 0x7fffff65, PT ;  /* 0x7fffff650a00780c */ /* 0x000fe40003f86070 */
[----:B------:R-:W-:Y:S01]  /*4e10*/  LEA.HI.X.SX32 R10, R8, R3, 0x1, P3 ;  /* 0x00000003080a7211 */ /* 0x000fe200018f0eff */
[----:B0-----:R-:W-:Y:S01]  /*4e20*/  VIADD R4, R25, 0xffffff93 ;  /* 0xffffff9319047836 */ /* 0x001fe20000000000 */
[----:B------:R-:W-:-:S03]  /*4e30*/  PRMT R57, RZ, 0x7610, R57 ;  /* 0x00007610ff397816 */ /* 0x000fc60000000039 */
[----:B------:R-:W-:Y:S01]  /*4e40*/  @!P5 IMAD.MOV.U32 R5, RZ, RZ, R10 ;  /* 0x000000ffff05d224 */ /* 0x000fe200078e000a */
[----:B------:R-:W-:Y:S01]  /*4e50*/  ISETP.GE.U32.AND P3, PT, R4, 0x7fffff14, PT ;  /* 0x7fffff140400780c */ /* 0x000fe20003f66070 */
[----:B------:R-:W-:Y:S01]  /*4e60*/  @!P5 IMAD.MOV.U32 R4, RZ, RZ, R15 ;  /* 0x000000ffff04d224 */ /* 0x000fe200078e000f */
[----:B------:R-:W-:Y:S01]  /*4e70*/  STL [R1+0x394], R16 ;  /* 0x0003941001007387 */ /* 0x000fe20000100800 */
[----:B------:R-:W-:Y:S01]  /*4e80*/  VIADD R9, R25, 0xffffff92 ;  /* 0xffffff9219097836 */ /* 0x000fe20000000000 */
[----:B------:R-:W-:Y:S01]  /*4e90*/  PRMT R152, RZ, 0x7610, R152 ;  /* 0x00007610ff987816 */ /* 0x000fe20000000098 */
[C---:B------:R-:W-:Y:S01]  /*4ea0*/  IMAD R8, R106.reuse, 0x36, RZ ;  /* 0x000000366a087824 */ /* 0x040fe200078e02ff */
[----:B------:R-:W-:Y:S02]  /*4eb0*/  STL [R1+0x10c], R11 ;  /* 0x00010c0b01007387 */ /* 0x000fe40000100800 */
[----:B------:R-:W-:Y:S02]  /*4ec0*/  ISETP.GE.U32.AND P1, PT, R9, 0x7fffff13, PT ;  /* 0x7fffff130900780c */ /* 0x000fe40003f26070 */
[----:B------:R-:W-:Y:S01]  /*4ed0*/  STL [R1+0x390], R17 ;  /* 0x0003901101007387 */ /* 0x000fe20000100800 */
[----:B------:R-:W-:-:S03]  /*4ee0*/  IMAD R9, R106, 0x1b, RZ ;  /* 0x0000001b6a097824 */ /* 0x000fc600078e02ff */
[----:B------:R0:W2:Y:S04]  /*4ef0*/  @!P5 LDG.E.U16 R57, desc[UR20][R4.64] ;  /* 0x000000140439d981 */ /* 0x0000a8000c1e1500 */
[----:B------:R-:W-:Y:S04]  /*4f00*/  STL [R1+0x108], R14 ;  /* 0x0001080e01007387 */ /* 0x000fe80000100800 */
[----:B------:R-:W-:Y:S01]  /*4f10*/  STL [R1+0x38c], R15 ;  /* 0x00038c0f01007387 */ /* 0x000fe20000100800 */
[----:B0-----:R-:W-:Y:S02]  /*4f20*/  @!P6 IMAD.MOV.U32 R4, RZ, RZ, R11 ;  /* 0x000000ffff04e224 */ /* 0x001fe400078e000b */
[----:B------:R-:W-:Y:S01]  /*4f30*/  @!P6 IMAD.MOV.U32 R5, RZ, RZ, R14 ;  /* 0x000000ffff05e224 */ /* 0x000fe200078e000e */
[----:B------:R0:W-:Y:S04]  /*4f40*/  STL [R1+0x388], R10 ;  /* 0x0003880a01007387 */ /* 0x0001e80000100800 */
[----:B------:R1:W2:Y:S01]  /*4f50*/  @!P6 LDG.E.U16 R152, desc[UR20][R4.64] ;  /* 0x000000140498e981 */ /* 0x0002a2000c1e1500 */
[----:B0-----:R-:W-:Y:S01]  /*4f60*/  IADD3 R10, P5, PT, R8, R2, RZ ;  /* 0x00000002080a7210 */ /* 0x001fe20007fbe0ff */
[----:B-1----:R-:W-:-:S03]  /*4f70*/  VIADD R5, R25, 0xffffffc9 ;  /* 0xffffffc919057836 */ /* 0x002fc60000000000 */
[----:B------:R-:W-:Y:S01]  /*4f80*/  LEA.HI.X.SX32 R14, R9, R3, 0x1, P5 ;  /* 0x00000003090e7211 */ /* 0x000fe200028f0eff */
[----:B------:R-:W-:Y:S01]  /*4f90*/  IMAD R4, R106, 0xda, RZ ;  /* 0x000000da6a047824 */ /* 0x000fe200078e02ff */
[----:B------:R-:W-:Y:S02]  /*4fa0*/  PRMT R151, RZ, 0x7610, R151 ;  /* 0x00007610ff977816 */ /* 0x000fe40000000097 */
[----:B------:R-:W-:Y:S01]  /*4fb0*/  ISETP.GE.U32.AND P6, PT, R5, 0x7fffff4a, PT ;  /* 0x7fffff4a0500780c */ /* 0x000fe20003fc6070 */
[----:B------:R-:W-:Y:S01]  /*4fc0*/  @!P4 IMAD.MOV.U32 R5, RZ, RZ, R14 ;  /* 0x000000ffff05c224 */ /* 0x000fe200078e000e */
[----:B------:R-:W-:Y:S01]  /*4fd0*/  IADD3 R11, P5, PT, R4, R2, RZ ;  /* 0x00000002040b7210 */ /* 0x000fe20007fbe0ff */
[----:B------:R-:W-:Y:S02]  /*4fe0*/  @!P4 IMAD.MOV.U32 R4, RZ, RZ, R10 ;  /* 0x000000ffff04c224 */ /* 0x000fe400078e000a */
[C---:B------:R-:W-:Y:S01]  /*4ff0*/  IMAD R9, R106.reuse, 0x6d, RZ ;  /* 0x0000006d6a097824 */ /* 0x040fe200078e02ff */
[----:B------:R0:W-:Y:S04]  /*5000*/  STL [R1+0x114], R10 ;  /* 0x0001140a01007387 */ /* 0x0001e80000100800 */
[----:B------:R1:W2:Y:S04]  /*5010*/  @!P4 LDG.E.U16 R151, desc[UR20][R4.64] ;  /* 0x000000140497c981 */ /* 0x0002a8000c1e1500 */
[----:B------:R3:W-:Y:S01]  /*5020*/  STL [R1+0x110], R14 ;  /* 0x0001100e01007387 */ /* 0x0007e20000100800 */
[----:B------:R-:W-:Y:S01]  /*5030*/  PRMT R150, RZ, 0x7610, R150 ;  /* 0x00007610ff967816 */ /* 0x000fe20000000096 */
[----:B0-----:R-:W-:-:S02]  /*5040*/  IMAD R10, R106, 0xd8, RZ ;  /* 0x000000d86a0a7824 */ /* 0x001fc400078e02ff */
[----:B-1----:R-:W-:Y:S01]  /*5050*/  VIADD R4, R25, 0xffffffc8 ;  /* 0xffffffc819047836 */ /* 0x002fe20000000000 */
[----:B---3--:R-:W-:-:S04]  /*5060*/  LEA.HI.X.SX32 R14, R9, R3, 0x1, P5 ;  /* 0x00000003090e7211 */ /* 0x008fc800028f0eff */
[----:B------:R-:W-:Y:S01]  /*5070*/  ISETP.GE.U32.AND P5, PT, R4, 0x7fffff49, PT ;  /* 0x7fffff490400780c */ /* 0x000fe20003fa6070 */
[----:B------:R-:W-:Y:S02]  /*5080*/  @!P1 IMAD.MOV.U32 R4, RZ, RZ, R11 ;  /* 0x000000ffff049224 */ /* 0x000fe400078e000b */
[----:B------:R-:W-:Y:S02]  /*5090*/  @!P1 IMAD.MOV.U32 R5, RZ, RZ, R14 ;  /* 0x000000ffff059224 */ /* 0x000fe400078e000e */
[----:B------:R-:W-:Y:S01]  /*50a0*/  IMAD R9, R106, 0x6c, RZ ;  /* 0x0000006c6a097824 */ /* 0x000fe200078e02ff */
[----:B------:R-:W-:Y:S01]  /*50b0*/  IADD3 R10, P4, PT, R10, R2, RZ ;  /* 0x000000020a0a7210 */ /* 0x000fe20007f9e0ff */
[----:B------:R0:W-:Y:S04]  /*50c0*/  STL [R1+0x3a4], R11 ;  /* 0x0003a40b01007387 */ /* 0x0001e80000100800 */
[----:B------:R1:W3:Y:S01]  /*50d0*/  @!P1 LDG.E.U16 R150, desc[UR20][R4.64] ;  /* 0x0000001404969981 */ /* 0x0002e2000c1e1500 */
[----:B------:R-:W-:-:S02]  /*50e0*/  LEA.HI.X.SX32 R15, R9, R3, 0x1, P4 ;  /* 0x00000003090f7211 */ /* 0x000fc400020f0eff */
[----:B0-----:R-:W-:Y:S01]  /*50f0*/  IADD3 R11, P1, PT, R9, R2, RZ ;  /* 0x00000002090b7210 */ /* 0x001fe20007f3e0ff */
[----:B------:R0:W-:Y:S01]  /*5100*/  STL [R1+0x3a0], R14 ;  /* 0x0003a00e01007387 */ /* 0x0001e20000100800 */
[C---:B-1----:R-:W-:Y:S02]  /*5110*/  VIADD R4, R25.reuse, 0xffffff90 ;  /* 0xffffff9019047836 */ /* 0x042fe40000000000 */
[----:B------:R-:W-:Y:S01]  /*5120*/  VIADD R5, R25, 0xffffff91 ;  /* 0xffffff9119057836 */ /* 0x000fe20000000000 */
[----:B------:R-:W-:Y:S02]  /*5130*/  PRMT R58, RZ, 0x7610, R58 ;  /* 0x00007610ff3a7816 */ /* 0x000fe4000000003a */
[----:B0-----:R-:W-:Y:S02]  /*5140*/  LEA.HI.X.SX32 R14, R8, R3, 0x1, P1 ;  /* 0x00000003080e7211 */ /* 0x001fe400008f0eff */
[----:B------:R-:W-:Y:S01]  /*5150*/  ISETP.GE.U32.AND P1, PT, R4, 0x7fffff11, PT ;  /* 0x7fffff110400780c */ /* 0x000fe20003f26070 */
[----:B------:R-:W-:Y:S01]  /*5160*/  @!P3 IMAD.MOV.U32 R4, RZ, RZ, R10 ;  /* 0x000000ffff04b224 */ /* 0x000fe200078e000a */
[----:B------:R-:W-:Y:S01]  /*5170*/  ISETP.GE.U32.AND P4, PT, R5, 0x7fffff12, PT ;  /* 0x7fffff120500780c */ /* 0x000fe20003f86070 */
[----:B------:R-:W-:Y:S01]  /*5180*/  @!P3 IMAD.MOV.U32 R5, RZ, RZ, R15 ;  /* 0x000000ffff05b224 */ /* 0x000fe200078e000f */
[----:B------:R-:W-:Y:S01]  /*5190*/  PRMT R149, RZ, 0x7610, R149 ;  /* 0x00007610ff957816 */ /* 0x000fe20000000095 */
[C---:B------:R-:W-:Y:S01]  /*51a0*/  IMAD R8, R106.reuse, 0x6e, RZ ;  /* 0x0000006e6a087824 */ /* 0x040fe200078e02ff */
[----:B------:R-:W-:Y:S01]  /*51b0*/  STL [R1+0x1ec], R11 ;  /* 0x0001ec0b01007387 */ /* 0x000fe20000100800 */
[----:B------:R-:W-:-:S03]  /*51c0*/  IMAD R9, R106, 0x37, RZ ;  /* 0x000000376a097824 */ /* 0x000fc600078e02ff */
[----:B------:R0:W3:Y:S04]  /*51d0*/  @!P3 LDG.E.U16 R58, desc[UR20][R4.64] ;  /* 0x00000014043ab981 */ /* 0x0000e8000c1e1500 */
[----:B------:R1:W-:Y:S01]  /*51e0*/  STL [R1+0x39c], R10 ;  /* 0x00039c0a01007387 */ /* 0x0003e20000100800 */
[----:B0-----:R-:W-:Y:S02]  /*51f0*/  @!P6 IMAD.MOV.U32 R4, RZ, RZ, R11 ;  /* 0x000000ffff04e224 */ /* 0x001fe400078e000b */
[----:B------:R-:W-:Y:S01]  /*5200*/  @!P6 IMAD.MOV.U32 R5, RZ, RZ, R14 ;  /* 0x000000ffff05e224 */ /* 0x000fe200078e000e */
[----:B-1----:R-:W-:Y:S01]  /*5210*/  IADD3 R10, P3, PT, R8, R2, RZ ;  /* 0x00000002080a7210 */ /* 0x002fe20007f7e0ff */
[----:B------:R0:W-:Y:S04]  /*5220*/  STL [R1+0x1e8], R14 ;  /* 0x0001e80e01007387 */ /* 0x0001e80000100800 */
[----:B------:R1:W2:Y:S01]  /*5230*/  @!P6 LDG.E.U16 R149, desc[UR20][R4.64] ;  /* 0x000000140495e981 */ /* 0x0002a2000c1e1500 */
[----:B------:R-:W-:-:S02]  /*5240*/  PRMT R31, RZ, 0x7610, R31 ;  /* 0x00007610ff1f7816 */ /* 0x000fc4000000001f */
[----:B0-----:R-:W-:Y:S01]  /*5250*/  LEA.HI.X.SX32 R14, R9, R3, 0x1, P3 ;  /* 0x00000003090e7211 */ /* 0x001fe200018f0eff */
[----:B-1----:R-:W-:Y:S02]  /*5260*/  VIADD R5, R25, 0xffffff8e ;  /* 0xffffff8e19057836 */ /* 0x002fe40000000000 */
[----:B------:R-:W-:-:S03]  /*5270*/  IMAD R4, R106, 0xde, RZ ;  /* 0x000000de6a047824 */ /* 0x000fc600078e02ff */
[----:B------:R-:W-:Y:S01]  /*5280*/  ISETP.GE.U32.AND P3, PT, R5, 0x7fffff0f, PT ;  /* 0x7fffff0f0500780c */ /* 0x000fe20003f66070 */
[----:B------:R-:W-:Y:S01]  /*5290*/  @!P5 IMAD.MOV.U32 R5, RZ, RZ, R14 ;  /* 0x000000ffff05d224 */ /* 0x000fe200078e000e */
[----:B------:R-:W-:Y:S01]  /*52a0*/  IADD3 R11, P6, PT, R4, R2, RZ ;  /* 0x00000002040b7210 */ /* 0x000fe20007fde0ff */
[----:B------:R-:W-:Y:S02]  /*52b0*/  @!P5 IMAD.MOV.U32 R4, RZ, RZ, R10 ;  /* 0x000000ffff04d224 */ /* 0x000fe400078e000a */
[C---:B------:R-:W-:Y:S01]  /*52c0*/  IMAD R9, R106.reuse, 0x6f, RZ ;  /* 0x0000006f6a097824 */ /* 0x040fe200078e02ff */
[----:B------:R-:W-:Y:S04]  /*52d0*/  STL [R1+0x398], R15 ;  /* 0x0003980f01007387 */ /* 0x000fe80000100800 */
[----:B------:R-:W-:Y:S04]  /*52e0*/  STL [R1+0x1f4], R10 ;  /* 0x0001f40a01007387 */ /* 0x000fe80000100800 */
[----:B------:R0:W2:Y:S04]  /*52f0*/  @!P5 LDG.E.U16 R31, desc[UR20][R4.64] ;  /* 0x00000014041fd981 */ /* 0x0000a8000c1e1500 */
[----:B------:R1:W-:Y:S01]  /*5300*/  STL [R1+0x1f0], R14 ;  /* 0x0001f00e01007387 */ /* 0x0003e20000100800 */
[----:B------:R-:W-:Y:S01]  /*5310*/  PRMT R148, RZ, 0x7610, R148 ;  /* 0x00007610ff947816 */ /* 0x000fe20000000094 */
[----:B0-----:R-:W-:Y:S01]  /*5320*/  VIADD R4, R25, 0xffffff8f ;  /* 0xffffff8f19047836 */ /* 0x001fe20000000000 */
[----:B-1----:R-:W-:Y:S01]  /*5330*/  LEA.HI.X.SX32 R14, R9, R3, 0x1, P6 ;  /* 0x00000003090e7211 */ /* 0x002fe200030f0eff */
[----:B------:R-:W-:-:S03]  /*5340*/  IMAD R9, R106, 0xdc, RZ ;  /* 0x000000dc6a097824 */ /* 0x000fc600078e02ff */
[----:B------:R-:W-:Y:S01]  /*5350*/  ISETP.GE.U32.AND P5, PT, R4, 0x7fffff10, PT ;  /* 0x7fffff100400780c */ /* 0x000fe20003fa6070 */
[----:B------:R-:W-:Y:S02]  /*5360*/  @!P1 IMAD.MOV.U32 R4, RZ, RZ, R11 ;  /* 0x000000ffff049224 */ /* 0x000fe400078e000b */
[----:B------:R-:W-:Y:S01]  /*5370*/  @!P1 IMAD.MOV.U32 R5, RZ, RZ, R14 ;  /* 0x000000ffff059224 */ /* 0x000fe200078e000e */
[----:B------:R0:W-:Y:S01]  /*5380*/  STL [R1+0x3b4], R11 ;  /* 0x0003b40b01007387 */ /* 0x0001e20000100800 */
[----:B------:R-:W-:-:S03]  /*5390*/  VIADD R10, R25, 0xffffffc7 ;  /* 0xffffffc7190a7836 */ /* 0x000fc60000000000 */
[----:B------:R1:W2:Y:S01]  /*53a0*/  @!P1 LDG.E.U16 R148, desc[UR20][R4.64] ;  /* 0x0000001404949981 */ /* 0x0002a2000c1e1500 */
[----:B0-----:R-:W-:-:S03]  /*53b0*/  IADD3 R11, P6, PT, R9, R2, RZ ;  /* 0x00000002090b7210 */ /* 0x001fc60007fde0ff */
[----:B------:R0:W-:Y:S01]  /*53c0*/  STL [R1+0x3b0], R14 ;  /* 0x0003b00e01007387 */ /* 0x0001e20000100800 */
[----:B-1----:R-:W-:Y:S01]  /*53d0*/  IMAD R4, R106, 0xe2, RZ ;  /* 0x000000e26a047824 */ /* 0x002fe200078e02ff */
[----:B------:R-:W-:Y:S02]  /*53e0*/  PRMT R59, RZ, 0x7610, R59 ;  /* 0x00007610ff3b7816 */ /* 0x000fe4000000003b */
[----:B0-----:R-:W-:Y:S02]  /*53f0*/  LEA.HI.X.SX32 R14, R8, R3, 0x1, P6 ;  /* 0x00000003080e7211 */ /* 0x001fe400030f0eff */
[----:B------:R-:W-:Y:S01]  /*5400*/  IADD3 R15, P6, PT, R4, R2, RZ ;  /* 0x00000002040f7210 */ /* 0x000fe20007fde0ff */
[----:B------:R-:W-:Y:S01]  /*5410*/  @!P4 IMAD.MOV.U32 R4, RZ, RZ, R11 ;  /* 0x000000ffff04c224 */ /* 0x000fe200078e000b */
[----:B------:R-:W-:Y:S01]  /*5420*/  ISETP.GE.U32.AND P1, PT, R10, 0x7fffff48, PT ;  /* 0x7fffff480a00780c */ /* 0x000fe20003f26070 */
[----:B------:R-:W-:Y:S02]  /*5430*/  @!P4 IMAD.MOV.U32 R5, RZ, RZ, R14 ;  /* 0x000000ffff05c224 */ /* 0x000fe400078e000e */
[----:B------:R-:W-:-:S02]  /*5440*/  IMAD R10, R106, 0x71, RZ ;  /* 0x000000716a0a7824 */ /* 0x000fc400078e02ff */
[----:B------:R-:W-:Y:S01]  /*5450*/  VIADD R9, R25, 0xffffffc6 ;  /* 0xffffffc619097836 */ /* 0x000fe20000000000 */
[----:B------:R0:W2:Y:S01]  /*5460*/  @!P4 LDG.E.U16 R59, desc[UR20][R4.64] ;  /* 0x00000014043bc981 */ /* 0x0000a2000c1e1500 */
[----:B------:R-:W-:Y:S01]  /*5470*/  IMAD R8, R106, 0xe0, RZ ;  /* 0x000000e06a087824 */ /* 0x000fe200078e02ff */
[----:B------:R-:W-:Y:S02]  /*5480*/  LEA.HI.X.SX32 R10, R10, R3, 0x1, P6 ;  /* 0x000000030a0a7211 */ /* 0x000fe400030f0eff */
[----:B------:R-:W-:Y:S01]  /*5490*/  ISETP.GE.U32.AND P4, PT, R9, 0x7fffff47, PT ;  /* 0x7fffff470900780c */ /* 0x000fe20003f86070 */
[----:B------:R1:W-:Y:S01]  /*54a0*/  STL [R1+0x3ac], R11 ;  /* 0x0003ac0b01007387 */ /* 0x0003e20000100800 */
[----:B------:R-:W-:Y:S01]  /*54b0*/  IMAD R9, R106, 0x70, RZ ;  /* 0x000000706a097824 */ /* 0x000fe200078e02ff */
[----:B------:R-:W-:Y:S02]  /*54c0*/  PRMT R60, RZ, 0x7610, R60 ;  /* 0x00007610ff3c7816 */ /* 0x000fe4000000003c */
[----:B------:R4:W-:Y:S01]  /*54d0*/  STL [R1+0x3a8], R14 ;  /* 0x0003a80e01007387 */ /* 0x0009e20000100800 */
[----:B0-----:R-:W-:-:S02]  /*54e0*/  @!P3 IMAD.MOV.U32 R4, RZ, RZ, R15 ;  /* 0x000000ffff04b224 */ /* 0x001fc400078e000f */
[----:B------:R-:W-:Y:S01]  /*54f0*/  @!P3 IMAD.MOV.U32 R5, RZ, RZ, R10 ;  /* 0x000000ffff05b224 */ /* 0x000fe200078e000a */
[----:B-1----:R-:W-:Y:S02]  /*5500*/  IADD3 R11, P6, PT, R8, R2, RZ ;  /* 0x00000002080b7210 */ /* 0x002fe40007fde0ff */
[----:B------:R-:W-:Y:S02]  /*5510*/  PRMT R147, RZ, 0x7610, R147 ;  /* 0x00007610ff937816 */ /* 0x000fe40000000093 */
[----:B------:R0:W2:Y:S01]  /*5520*/  @!P3 LDG.E.U16 R60, desc[UR20][R4.64] ;  /* 0x00000014043cb981 */ /* 0x0000a2000c1e1500 */
[----:B----4-:R-:W-:Y:S01]  /*5530*/  LEA.HI.X.SX32 R14, R9, R3, 0x1, P6 ;  /* 0x00000003090e7211 */ /* 0x010fe200030f0eff */
[----:B------:R-:W-:Y:S02]  /*5540*/  VIADD R8, R25, 0xffffff8c ;  /* 0xffffff8c19087836 */ /* 0x000fe40000000000 */
[----:B------:R1:W-:Y:S01]  /*5550*/  STL [R1+0x3c4], R15 ;  /* 0x0003c40f01007387 */ /* 0x0003e20000100800 */
[----:B0-----:R-:W-:-:S02]  /*5560*/  @!P5 IMAD.MOV.U32 R4, RZ, RZ, R11 ;  /* 0x000000ffff04d224 */ /* 0x001fc400078e000b */
[----:B------:R-:W-:Y:S01]  /*5570*/  @!P5 IMAD.MOV.U32 R5, RZ, RZ, R14 ;  /* 0x000000ffff05d224 */ /* 0x000fe200078e000e */
[----:B------:R-:W-:Y:S01]  /*5580*/  ISETP.GE.U32.AND P3, PT, R8, 0x7fffff0d, PT ;  /* 0x7fffff0d0800780c */ /* 0x000fe20003f66070 */
[----:B------:R-:W-:-:S03]  /*5590*/  IMAD R8, R106, 0x38, RZ ;  /* 0x000000386a087824 */ /* 0x000fc600078e02ff */
[----:B------:R0:W4:Y:S01]  /*55a0*/  @!P5 LDG.E.U16 R147, desc[UR20][R4.64] ;  /* 0x000000140493d981 */ /* 0x000122000c1e1500 */
[----:B-1----:R-:W-:Y:S01]  /*55b0*/  IADD3 R15, P5, PT, R9, R2, RZ ;  /* 0x00000002090f7210 */ /* 0x002fe20007fbe0ff */
[----:B------:R-:W-:Y:S02]  /*55c0*/  IMAD R9, R106, 0x72, RZ ;  /* 0x000000726a097824 */ /* 0x000fe400078e02ff */
[----:B------:R1:W-:Y:S01]  /*55d0*/  STL [R1+0x3c0], R10 ;  /* 0x0003c00a01007387 */ /* 0x0003e20000100800 */
[----:B------:R-:W-:Y:S02]  /*55e0*/  LEA.HI.X.SX32 R16, R8, R3, 0x1, P5 ;  /* 0x0000000308107211 */ /* 0x000fe400028f0eff */
[----:B------:R-:W-:Y:S01]  /*55f0*/  PRMT R145, RZ, 0x7610, R145 ;  /* 0x00007610ff917816 */ /* 0x000fe20000000091 */
[----:B------:R5:W-:Y:S01]  /*5600*/  STL [R1+0x3bc], R11 ;  /* 0x0003bc0b01007387 */ /* 0x000be20000100800 */
[----:B0-----:R-:W-:Y:S02]  /*5610*/  @!P1 IMAD.MOV.U32 R4, RZ, RZ, R15 ;  /* 0x000000ffff049224 */ /* 0x001fe400078e000f */
[----:B-1----:R-:W-:-:S02]  /*5620*/  VIADD R10, R25, 0xffffff8d ;  /* 0xffffff8d190a7836 */ /* 0x002fc40000000000 */
[----:B------:R-:W-:Y:S01]  /*5630*/  @!P1 IMAD.MOV.U32 R5, RZ, RZ, R16 ;  /* 0x000000ffff059224 */ /* 0x000fe200078e0010 */
[----:B------:R-:W-:Y:S01]  /*5640*/  IADD3 R17, P5, PT, R9, R2, RZ ;  /* 0x0000000209117210 */ /* 0x000fe20007fbe0ff */
[----:B-----5:R-:W-:Y:S01]  /*5650*/  IMAD R11, R106, 0x39, RZ ;  /* 0x000000396a0b7824 */ /* 0x020fe200078e02ff */
[----:B------:R-:W-:Y:S01]  /*5660*/  ISETP.GE.U32.AND P6, PT, R10, 0x7fffff0e, PT ;  /* 0x7fffff0e0a00780c */ /* 0x000fe20003fc6070 */
[C---:B------:R-:W-:Y:S01]  /*5670*/  IMAD R10, R106.reuse, 0xe6, RZ ;  /* 0x000000e66a0a7824 */ /* 0x040fe200078e02ff */
[----:B------:R-:W-:Y:S02]  /*5680*/  STL [R1+0x3b8], R14 ;  /* 0x0003b80e01007387 */ /* 0x000fe40000100800 */
[----:B------:R-:W-:Y:S02]  /*5690*/  LEA.HI.X.SX32 R18, R11, R3, 0x1, P5 ;  /* 0x000000030b127211 */ /* 0x000fe400028f0eff */
[----:B------:R0:W5:Y:S04]  /*56a0*/  @!P1 LDG.E.U16 R145, desc[UR20][R4.64] ;  /* 0x0000001404919981 */ /* 0x000168000c1e1500 */
[----:B------:R1:W-:Y:S01]  /*56b0*/  STL [R1+0x1fc], R15 ;  /* 0x0001fc0f01007387 */ /* 0x0003e20000100800 */
[----:B------:R-:W-:Y:S01]  /*56c0*/  PRMT R32, RZ, 0x7610, R32 ;  /* 0x00007610ff207816 */ /* 0x000fe20000000020 */
[----:B0-----:R-:W-:-:S02]  /*56d0*/  IMAD R4, R106, 0x73, RZ ;  /* 0x000000736a047824 */ /* 0x001fc400078e02ff */
[----:B------:R0:W-:Y:S01]  /*56e0*/  STL [R1+0x1f8], R16 ;  /* 0x0001f81001007387 */ /* 0x0001e20000100800 */
[----:B-1----:R-:W-:Y:S01]  /*56f0*/  IADD3 R15, P5, PT, R10, R2, RZ ;  /* 0x000000020a0f7210 */ /* 0x002fe20007fbe0ff */
[----:B------:R-:W-:-:S03]  /*5700*/  @!P4 IMAD.MOV.U32 R5, RZ, RZ, R18 ;  /* 0x000000ffff05c224 */ /* 0x000fc600078e0012 */
[----:B0-----:R-:W-:Y:S01]  /*5710*/  LEA.HI.X.SX32 R16, R4, R3, 0x1, P5 ;  /* 0x0000000304107211 */ /* 0x001fe200028f0eff */
[----:B------:R-:W-:Y:S01]  /*5720*/  @!P4 IMAD.MOV.U32 R4, RZ, RZ, R17 ;  /* 0x000000ffff04c224 */ /* 0x000fe200078e0011 */
[----:B------:R-:W-:Y:S01]  /*5730*/  PRMT R144, RZ, 0x7610, R144 ;  /* 0x00007610ff907816 */ /* 0x000fe20000000090 */
[----:B------:R-:W-:Y:S02]  /*5740*/  IMAD R10, R106, 0xe4, RZ ;  /* 0x000000e46a0a7824 */ /* 0x000fe400078e02ff */
[C---:B------:R-:W-:Y:S01]  /*5750*/  VIADD R11, R25.reuse, 0xfffffff8 ;  /* 0xfffffff8190b7836 */ /* 0x040fe20000000000 */
[----:B------:R0:W5:Y:S01]  /*5760*/  @!P4 LDG.E.U16 R32, desc[UR20][R4.64] ;  /* 0x000000140420c981 */ /* 0x000162000c1e1500 */
[----:B------:R-:W-:Y:S01]  /*5770*/  VIADD R14, R25, 0xfffffff9 ;  /* 0xfffffff9190e7836 */ /* 0x000fe20000000000 */
[----:B------:R-:W-:Y:S02]  /*5780*/  IADD3 R10, P5, PT, R10, R2, RZ ;  /* 0x000000020a0a7210 */ /* 0x000fe40007fbe0ff */
[----:B------:R-:W-:Y:S01]  /*5790*/  ISETP.GE.U32.AND P4, PT, R11, 0x7fffff79, PT ;  /* 0x7fffff790b00780c */ /* 0x000fe20003f86070 */
[----:B0-----:R-:W-:-:S02]  /*57a0*/  @!P3 IMAD.MOV.U32 R4, RZ, RZ, R15 ;  /* 0x000000ffff04b224 */ /* 0x001fc400078e000f */
[----:B------:R-:W-:Y:S01]  /*57b0*/  @!P3 IMAD.MOV.U32 R5, RZ, RZ, R16 ;  /* 0x000000ffff05b224 */ /* 0x000fe200078e0010 */
[----:B------:R-:W-:-:S04]  /*57c0*/  LEA.HI.X.SX32 R9, R9, R3, 0x1, P5 ;  /* 0x0000000309097211 */ /* 0x000fc800028f0eff */
[----:B------:R0:W2:Y:S01]  /*57d0*/  @!P3 LDG.E.U16 R144, desc[UR20][R4.64] ;  /* 0x000000140490b981 */ /* 0x0000a2000c1e1500 */
[----:B------:R-:W-:Y:S02]  /*57e0*/  IADD3 R11, P3, PT, R12, R2, RZ ;  /* 0x000000020c0b7210 */ /* 0x000fe40007f7e0ff */
[----:B------:R-:W-:Y:S01]  /*57f0*/  ISETP.GE.U32.AND P1, PT, R14, 0x7fffff7a, PT ;  /* 0x7fffff7a0e00780c */ /* 0x000fe20003f26070 */
[----:B------:R-:W-:Y:S01]  /*5800*/  STL [R1+0x204], R17 ;  /* 0x0002041101007387 */ /* 0x000fe20000100800 */
[----:B------:R-:W-:Y:S01]  /*5810*/  LEA.HI.X.SX32 R13, R13, R3, 0x1, P3 ;  /* 0x000000030d0d7211 */ /* 0x000fe200018f0eff */
[C---:B0-----:R-:W-:Y:S02]  /*5820*/  VIADD R5, R25.reuse, 0xffffffe3 ;  /* 0xffffffe319057836 */ /* 0x041fe40000000000 */
[----:B------:R-:W-:Y:S01]  /*5830*/  VIADD R4, R25, 0xffffffe2 ;  /* 0xffffffe219047836 */ /* 0x000fe20000000000 */
[----:B------:R-:W-:Y:S01]  /*5840*/  STL [R1+0x200], R18 ;  /* 0x0002001201007387 */ /* 0x000fe20000100800 */
[----:B------:R-:W-:-:S02]  /*5850*/  PRMT R61, RZ, 0x7610, R61 ;  /* 0x00007610ff3d7816 */ /* 0x000fc4000000003d */
[----:B------:R-:W-:Y:S01]  /*5860*/  ISETP.GE.U32.AND P3, PT, R5, 0x7fffff64, PT ;  /* 0x7fffff640500780c */ /* 0x000fe20003f66070 */
[----:B------:R-:W-:Y:S01]  /*5870*/  STL [R1+0x3d4], R15 ;  /* 0x0003d40f01007387 */ /* 0x000fe20000100800 */
[----:B------:R-:W-:Y:S01]  /*5880*/  ISETP.GE.U32.AND P5, PT, R4, 0x7fffff63, PT ;  /* 0x7fffff630400780c */ /* 0x000fe20003fa6070 */
[----:B------:R-:W-:Y:S02]  /*5890*/  @!P6 IMAD.MOV.U32 R4, RZ, RZ, R10 ;  /* 0x000000ffff04e224 */ /* 0x000fe400078e000a */
[----:B------:R-:W-:Y:S01]  /*58a0*/  @!P6 IMAD.MOV.U32 R5, RZ, RZ, R9 ;  /* 0x000000ffff05e224 */ /* 0x000fe200078e0009 */
[----:B------:R-:W-:Y:S01]  /*58b0*/  STL [R1+0x3d0], R16 ;  /* 0x0003d01001007387 */ /* 0x000fe20000100800 */
[----:B------:R-:W-:-:S03]  /*58c0*/  IMAD R12, R106, 0xe, RZ ;  /* 0x0000000e6a0c7824 */ /* 0x000fc600078e02ff */
[----:B------:R-:W-:Y:S04]  /*58d0*/  STL [R1+0x3cc], R10 ;  /* 0x0003cc0a01007387 */ /* 0x000fe80000100800 */
[----:B------:R-:W-:Y:S04]  /*58e0*/  STL [R1+0x6c], R11 ;  /* 0x00006c0b01007387 */ /* 0x000fe80000100800 */
[----:B------:R0:W-:Y:S01]  /*58f0*/  STL [R1+0x3c8], R9 ;  /* 0x0003c80901007387 */ /* 0x0001e20000100800 */
[----:B------:R-:W-:-:S03]  /*5900*/  PRMT R143, RZ, 0x7610, R143 ;  /* 0x00007610ff8f7816 */ /* 0x000fc6000000008f */
[----:B------:R1:W2:Y:S01]  /*5910*/  @!P6 LDG.E.U16 R61, desc[UR20][R4.64] ;  /* 0x00000014043de981 */ /* 0x0002a2000c1e1500 */
[-C--:B------:R-:W-:Y:S01]  /*5920*/  IADD3 R14, P6, PT, R12, R2.reuse, RZ ;  /* 0x000000020c0e7210 */ /* 0x080fe20007fde0ff */
[C---:B0-----:R-:W-:Y:S02]  /*5930*/  IMAD R9, R106.reuse, 0x7, RZ ;  /* 0x000000076a097824 */ /* 0x041fe400078e02ff */
[----:B------:R0:W-:Y:S01]  /*5940*/  STL [R1+0x68], R13 ;  /* 0x0000680d01007387 */ /* 0x0001e20000100800 */
[----:B-1----:R-:W-:Y:S02]  /*5950*/  @!P1 IMAD.MOV.U32 R4, RZ, RZ, R11 ;  /* 0x000000ffff049224 */ /* 0x002fe400078e000b */
[----:B------:R-:W-:Y:S01]  /*5960*/  LEA.HI.X.SX32 R15, R9, R3, 0x1, P6 ;  /* 0x00000003090f7211 */ /* 0x000fe200030f0eff */
[----:B------:R-:W-:Y:S02]  /*5970*/  @!P1 IMAD.MOV.U32 R5, RZ, RZ, R13 ;  /* 0x000000ffff059224 */ /* 0x000fe400078e000d */
[----:B------:R-:W-:Y:S01]  /*5980*/  IMAD R11, R106, 0x1c, RZ ;  /* 0x0000001c6a0b7824 */ /* 0x000fe200078e02ff */
[----:B------:R-:W-:Y:S01]  /*5990*/  STL [R1+0x74], R14 ;  /* 0x0000740e01007387 */ /* 0x000fe20000100800 */
[----:B0-----:R-:W-:-:S03]  /*59a0*/  IADD3 R13, P6, PT, R8, R2, RZ ;  /* 0x00000002080d7210 */ /* 0x001fc60007fde0ff */
[----:B------:R0:W2:Y:S01]  /*59b0*/  @!P1 LDG.E.U16 R143, desc[UR20][R4.64] ;  /* 0x00000014048f9981 */ /* 0x0000a2000c1e1500 */
[----:B------:R-:W-:-:S03]  /*59c0*/  PRMT R142, RZ, 0x7610, R142 ;  /* 0x00007610ff8e7816 */ /* 0x000fc6000000008e */
[----:B------:R1:W-:Y:S01]  /*59d0*/  STL [R1+0x70], R15 ;  /* 0x0000700f01007387 */ /* 0x0003e20000100800 */
[----:B------:R-:W-:Y:S02]  /*59e0*/  VIADD R9, R25, 0xffffff8b ;  /* 0xffffff8b19097836 */ /* 0x000fe40000000000 */
[----:B0-----:R-:W-:Y:S02]  /*59f0*/  @!P4 IMAD.MOV.U32 R4, RZ, RZ, R14 ;  /* 0x000000ffff04c224 */ /* 0x001fe400078e000e */
[----:B------:R-:W-:Y:S01]  /*5a00*/  @!P4 IMAD.MOV.U32 R5, RZ, RZ, R15 ;  /* 0x000000ffff05c224 */ /* 0x000fe200078e000f */
[----:B-1----:R-:W-:Y:S01]  /*5a10*/  LEA.HI.X.SX32 R15, R11, R3, 0x1, P6 ;  /* 0x000000030b0f7211 */ /* 0x002fe200030f0eff */
[----:B------:R-:W-:Y:S01]  /*5a20*/  VIADD R10, R25, 0xffffff8a ;  /* 0xffffff8a190a7836 */ /* 0x000fe20000000000 */
[----:B------:R-:W-:Y:S02]  /*5a30*/  PRMT R141, RZ, 0x7610, R141 ;  /* 0x00007610ff8d7816 */ /* 0x000fe4000000008d */
[----:B------:R0:W2:Y:S01]  /*5a40*/  @!P4 LDG.E.U16 R142, desc[UR20][R4.64] ;  /* 0x00000014048ec981 */ /* 0x0000a2000c1e1500 */
[C---:B------:R-:W-:Y:S01]  /*5a50*/  IMAD R8, R106.reuse, 0x3a, RZ ;  /* 0x0000003a6a087824 */ /* 0x040fe200078e02ff */
[----:B------:R-:W-:Y:S01]  /*5a60*/  ISETP.GE.U32.AND P4, PT, R9, 0x7fffff0c, PT ;  /* 0x7fffff0c0900780c */ /* 0x000fe20003f86070 */
[----:B------:R-:W-:Y:S01]  /*5a70*/  IMAD R9, R106, 0x1d, RZ ;  /* 0x0000001d6a097824 */ /* 0x000fe200078e02ff */
[----:B------:R-:W-:Y:S01]  /*5a80*/  ISETP.GE.U32.AND P1, PT, R10, 0x7fffff0b, PT ;  /* 0x7fffff0b0a00780c */ /* 0x000fe20003f26070 */
[----:B0-----:R-:W-:-:S02]  /*5a90*/  @!P3 IMAD.MOV.U32 R4, RZ, RZ, R13 ;  /* 0x000000ffff04b224 */ /* 0x001fc400078e000d */
[----:B------:R-:W-:Y:S01]  /*5aa0*/  @!P3 IMAD.MOV.U32 R5, RZ, RZ, R15 ;  /* 0x000000ffff05b224 */ /* 0x000fe200078e000f */
[----:B------:R-:W-:Y:S01]  /*5ab0*/  IADD3 R14, P6, PT, R8, R2, RZ ;  /* 0x00000002080e7210 */ /* 0x000fe20007fde0ff */
[----:B------:R-:W-:Y:S01]  /*5ac0*/  VIADD R10, R25, 0xffffffc5 ;  /* 0xffffffc5190a7836 */ /* 0x000fe20000000000 */
[----:B------:R-:W-:Y:S04]  /*5ad0*/  STL [R1+0x11c], R13 ;  /* 0x00011c0d01007387 */ /* 0x000fe80000100800 */
[----:B------:R0:W2:Y:S01]  /*5ae0*/  @!P3 LDG.E.U16 R141, desc[UR20][R4.64] ;  /* 0x00000014048db981 */ /* 0x0000a2000c1e1500 */
[----:B------:R-:W-:-:S03]  /*5af0*/  ISETP.GE.U32.AND P3, PT, R10, 0x7fffff46, PT ;  /* 0x7fffff460a00780c */ /* 0x000fc60003f66070 */
[----:B------:R1:W-:Y:S01]  /*5b00*/  STL [R1+0x118], R15 ;  /* 0x0001180f01007387 */ /* 0x0003e20000100800 */
[C---:B0-----:R-:W-:Y:S01]  /*5b10*/  IMAD R4, R106.reuse, 0xea, RZ ;  /* 0x000000ea6a047824 */ /* 0x041fe200078e02ff */
[----:B-1----:R-:W-:Y:S01]  /*5b20*/  LEA.HI.X.SX32 R15, R9, R3, 0x1, P6 ;  /* 0x00000003090f7211 */ /* 0x002fe200030f0eff */
[----:B------:R-:W-:-:S03]  /*5b30*/  IMAD R9, R106, 0x75, RZ ;  /* 0x000000756a097824 */ /* 0x000fc600078e02ff */
[----:B------:R-:W-:Y:S01]  /*5b40*/  IADD3 R13, P6, PT, R4, R2, RZ ;  /* 0x00000002040d7210 */ /* 0x000fe20007fde0ff */
[----:B------:R-:W-:Y:S01]  /*5b50*/  VIADD R10, R25, 0xffffffc4 ;  /* 0xffffffc4190a7836 */ /* 0x000fe20000000000 */
[----:B------:R-:W-:Y:S01]  /*5b60*/  PRMT R140, RZ, 0x7610, R140 ;  /* 0x00007610ff8c7816 */ /* 0x000fe2000000008c */
[----:B------:R0:W-:Y:S01]  /*5b70*/  STL [R1+0x124], R14 ;  /* 0x0001240e01007387 */ /* 0x0001e20000100800 */
[----:B------:R-:W-:Y:S02]  /*5b80*/  @!P5 IMAD.MOV.U32 R4, RZ, RZ, R14 ;  /* 0x000000ffff04d224 */ /* 0x000fe400078e000e */
[----:B------:R-:W-:Y:S01]  /*5b90*/  @!P5 IMAD.MOV.U32 R5, RZ, RZ, R15 ;  /* 0x000000ffff05d224 */ /* 0x000fe200078e000f */
[----:B------:R-:W-:-:S04]  /*5ba0*/  PRMT R139, RZ, 0x7610, R139 ;  /* 0x00007610ff8b7816 */ /* 0x000fc8000000008b */
[----:B------:R1:W2:Y:S01]  /*5bb0*/  @!P5 LDG.E.U16 R140, desc[UR20][R4.64] ;  /* 0x00000014048cd981 */ /* 0x0002a2000c1e1500 */
[----:B0-----:R-:W-:Y:S02]  /*5bc0*/  LEA.HI.X.SX32 R14, R9, R3, 0x1, P6 ;  /* 0x00000003090e7211 */ /* 0x001fe400030f0eff */
[----:B------:R-:W-:Y:S01]  /*5bd0*/  ISETP.GE.U32.AND P6, PT, R10, 0x7fffff45, PT ;  /* 0x7fffff450a00780c */ /* 0x000fe20003fc6070 */
[C---:B------:R-:W-:Y:S02]  /*5be0*/  IMAD R10, R106.reuse, 0xe8, RZ ;  /* 0x000000e86a0a7824 */ /* 0x040fe400078e02ff */
[----:B------:R-:W-:Y:S02]  /*5bf0*/  IMAD R9, R106, 0x74, RZ ;  /* 0x000000746a097824 */ /* 0x000fe400078e02ff */
[----:B-1----:R-:W-:Y:S02]  /*5c00*/  @!P1 IMAD.MOV.U32 R4, RZ, RZ, R13 ;  /* 0x000000ffff049224 */ /* 0x002fe400078e000d */
[----:B------:R-:W-:Y:S01]  /*5c10*/  @!P1 IMAD.MOV.U32 R5, RZ, RZ, R14 ;  /* 0x000000ffff059224 */ /* 0x000fe200078e000e */
[-C--:B------:R-:W-:Y:S01]  /*5c20*/  IADD3 R10, P5, PT, R10, R2.reuse, RZ ;  /* 0x000000020a0a7210 */ /* 0x080fe20007fbe0ff */
[----:B------:R-:W-:Y:S04]  /*5c30*/  STL [R1+0x120], R15 ;  /* 0x0001200f01007387 */ /* 0x000fe80000100800 */
[----:B------:R0:W-:Y:S04]  /*5c40*/  STL [R1+0x3e4], R13 ;  /* 0x0003e40d01007387 */ /* 0x0001e80000100800 */
[----:B------:R1:W2:Y:S04]  /*5c50*/  @!P1 LDG.E.U16 R139, desc[UR20][R4.64] ;  /* 0x00000014048b9981 */ /* 0x0002a8000c1e1500 */
[----:B------:R3:W-:Y:S01]  /*5c60*/  STL [R1+0x3e0], R14 ;  /* 0x0003e00e01007387 */ /* 0x0007e20000100800 */
[----:B0-----:R-:W-:Y:S01]  /*5c70*/  IADD3 R13, P1, PT, R9, R2, RZ ;  /* 0x00000002090d7210 */ /* 0x001fe20007f3e0ff */
[----:B-1----:R-:W-:-:S02]  /*5c80*/  VIADD R4, R25, 0xffffff88 ;  /* 0xffffff8819047836 */ /* 0x002fc40000000000 */
[----:B------:R-:W-:Y:S01]  /*5c90*/  VIADD R5, R25, 0xffffff89 ;  /* 0xffffff8919057836 */ /* 0x000fe20000000000 */
[-C--:B---3--:R-:W-:Y:S02]  /*5ca0*/  LEA.HI.X.SX32 R14, R9, R3.reuse, 0x1, P5 ;  /* 0x00000003090e7211 */ /* 0x088fe400028f0eff */
[----:B------:R-:W-:Y:S02]  /*5cb0*/  LEA.HI.X.SX32 R15, R8, R3, 0x1, P1 ;  /* 0x00000003080f7211 */ /* 0x000fe400008f0eff */
[----:B------:R-:W-:Y:S02]  /*5cc0*/  PRMT R62, RZ, 0x7610, R62 ;  /* 0x00007610ff3e7816 */ /* 0x000fe4000000003e */
        /* <DEDUP_REMOVED lines=9> */
[----:B------:R-:W-:Y:S04]  /*5d60*/  STL [R1+0x20c], R13 ;  /* 0x00020c0d01007387 */ /* 0x000fe80000100800 */
[----:B------:R1:W-:Y:S01]  /*5d70*/  STL [R1+0x3d8], R14 ;  /* 0x0003d80e01007387 */ /* 0x0003e20000100800 */
[----:B0-----:R-:W-:Y:S02]  /*5d80*/  @!P3 IMAD.MOV.U32 R4, RZ, RZ, R13 ;  /* 0x000000ffff04b224 */ /* 0x001fe400078e000d */
[----:B------:R-:W-:Y:S01]  /*5d90*/  @!P3 IMAD.MOV.U32 R5, RZ, RZ, R15 ;  /* 0x000000ffff05b224 */ /* 0x000fe200078e000f */
[----:B------:R0:W-:Y:S04]  /*5da0*/  STL [R1+0x208], R15 ;  /* 0x0002080f01007387 */ /* 0x0001e80000100800 */
[----:B------:R0:W2:Y:S01]  /*5db0*/  @!P3 LDG.E.U16 R138, desc[UR20][R4.64] ;  /* 0x00000014048ab981 */ /* 0x0000a2000c1e1500 */
[----:B-1----:R-:W-:-:S04]  /*5dc0*/  IADD3 R14, P4, PT, R9, R2, RZ ;  /* 0x00000002090e7210 */ /* 0x002fc80007f9e0ff */
[----:B0-----:R-:W-:Y:S01]  /*5dd0*/  LEA.HI.X.SX32 R15, R8, R3, 0x1, P4 ;  /* 0x00000003080f7211 */ /* 0x001fe200020f0eff */
[----:B------:R-:W-:Y:S01]  /*5de0*/  IMAD R4, R106, 0xee, RZ ;  /* 0x000000ee6a047824 */ /* 0x000fe200078e02ff */
[----:B------:R-:W-:-:S03]  /*5df0*/  PRMT R33, RZ, 0x7610, R33 ;  /* 0x00007610ff217816 */ /* 0x000fc60000000021 */
[----:B------:R-:W-:Y:S01]  /*5e00*/  @!P6 IMAD.MOV.U32 R5, RZ, RZ, R15 ;  /* 0x000000ffff05e224 */ /* 0x000fe200078e000f */
[----:B------:R-:W-:Y:S01]  /*5e10*/  IADD3 R13, P4, PT, R4, R2, RZ ;  /* 0x00000002040d7210 */ /* 0x000fe20007f9e0ff */
[----:B------:R-:W-:Y:S02]  /*5e20*/  @!P6 IMAD.MOV.U32 R4, RZ, RZ, R14 ;  /* 0x000000ffff04e224 */ /* 0x000fe400078e000e */
[----:B------:R-:W-:Y:S01]  /*5e30*/  IMAD R8, R106, 0x77, RZ ;  /* 0x000000776a087824 */ /* 0x000fe200078e02ff */
[----:B------:R0:W-:Y:S04]  /*5e40*/  STL [R1+0x214], R14 ;  /* 0x0002140e01007387 */ /* 0x0001e80000100800 */
[----:B------:R1:W2:Y:S01]  /*5e50*/  @!P6 LDG.E.U16 R33, desc[UR20][R4.64] ;  /* 0x000000140421e981 */ /* 0x0002a2000c1e1500 */
[----:B------:R-:W-:-:S02]  /*5e60*/  PRMT R137, RZ, 0x7610, R137 ;  /* 0x00007610ff897816 */ /* 0x000fc40000000089 */
[-C--:B0-----:R-:W-:Y:S01]  /*5e70*/  LEA.HI.X.SX32 R14, R8, R3.reuse, 0x1, P4 ;  /* 0x00000003080e7211 */ /* 0x081fe200020f0eff */
[C---:B-1----:R-:W-:Y:S01]  /*5e80*/  IMAD R4, R106.reuse, 0xec, RZ ;  /* 0x000000ec6a047824 */ /* 0x042fe200078e02ff */
[----:B------:R0:W-:Y:S01]  /*5e90*/  STL [R1+0x210], R15 ;  /* 0x0002100f01007387 */ /* 0x0001e20000100800 */
[----:B------:R-:W-:Y:S02]  /*5ea0*/  VIADD R10, R25, 0xffffff86 ;  /* 0xffffff86190a7836 */ /* 0x000fe40000000000 */
[----:B------:R-:W-:Y:S02]  /*5eb0*/  @!P5 IMAD.MOV.U32 R5, RZ, RZ, R14 ;  /* 0x000000ffff05d224 */ /* 0x000fe400078e000e */
[----:B------:R-:W-:Y:S01]  /*5ec0*/  IMAD R8, R106, 0xf2, RZ ;  /* 0x000000f26a087824 */ /* 0x000fe200078e02ff */
[----:B0-----:R-:W-:Y:S01]  /*5ed0*/  IADD3 R15, P4, PT, R4, R2, RZ ;  /* 0x00000002040f7210 */ /* 0x001fe20007f9e0ff */
[----:B------:R-:W-:Y:S01]  /*5ee0*/  @!P5 IMAD.MOV.U32 R4, RZ, RZ, R13 ;  /* 0x000000ffff04d224 */ /* 0x000fe200078e000d */
[----:B------:R-:W-:Y:S01]  /*5ef0*/  ISETP.GE.U32.AND P3, PT, R10, 0x7fffff07, PT ;  /* 0x7fffff070a00780c */ /* 0x000fe20003f66070 */
[----:B------:R0:W-:Y:S01]  /*5f00*/  STL [R1+0x3f4], R13 ;  /* 0x0003f40d01007387 */ /* 0x0001e20000100800 */
[----:B------:R-:W-:-:S03]  /*5f10*/  LEA.HI.X.SX32 R9, R9, R3, 0x1, P4 ;  /* 0x0000000309097211 */ /* 0x000fc600020f0eff */
[----:B------:R1:W2:Y:S01]  /*5f20*/  @!P5 LDG.E.U16 R137, desc[UR20][R4.64] ;  /* 0x000000140489d981 */ /* 0x0002a2000c1e1500 */
[----:B------:R-:W-:Y:S02]  /*5f30*/  PRMT R63, RZ, 0x7610, R63 ;  /* 0x00007610ff3f7816 */ /* 0x000fe4000000003f */
[----:B0-----:R-:W-:Y:S01]  /*5f40*/  IADD3 R13, P4, PT, R8, R2, RZ ;  /* 0x00000002080d7210 */ /* 0x001fe20007f9e0ff */
[----:B-1----:R-:W-:Y:S01]  /*5f50*/  IMAD R4, R106, 0x79, RZ ;  /* 0x000000796a047824 */ /* 0x002fe200078e02ff */
[----:B------:R0:W-:Y:S01]  /*5f60*/  STL [R1+0x3f0], R14 ;  /* 0x0003f00e01007387 */ /* 0x0001e20000100800 */
[C---:B------:R-:W-:Y:S02]  /*5f70*/  VIADD R10, R25.reuse, 0xffffff87 ;  /* 0xffffff87190a7836 */ /* 0x040fe40000000000 */
[----:B------:R-:W-:Y:S01]  /*5f80*/  @!P1 IMAD.MOV.U32 R5, RZ, RZ, R9 ;  /* 0x000000ffff059224 */ /* 0x000fe200078e0009 */
[----:B------:R-:W-:Y:S01]  /*5f90*/  STL [R1+0x3ec], R15 ;  /* 0x0003ec0f01007387 */ /* 0x000fe20000100800 */
[----:B------:R-:W-:Y:S01]  /*5fa0*/  VIADD R8, R25, 0xfffffff0 ;  /* 0xfffffff019087836 */ /* 0x000fe20000000000 */
[----:B0-----:R-:W-:Y:S01]  /*5fb0*/  LEA.HI.X.SX32 R14, R4, R3, 0x1, P4 ;  /* 0x00000003040e7211 */ /* 0x001fe200020f0eff */
[----:B------:R-:W-:Y:S01]  /*5fc0*/  @!P1 IMAD.MOV.U32 R4, RZ, RZ, R15 ;  /* 0x000000ffff049224 */ /* 0x000fe200078e000f */
[----:B------:R0:W-:Y:S01]  /*5fd0*/  STL [R1+0x3e8], R9 ;  /* 0x0003e80901007387 */ /* 0x0001e20000100800 */
[----:B------:R-:W-:-:S02]  /*5fe0*/  ISETP.GE.U32.AND P6, PT, R10, 0x7fffff08, PT ;  /* 0x7fffff080a00780c */ /* 0x000fc40003fc6070 */
[----:B------:R-:W-:Y:S01]  /*5ff0*/  PRMT R136, RZ, 0x7610, R136 ;  /* 0x00007610ff887816 */ /* 0x000fe20000000088 */
[----:B------:R1:W2:Y:S01]  /*6000*/  @!P1 LDG.E.U16 R63, desc[UR20][R4.64] ;  /* 0x00000014043f9981 */ /* 0x0002a2000c1e1500 */
[----:B------:R-:W-:Y:S01]  /*6010*/  VIADD R10, R25, 0xfffffff1 ;  /* 0xfffffff1190a7836 */ /* 0x000fe20000000000 */
[----:B------:R-:W-:Y:S01]  /*6020*/  ISETP.GE.U32.AND P1, PT, R8, 0x7fffff71, PT ;  /* 0x7fffff710800780c */ /* 0x000fe20003f26070 */
[C---:B0-----:R-:W-:Y:S02]  /*6030*/  IMAD R9, R106.reuse, 0xf0, RZ ;  /* 0x000000f06a097824 */ /* 0x041fe400078e02ff */
[----:B------:R-:W-:Y:S02]  /*6040*/  IMAD R8, R106, 0x78, RZ ;  /* 0x000000786a087824 */ /* 0x000fe400078e02ff */
[----:B-1----:R-:W-:Y:S02]  /*6050*/  @!P3 IMAD.MOV.U32 R4, RZ, RZ, R13 ;  /* 0x000000ffff04b224 */ /* 0x002fe400078e000d */
[----:B------:R-:W-:Y:S01]  /*6060*/  @!P3 IMAD.MOV.U32 R5, RZ, RZ, R14 ;  /* 0x000000ffff05b224 */ /* 0x000fe200078e000e */
[----:B------:R-:W-:Y:S01]  /*6070*/  IADD3 R9, P4, PT, R9, R2, RZ ;  /* 0x0000000209097210 */ /* 0x000fe20007f9e0ff */
[----:B------:R-:W-:Y:S01]  /*6080*/  STL [R1+0x404], R13 ;  /* 0x0004040d01007387 */ /* 0x000fe20000100800 */
[----:B------:R-:W-:-:S03]  /*6090*/  ISETP.GE.U32.AND P5, PT, R10, 0x7fffff72, PT ;  /* 0x7fffff720a00780c */ /* 0x000fc60003fa6070 */
[----:B------:R0:W-:Y:S01]  /*60a0*/  STL [R1+0x400], R14 ;  /* 0x0004000e01007387 */ /* 0x0001e20000100800 */
[----:B------:R-:W-:-:S03]  /*60b0*/  LEA.HI.X.SX32 R10, R8, R3, 0x1, P4 ;  /* 0x00000003080a7211 */ /* 0x000fc600020f0eff */
[----:B------:R1:W2:Y:S01]  /*60c0*/  @!P3 LDG.E.U16 R136, desc[UR20][R4.64] ;  /* 0x000000140488b981 */ /* 0x0002a2000c1e1500 */
[----:B------:R-:W-:Y:S02]  /*60d0*/  PRMT R64, RZ, 0x7610, R64 ;  /* 0x00007610ff407816 */ /* 0x000fe40000000040 */
[----:B0-----:R-:W-:Y:S01]  /*60e0*/  IADD3 R14, P3, PT, R11, R2, RZ ;  /* 0x000000020b0e7210 */ /* 0x001fe20007f7e0ff */
[C---:B-1----:R-:W-:Y:S02]  /*60f0*/  VIADD R5, R25.reuse, 0xffffffc3 ;  /* 0xffffffc319057836 */ /* 0x042fe40000000000 */
[----:B------:R-:W-:Y:S01]  /*6100*/  VIADD R4, R25, 0xffffffc2 ;  /* 0xffffffc219047836 */ /* 0x000fe20000000000 */
[----:B------:R-:W-:Y:S02]  /*6110*/  LEA.HI.X.SX32 R12, R12, R3, 0x1, P3 ;  /* 0x000000030c0c7211 */ /* 0x000fe400018f0eff */
[----:B------:R-:W-:Y:S01]  /*6120*/  ISETP.GE.U32.AND P4, PT, R5, 0x7fffff44, PT ;  /* 0x7fffff440500780c */ /* 0x000fe20003f86070 */
[----:B------:R-:W-:Y:S01]  /*6130*/  @!P6 IMAD.MOV.U32 R5, RZ, RZ, R10 ;  /* 0x000000ffff05e224 */ /* 0x000fe200078e000a */
[----:B------:R-:W-:Y:S01]  /*6140*/  ISETP.GE.U32.AND P3, PT, R4, 0x7fffff43, PT ;  /* 0x7fffff430400780c */ /* 0x000fe20003f66070 */
[----:B------:R-:W-:-:S02]  /*6150*/  @!P6 IMAD.MOV.U32 R4, RZ, RZ, R9 ;  /* 0x000000ffff04e224 */ /* 0x000fc400078e0009 */
[----:B------:R-:W-:Y:S01]  /*6160*/  IMAD R11, R106, 0x1e, RZ ;  /* 0x0000001e6a0b7824 */ /* 0x000fe200078e02ff */
[----:B------:R0:W-:Y:S01]  /*6170*/  STL [R1+0x3fc], R9 ;  /* 0x0003fc0901007387 */ /* 0x0001e20000100800 */
[----:B------:R-:W-:-:S03]  /*6180*/  PRMT R135, RZ, 0x7610, R135 ;  /* 0x00007610ff877816 */ /* 0x000fc60000000087 */
[----:B------:R1:W2:Y:S01]  /*6190*/  @!P6 LDG.E.U16 R64, desc[UR20][R4.64] ;  /* 0x000000140440e981 */ /* 0x0002a2000c1e1500 */
[----:B------:R-:W-:Y:S01]  /*61a0*/  IADD3 R13, P6, PT, R11, R2, RZ ;  /* 0x000000020b0d7210 */ /* 0x000fe20007fde0ff */
[----:B0-----:R-:W-:Y:S02]  /*61b0*/  IMAD R9, R106, 0xf, RZ ;  /* 0x0000000f6a097824 */ /* 0x001fe400078e02ff */
[----:B------:R0:W-:Y:S01]  /*61c0*/  STL [R1+0xac], R14 ;  /* 0x0000ac0e01007387 */ /* 0x0001e20000100800 */
[----:B-1----:R-:W-:-:S03]  /*61d0*/  @!P5 IMAD.MOV.U32 R4, RZ, RZ, R14 ;  /* 0x000000ffff04d224 */ /* 0x002fc600078e000e */
[----:B------:R1:W-:Y:S01]  /*61e0*/  STL [R1+0x3f8], R10 ;  /* 0x0003f80a01007387 */ /* 0x0003e20000100800 */
[----:B------:R-:W-:Y:S01]  /*61f0*/  @!P5 IMAD.MOV.U32 R5, RZ, RZ, R12 ;  /* 0x000000ffff05d224 */ /* 0x000fe200078e000c */
[----:B------:R-:W-:Y:S02]  /*6200*/  PRMT R134, RZ, 0x7610, R134 ;  /* 0x00007610ff867816 */ /* 0x000fe40000000086 */
[----:B0-----:R-:W-:Y:S02]  /*6210*/  LEA.HI.X.SX32 R14, R9, R3, 0x1, P6 ;  /* 0x00000003090e7211 */ /* 0x001fe400030f0eff */
[----:B------:R0:W2:Y:S01]  /*6220*/  @!P5 LDG.E.U16 R135, desc[UR20][R4.64] ;  /* 0x000000140487d981 */ /* 0x0000a2000c1e1500 */
[----:B-1----:R-:W-:Y:S01]  /*6230*/  VIADD R10, R25, 0xffffff84 ;  /* 0xffffff84190a7836 */ /* 0x002fe20000000000 */
[----:B------:R-:W-:Y:S01]  /*6240*/  IADD3 R15, P6, PT, R8, R2, RZ ;  /* 0x00000002080f7210 */ /* 0x000fe20007fde0ff */
[----:B------:R-:W-:-:S03]  /*6250*/  IMAD R9, R106, 0x3c, RZ ;  /* 0x0000003c6a097824 */ /* 0x000fc600078e02ff */
[----:B------:R-:W-:Y:S01]  /*6260*/  ISETP.GE.U32.AND P5, PT, R10, 0x7fffff05, PT ;  /* 0x7fffff050a00780c */ /* 0x000fe20003fa6070 */
[----:B0-----:R-:W-:Y:S02]  /*6270*/  @!P1 IMAD.MOV.U32 R4, RZ, RZ, R13 ;  /* 0x000000ffff049224 */ /* 0x001fe400078e000d */
[----:B------:R-:W-:Y:S02]  /*6280*/  @!P1 IMAD.MOV.U32 R5, RZ, RZ, R14 ;  /* 0x000000ffff059224 */ /* 0x000fe400078e000e */
[----:B------:R-:W-:Y:S01]  /*6290*/  IMAD R10, R106, 0x7a, RZ ;  /* 0x0000007a6a0a7824 */ /* 0x000fe200078e02ff */
[----:B------:R-:W-:Y:S01]  /*62a0*/  STL [R1+0xa8], R12 ;  /* 0x0000a80c01007387 */ /* 0x000fe20000100800 */
[----:B------:R-:W-:-:S03]  /*62b0*/  LEA.HI.X.SX32 R16, R9, R3, 0x1, P6 ;  /* 0x0000000309107211 */ /* 0x000fc600030f0eff */
[----:B------:R0:W2:Y:S04]  /*62c0*/  @!P1 LDG.E.U16 R134, desc[UR20][R4.64] ;  /* 0x0000001404869981 */ /* 0x0000a8000c1e1500 */
[----:B------:R1:W-:Y:S01]  /*62d0*/  STL [R1+0xb4], R13 ;  /* 0x0000b40d01007387 */ /* 0x0003e20000100800 */
[----:B------:R-:W-:Y:S01]  /*62e0*/  PRMT R133, RZ, 0x7610, R133 ;  /* 0x00007610ff857816 */ /* 0x000fe20000000085 */
[----:B0-----:R-:W-:Y:S02]  /*62f0*/  IMAD R4, R106, 0x3d, RZ ;  /* 0x0000003d6a047824 */ /* 0x001fe400078e02ff */
[----:B------:R0:W-:Y:S01]  /*6300*/  STL [R1+0xb0], R14 ;  /* 0x0000b00e01007387 */ /* 0x0001e20000100800 */
[----:B-1----:R-:W-:Y:S01]  /*6310*/  IADD3 R13, P6, PT, R10, R2, RZ ;  /* 0x000000020a0d7210 */ /* 0x002fe20007fde0ff */
[----:B------:R-:W-:-:S02]  /*6320*/  @!P4 IMAD.MOV.U32 R5, RZ, RZ, R16 ;  /* 0x000000ffff05c224 */ /* 0x000fc400078e0010 */
[----:B------:R-:W-:Y:S01]  /*6330*/  VIADD R8, R25, 0xffffffe1 ;  /* 0xffffffe119087836 */ /* 0x000fe20000000000 */
[----:B0-----:R-:W-:Y:S01]  /*6340*/  LEA.HI.X.SX32 R14, R4, R3, 0x1, P6 ;  /* 0x00000003040e7211 */ /* 0x001fe200030f0eff */
[----:B------:R-:W-:Y:S01]  /*6350*/  @!P4 IMAD.MOV.U32 R4, RZ, RZ, R15 ;  /* 0x000000ffff04c224 */ /* 0x000fe200078e000f */
[----:B------:R-:W-:-:S04]  /*6360*/  PRMT R34, RZ, 0x7610, R34 ;  /* 0x00007610ff227816 */ /* 0x000fc80000000022 */
[----:B------:R0:W2:Y:S01]  /*6370*/  @!P4 LDG.E.U16 R133, desc[UR20][R4.64] ;  /* 0x000000140485c981 */ /* 0x0000a2000c1e1500 */
[----:B------:R-:W-:Y:S01]  /*6380*/  ISETP.GE.U32.AND P4, PT, R8, 0x7fffff62, PT ;  /* 0x7fffff620800780c */ /* 0x000fe20003f86070 */
[----:B------:R-:W-:Y:S02]  /*6390*/  IMAD R8, R106, 0xf6, RZ ;  /* 0x000000f66a087824 */ /* 0x000fe400078e02ff */
[----:B------:R-:W-:Y:S01]  /*63a0*/  STL [R1+0x21c], R15 ;  /* 0x00021c0f01007387 */ /* 0x000fe20000100800 */
[----:B0-----:R-:W-:Y:S02]  /*63b0*/  @!P3 IMAD.MOV.U32 R4, RZ, RZ, R13 ;  /* 0x000000ffff04b224 */ /* 0x001fe400078e000d */
[----:B------:R-:W-:Y:S01]  /*63c0*/  @!P3 IMAD.MOV.U32 R5, RZ, RZ, R14 ;  /* 0x000000ffff05b224 */ /* 0x000fe200078e000e */
[----:B------:R-:W-:Y:S04]  /*63d0*/  STL [R1+0x218], R16 ;  /* 0x0002181001007387 */ /* 0x000fe80000100800 */
[----:B------:R-:W-:Y:S04]  /*63e0*/  STL [R1+0x224], R13 ;  /* 0x0002240d01007387 */ /* 0x000fe80000100800 */
[----:B------:R0:W2:Y:S04]  /*63f0*/  @!P3 LDG.E.U16 R34, desc[UR20][R4.64] ;  /* 0x000000140422b981 */ /* 0x0000a8000c1e1500 */
[----:B------:R1:W-:Y:S01]  /*6400*/  STL [R1+0x220], R14 ;  /* 0x0002200e01007387 */ /* 0x0003e20000100800 */
[----:B------:R-:W-:-:S02]  /*6410*/  VIADD R12, R25, 0xffffff85 ;  /* 0xffffff85190c7836 */ /* 0x000fc40000000000 */
[----:B0-----:R-:W-:Y:S01]  /*6420*/  IMAD R5, R106, 0x7b, RZ ;  /* 0x0000007b6a057824 */ /* 0x001fe200078e02ff */
[----:B-1----:R-:W-:Y:S01]  /*6430*/  IADD3 R14, P6, PT, R8, R2, RZ ;  /* 0x00000002080e7210 */ /* 0x002fe20007fde0ff */
[----:B------:R-:W-:-:S03]  /*6440*/  IMAD R4, R106, 0xf4, RZ ;  /* 0x000000f46a047824 */ /* 0x000fc600078e02ff */
[-C--:B------:R-:W-:Y:S02]  /*6450*/  LEA.HI.X.SX32 R15, R5, R3.reuse, 0x1, P6 ;  /* 0x00000003050f7211 */ /* 0x080fe400030f0eff */
[----:B------:R-:W-:Y:S02]  /*6460*/  ISETP.GE.U32.AND P1, PT, R12, 0x7fffff06, PT ;  /* 0x7fffff060c00780c */ /* 0x000fe40003f26070 */
[----:B------:R-:W-:Y:S01]  /*6470*/  PRMT R132, RZ, 0x7610, R132 ;  /* 0x00007610ff847816 */ /* 0x000fe20000000084 */
[----:B------:R-:W-:Y:S01]  /*6480*/  @!P5 IMAD.MOV.U32 R5, RZ, RZ, R15 ;  /* 0x000000ffff05d224 */ /* 0x000fe200078e000f */
[-C--:B------:R-:W-:Y:S01]  /*6490*/  IADD3 R13, P6, PT, R4, R2.reuse, RZ ;  /* 0x00000002040d7210 */ /* 0x080fe20007fde0ff */
[----:B------:R-:W-:Y:S01]  /*64a0*/  @!P5 IMAD.MOV.U32 R4, RZ, RZ, R14 ;  /* 0x000000ffff04d224 */ /* 0x000fe200078e000e */
[----:B------:R-:W-:Y:S01]  /*64b0*/  IADD3 R12, P3, PT, R9, R2, RZ ;  /* 0x00000002090c7210 */ /* 0x000fe20007f7e0ff */
[----:B------:R-:W-:Y:S01]  /*64c0*/  VIADD R8, R25, 0xffffffe0 ;  /* 0xffffffe019087836 */ /* 0x000fe20000000000 */
[----:B------:R-:W-:-:S02]  /*64d0*/  LEA.HI.X.SX32 R9, R10, R3, 0x1, P6 ;  /* 0x000000030a097211 */ /* 0x000fc400030f0eff */
[----:B------:R0:W2:Y:S01]  /*64e0*/  @!P5 LDG.E.U16 R132, desc[UR20][R4.64] ;  /* 0x000000140484d981 */ /* 0x0000a2000c1e1500 */
[----:B------:R-:W-:Y:S02]  /*64f0*/  PRMT R65, RZ, 0x7610, R65 ;  /* 0x00007610ff417816 */ /* 0x000fe40000000041 */
[----:B------:R-:W-:Y:S01]  /*6500*/  LEA.HI.X.SX32 R11, R11, R3, 0x1, P3 ;  /* 0x000000030b0b7211 */ /* 0x000fe200018f0eff */
[----:B0-----:R-:W-:Y:S01]  /*6510*/  VIADD R4, R25, 0xffffff83 ;  /* 0xffffff8319047836 */ /* 0x001fe20000000000 */
[----:B------:R-:W-:Y:S01]  /*6520*/  ISETP.GE.U32.AND P3, PT, R8, 0x7fffff61, PT ;  /* 0x7fffff610800780c */ /* 0x000fe20003f66070 */
[----:B------:R-:W-:-:S03]  /*6530*/  @!P1 IMAD.MOV.U32 R5, RZ, RZ, R9 ;  /* 0x000000ffff059224 */ /* 0x000fc600078e0009 */
[----:B------:R-:W-:Y:S01]  /*6540*/  ISETP.GE.U32.AND P6, PT, R4, 0x7fffff04, PT ;  /* 0x7fffff040400780c */ /* 0x000fe20003fc6070 */
[----:B------:R-:W-:Y:S01]  /*6550*/  @!P1 IMAD.MOV.U32 R4, RZ, RZ, R13 ;  /* 0x000000ffff049224 */ /* 0x000fe200078e000d */
[----:B------:R-:W-:Y:S01]  /*6560*/  STL [R1+0x414], R14 ;  /* 0x0004140e01007387 */ /* 0x000fe20000100800 */
[----:B------:R-:W-:Y:S01]  /*6570*/  VIADD R8, R25, 0xffffff82 ;  /* 0xffffff8219087836 */ /* 0x000fe20000000000 */
[----:B------:R-:W-:Y:S01]  /*6580*/  PRMT R131, RZ, 0x7610, R131 ;  /* 0x00007610ff837816 */ /* 0x000fe20000000083 */
[----:B------:R-:W-:Y:S01]  /*6590*/  IMAD R10, R106, 0x3e, RZ ;  /* 0x0000003e6a0a7824 */ /* 0x000fe200078e02ff */
        /* <DEDUP_REMOVED lines=13> */
[-C--:B------:R-:W-:Y:S01]  /*6670*/  LEA.HI.X.SX32 R12, R8, R3.reuse, 0x1, P1 ;  /* 0x00000003080c7211 */ /* 0x080fe200008f0eff */
[----:B------:R-:W-:Y:S01]  /*6680*/  IMAD R4, R106, 0xfa, RZ ;  /* 0x000000fa6a047824 */ /* 0x000fe200078e02ff */
[----:B------:R-:W-:Y:S02]  /*6690*/  PRMT R130, RZ, 0x7610, R130 ;  /* 0x00007610ff827816 */ /* 0x000fe40000000082 */
[----:B------:R-:W-:Y:S01]  /*66a0*/  ISETP.GE.U32.AND P1, PT, R5, 0x7fffff42, PT ;  /* 0x7fffff420500780c */ /* 0x000fe20003f26070 */
[----:B------:R-:W-:Y:S01]  /*66b0*/  @!P3 IMAD.MOV.U32 R5, RZ, RZ, R12 ;  /* 0x000000ffff05b224 */ /* 0x000fe200078e000c */
[----:B------:R-:W-:Y:S01]  /*66c0*/  IADD3 R11, P4, PT, R4, R2, RZ ;  /* 0x00000002040b7210 */ /* 0x000fe20007f9e0ff */
[----:B------:R-:W-:Y:S02]  /*66d0*/  @!P3 IMAD.MOV.U32 R4, RZ, RZ, R9 ;  /* 0x000000ffff04b224 */ /* 0x000fe400078e0009 */
[----:B------:R-:W-:Y:S01]  /*66e0*/  IMAD R8, R106, 0x7d, RZ ;  /* 0x0000007d6a087824 */ /* 0x000fe200078e02ff */
[----:B------:R-:W-:Y:S04]  /*66f0*/  STL [R1+0x134], R9 ;  /* 0x0001340901007387 */ /* 0x000fe80000100800 */
[----:B------:R0:W2:Y:S04]  /*6700*/  @!P3 LDG.E.U16 R130, desc[UR20][R4.64] ;  /* 0x000000140482b981 */ /* 0x0000a8000c1e1500 */
[----:B------:R1:W-:Y:S01]  /*6710*/  STL [R1+0x130], R12 ;  /* 0x0001300c01007387 */ /* 0x0003e20000100800 */
[----:B------:R-:W-:Y:S01]  /*6720*/  PRMT R129, RZ, 0x7610, R129 ;  /* 0x00007610ff817816 */ /* 0x000fe20000000081 */
[----:B0-----:R-:W-:Y:S01]  /*6730*/  VIADD R4, R25, 0xffffffc0 ;  /* 0xffffffc019047836 */ /* 0x001fe20000000000 */
[----:B-1----:R-:W-:-:S04]  /*6740*/  LEA.HI.X.SX32 R12, R8, R3, 0x1, P4 ;  /* 0x00000003080c7211 */ /* 0x002fc800020f0eff */
[----:B------:R-:W-:Y:S01]  /*6750*/  ISETP.GE.U32.AND P3, PT, R4, 0x7fffff41, PT ;  /* 0x7fffff410400780c */ /* 0x000fe20003f66070 */
[----:B------:R-:W-:Y:S02]  /*6760*/  @!P5 IMAD.MOV.U32 R4, RZ, RZ, R11 ;  /* 0x000000ffff04d224 */ /* 0x000fe400078e000b */
[----:B------:R-:W-:Y:S02]  /*6770*/  @!P5 IMAD.MOV.U32 R5, RZ, RZ, R12 ;  /* 0x000000ffff05d224 */ /* 0x000fe400078e000c */
[C---:B------:R-:W-:Y:S02]  /*6780*/  IMAD R9, R106.reuse, 0xf8, RZ ;  /* 0x000000f86a097824 */ /* 0x040fe400078e02ff */
[----:B------:R-:W-:Y:S01]  /*6790*/  IMAD R8, R106, 0x7c, RZ ;  /* 0x0000007c6a087824 */ /* 0x000fe200078e02ff */
[----:B------:R0:W2:Y:S02]  /*67a0*/  @!P5 LDG.E.U16 R129, desc[UR20][R4.64] ;  /* 0x000000140481d981 */ /* 0x0000a4000c1e1500 */
[----:B------:R-:W-:-:S02]  /*67b0*/  IADD3 R9, P5, PT, R9, R2, RZ ;  /* 0x0000000209097210 */ /* 0x000fc40007fbe0ff */
[----:B------:R1:W-:Y:S02]  /*67c0*/  STL [R1+0x424], R11 ;  /* 0x0004240b01007387 */ /* 0x0003e40000100800 */
[CC--:B------:R-:W-:Y:S01]  /*67d0*/  LEA.HI.X.SX32 R14, R8.reuse, R3.reuse, 0x1, P5 ;  /* 0x00000003080e7211 */ /* 0x0c0fe200028f0eff */
[----:B0-----:R-:W-:Y:S01]  /*67e0*/  VIADD R4, R25, 0xffffff80 ;  /* 0xffffff8019047836 */ /* 0x001fe20000000000 */
[----:B------:R0:W-:Y:S01]  /*67f0*/  STL [R1+0x420], R12 ;  /* 0x0004200c01007387 */ /* 0x0001e20000100800 */
[----:B-1----:R-:W-:Y:S02]  /*6800*/  IADD3 R11, P4, PT, R8, R2, RZ ;  /* 0x00000002080b7210 */ /* 0x002fe40007f9e0ff */
[----:B------:R-:W-:Y:S01]  /*6810*/  @!P6 IMAD.MOV.U32 R5, RZ, RZ, R14 ;  /* 0x000000ffff05e224 */ /* 0x000fe200078e000e */
[----:B------:R-:W-:Y:S02]  /*6820*/  PRMT R66, RZ, 0x7610, R66 ;  /* 0x00007610ff427816 */ /* 0x000fe40000000042 */
[----:B0-----:R-:W-:-:S02]  /*6830*/  LEA.HI.X.SX32 R12, R10, R3, 0x1, P4 ;  /* 0x000000030a0c7211 */ /* 0x001fc400020f0eff */
[----:B------:R-:W-:Y:S01]  /*6840*/  ISETP.GE.U32.AND P4, PT, R4, 0x7fffff01, PT ;  /* 0x7fffff010400780c */ /* 0x000fe20003f86070 */
[----:B------:R-:W-:Y:S02]  /*6850*/  @!P6 IMAD.MOV.U32 R4, RZ, RZ, R9 ;  /* 0x000000ffff04e224 */ /* 0x000fe400078e0009 */
[C---:B------:R-:W-:Y:S01]  /*6860*/  IMAD R13, R106.reuse, 0x7e, RZ ;  /* 0x0000007e6a0d7824 */ /* 0x040fe200078e02ff */
[----:B------:R-:W-:Y:S02]  /*6870*/  PRMT R128, RZ, 0x7610, R128 ;  /* 0x00007610ff807816 */ /* 0x000fe40000000080 */
[----:B------:R0:W2:Y:S01]  /*6880*/  @!P6 LDG.E.U16 R66, desc[UR20][R4.64] ;  /* 0x000000140442e981 */ /* 0x0000a2000c1e1500 */
[----:B------:R-:W-:Y:S01]  /*6890*/  IMAD R8, R106, 0x3f, RZ ;  /* 0x0000003f6a087824 */ /* 0x000fe200078e02ff */
[----:B------:R-:W-:Y:S02]  /*68a0*/  IADD3 R10, P5, PT, R13, R2, RZ ;  /* 0x000000020d0a7210 */ /* 0x000fe40007fbe0ff */
[----:B------:R-:W-:Y:S01]  /*68b0*/  STL [R1+0x41c], R9 ;  /* 0x00041c0901007387 */ /* 0x000fe20000100800 */
[----:B0-----:R-:W-:-:S02]  /*68c0*/  @!P1 IMAD.MOV.U32 R4, RZ, RZ, R11 ;  /* 0x000000ffff049224 */ /* 0x001fc400078e000b */
[----:B------:R-:W-:Y:S01]  /*68d0*/  @!P1 IMAD.MOV.U32 R5, RZ, RZ, R12 ;  /* 0x000000ffff059224 */ /* 0x000fe200078e000c */
[----:B------:R-:W-:Y:S04]  /*68e0*/  STL [R1+0x22c], R11 ;  /* 0x00022c0b01007387 */ /* 0x000fe80000100800 */
[----:B------:R-:W-:Y:S04]  /*68f0*/  STL [R1+0x418], R14 ;  /* 0x0004180e01007387 */ /* 0x000fe80000100800 */
[----:B------:R0:W-:Y:S04]  /*6900*/  STL [R1+0x228], R12 ;  /* 0x0002280c01007387 */ /* 0x0001e80000100800 */
[----:B------:R1:W2:Y:S01]  /*6910*/  @!P1 LDG.E.U16 R128, desc[UR20][R4.64] ;  /* 0x0000001404809981 */ /* 0x0002a2000c1e1500 */
[----:B------:R-:W-:-:S02]  /*6920*/  PRMT R35, RZ, 0x7610, R35 ;  /* 0x00007610ff237816 */ /* 0x000fc40000000023 */
[----:B0-----:R-:W-:Y:S02]  /*6930*/  LEA.HI.X.SX32 R12, R8, R3, 0x1, P5 ;  /* 0x00000003080c7211 */ /* 0x001fe400028f0eff */
[----:B-1----:R-:W-:-:S03]  /*6940*/  LOP3.LUT R4, R109, 0x4, RZ, 0xfc, !PT ;  /* 0x000000046d047812 */ /* 0x002fc600078efcff */
[----:B------:R-:W-:Y:S01]  /*6950*/  @!P3 IMAD.MOV.U32 R5, RZ, RZ, R12 ;  /* 0x000000ffff05b224 */ /* 0x000fe200078e000c */
[----:B------:R-:W-:Y:S02]  /*6960*/  LOP3.LUT R11, R109, 0x6, RZ, 0xfc, !PT ;  /* 0x000000066d0b7812 */ /* 0x000fe400078efcff */
[----:B------:R-:W-:Y:S02]  /*6970*/  ISETP.GE.AND P1, PT, R4, RZ, PT ;  /* 0x000000ff0400720c */ /* 0x000fe40003f26270 */
[----:B------:R-:W-:Y:S01]  /*6980*/  IABS R8, R4 ;  /* 0x0000000400087213 */ /* 0x000fe20000000000 */
[----:B------:R-:W-:Y:S01]  /*6990*/  @!P3 IMAD.MOV.U32 R4, RZ, RZ, R10 ;  /* 0x000000ffff04b224 */ /* 0x000fe200078e000a */
[----:B------:R-:W-:Y:S01]  /*69a0*/  ISETP.GT.U32.AND P6, PT, R108, R7, PT ;  /* 0x000000076c00720c */ /* 0x000fe20003fc4070 */
[----:B------:R0:W-:Y:S01]  /*69b0*/  STL [R1+0x234], R10 ;  /* 0x0002340a01007387 */ /* 0x0001e20000100800 */
[----:B------:R-:W-:-:S03]  /*69c0*/  IABS R9, R11 ;  /* 0x0000000b00097213 */ /* 0x000fc60000000000 */
[----:B------:R1:W2:Y:S01]  /*69d0*/  @!P3 LDG.E.U16 R35, desc[UR20][R4.64] ;  /* 0x000000140423b981 */ /* 0x0002a2000c1e1500 */
[----:B------:R-:W-:Y:S01]  /*69e0*/  ISETP.GT.U32.AND P3, PT, R108, R6, PT ;  /* 0x000000066c00720c */ /* 0x000fe20003f64070 */
[----:B0-----:R-:W-:Y:S02]  /*69f0*/  IMAD R10, R106, 0xfe, RZ ;  /* 0x000000fe6a0a7824 */ /* 0x001fe400078e02ff */
[----:B------:R0:W-:Y:S01]  /*6a00*/  STL [R1+0x230], R12 ;  /* 0x0002300c01007387 */ /* 0x0001e20000100800 */
[----:B------:R-:W-:Y:S02]  /*6a10*/  VIADD R14, R25, 0xffffff81 ;  /* 0xffffff81190e7836 */ /* 0x000fe40000000000 */
[----:B-1----:R-:W-:Y:S01]  /*6a20*/  IMAD.MOV.U32 R5, RZ, RZ, R8 ;  /* 0x000000ffff057224 */ /* 0x002fe200078e0008 */
[----:B------:R-:W-:Y:S01]  /*6a30*/  IADD3 R16, P5, PT, R10, R2, RZ ;  /* 0x000000020a107210 */ /* 0x000fe20007fbe0ff */
[----:B------:R-:W-:Y:S02]  /*6a40*/  IMAD.MOV.U32 R4, RZ, RZ, R9 ;  /* 0x000000ffff047224 */ /* 0x000fe400078e0009 */
[----:B0-----:R-:W-:-:S02]  /*6a50*/  IMAD R12, R106, 0x7f, RZ ;  /* 0x0000007f6a0c7824 */ /* 0x001fc400078e02ff */
[----:B------:R-:W-:-:S03]  /*6a60*/  IMAD.HI.U32 R9, R110, R5, RZ ;  /* 0x000000056e097227 */ /* 0x000fc600078e00ff */
[----:B------:R-:W-:Y:S01]  /*6a70*/  LEA.HI.X.SX32 R17, R12, R3, 0x1, P5 ;  /* 0x000000030c117211 */ /* 0x000fe200028f0eff */
[----:B------:R-:W-:Y:S01]  /*6a80*/  IMAD.HI.U32 R8, R110, R4, RZ ;  /* 0x000000046e087227 */ /* 0x000fe200078e00ff */
[----:B------:R-:W-:-:S03]  /*6a90*/  ISETP.GE.U32.AND P5, PT, R14, 0x7fffff02, PT ;  /* 0x7fffff020e00780c */ /* 0x000fc60003fa6070 */
[----:B------:R-:W-:Y:S02]  /*6aa0*/  IMAD R10, R106, 0xfc, RZ ;  /* 0x000000fc6a0a7824 */ /* 0x000fe400078e02ff */
[----:B------:R-:W-:Y:S02]  /*6ab0*/  @!P6 IMAD.IADD R7, R7, 0x1, -R108 ;  /* 0x000000010707e824 */ /* 0x000fe400078e0a6c */
[----:B------:R-:W-:Y:S02]  /*6ac0*/  IMAD.MOV R9, RZ, RZ, -R9 ;  /* 0x000000ffff097224 */ /* 0x000fe400078e0a09 */
[----:B------:R-:W-:Y:S01]  /*6ad0*/  IMAD.MOV R8, RZ, RZ, -R8 ;  /* 0x000000ffff087224 */ /* 0x000fe200078e0a08 */
[----:B------:R-:W-:Y:S01]  /*6ae0*/  IADD3 R15, P6, PT, R10, R2, RZ ;  /* 0x000000020a0f7210 */ /* 0x000fe20007fde0ff */
[----:B------:R-:W-:Y:S01]  /*6af0*/  @!P3 IMAD.IADD R6, R6, 0x1, -R108 ;  /* 0x000000010606b824 */ /* 0x000fe200078e0a6c */
[C---:B------:R-:W-:Y:S01]  /*6b00*/  ISETP.GT.U32.AND P3, PT, R108.reuse, R7, PT ;  /* 0x000000076c00720c */ /* 0x040fe20003f64070 */
[C---:B------:R-:W-:Y:S01]  /*6b10*/  IMAD R5, R108.reuse, R9, R5 ;  /* 0x000000096c057224 */ /* 0x040fe200078e0205 */
[----:B------:R-:W-:Y:S01]  /*6b20*/  PRMT R67, RZ, 0x7610, R67 ;  /* 0x00007610ff437816 */ /* 0x000fe20000000043 */
[----:B------:R-:W-:Y:S01]  /*6b30*/  IMAD R4, R108, R8, R4 ;  /* 0x000000086c047224 */ /* 0x000fe200078e0204 */
[----:B------:R-:W-:Y:S01]  /*6b40*/  LEA.HI.X.SX32 R13, R13, R3, 0x1, P6 ;  /* 0x000000030d0d7211 */ /* 0x000fe200030f0eff */
[----:B------:R-:W-:-:S02]  /*6b50*/  @!P4 IMAD.MOV.U32 R8, RZ, RZ, R16 ;  /* 0x000000ffff08c224 */ /* 0x000fc400078e0010 */
[----:B------:R-:W-:Y:S01]  /*6b60*/  @!P4 IMAD.MOV.U32 R9, RZ, RZ, R17 ;  /* 0x000000ffff09c224 */ /* 0x000fe200078e0011 */
[----:B------:R-:W-:-:S04]  /*6b70*/  PRMT R127, RZ, 0x7610, R127 ;  /* 0x00007610ff7f7816 */ /* 0x000fc8000000007f */
[----:B------:R0:W2:Y:S01]  /*6b80*/  @!P4 LDG.E.U16 R67, desc[UR20][R8.64] ;  /* 0x000000140843c981 */ /* 0x0000a2000c1e1500 */
[C---:B------:R-:W-:Y:S01]  /*6b90*/  ISETP.GT.U32.AND P4, PT, R108.reuse, R5, PT ;  /* 0x000000056c00720c */ /* 0x040fe20003f84070 */
[----:B------:R-:W-:Y:S01]  /*6ba0*/  @!P3 IMAD.IADD R7, R7, 0x1, -R108 ;  /* 0x000000010707b824 */ /* 0x000fe200078e0a6c */
[C---:B------:R-:W-:Y:S01]  /*6bb0*/  ISETP.GT.U32.AND P6, PT, R108.reuse, R6, PT ;  /* 0x000000066c00720c */ /* 0x040fe20003fc4070 */
[----:B0-----:R-:W-:Y:S02]  /*6bc0*/  @!P5 IMAD.MOV.U32 R8, RZ, RZ, R15 ;  /* 0x000000ffff08d224 */ /* 0x001fe400078e000f */
[----:B------:R-:W-:Y:S01]  /*6bd0*/  @!P5 IMAD.MOV.U32 R9, RZ, RZ, R13 ;  /* 0x000000ffff09d224 */ /* 0x000fe200078e000d */
[----:B------:R-:W-:Y:S01]  /*6be0*/  ISETP.GT.U32.AND P3, PT, R108, R4, PT ;  /* 0x000000046c00720c */ /* 0x000fe20003f64070 */
[----:B------:R-:W-:Y:S04]  /*6bf0*/  STL [R1+0x434], R16 ;  /* 0x0004341001007387 */ /* 0x000fe80000100800 */
[----:B------:R0:W2:Y:S01]  /*6c00*/  @!P5 LDG.E.U16 R127, desc[UR20][R8.64] ;  /* 0x00000014087fd981 */ /* 0x0000a2000c1e1500 */
[----:B------:R-:W-:-:S03]  /*6c10*/  ISETP.GE.AND P5, PT, R109, RZ, PT ;  /* 0x000000ff6d00720c */ /* 0x000fc60003fa6270 */
[----:B------:R-:W-:Y:S04]  /*6c20*/  STL [R1+0x430], R17 ;  /* 0x0004301101007387 */ /* 0x000fe80000100800 */
[----:B------:R-:W-:Y:S01]  /*6c30*/  STL [R1+0x42c], R15 ;  /* 0x00042c0f01007387 */ /* 0x000fe20000100800 */
[----:B0-----:R-:W-:-:S03]  /*6c40*/  LOP3.LUT R8, R109, 0xa, RZ, 0xfc, !PT ;  /* 0x0000000a6d087812 */ /* 0x001fc600078efcff */
[----:B------:R0:W-:Y:S01]  /*6c50*/  STL [R1+0x428], R13 ;  /* 0x0004280d01007387 */ /* 0x0001e20000100800 */
[----:B------:R-:W-:Y:S01]  /*6c60*/  LOP3.LUT R9, R109, 0x8, RZ, 0xfc, !PT ;  /* 0x000000086d097812 */ /* 0x000fe200078efcff */
[--C-:B------:R-:W-:Y:S01]  /*6c70*/  @!P4 IMAD.IADD R5, R5, 0x1, -R108.reuse ;  /* 0x000000010505c824 */ /* 0x100fe200078e0a6c */
[----:B------:R-:W-:Y:S01]  /*6c80*/  IABS R12, R8 ;  /* 0x00000008000c7213 */ /* 0x000fe20000000000 */
[----:B------:R-:W-:Y:S01]  /*6c90*/  IMAD.MOV.U32 R126, RZ, RZ, R7 ;  /* 0x000000ffff7e7224 */ /* 0x000fe200078e0007 */
[----:B------:R-:W-:Y:S02]  /*6ca0*/  IABS R10, R9 ;  /* 0x00000009000a7213 */ /* 0x000fe40000000000 */
[----:B0-----:R-:W-:Y:S01]  /*6cb0*/  LOP3.LUT R13, R109, 0xc, RZ, 0xfc, !PT ;  /* 0x0000000c6d0d7812 */ /* 0x001fe200078efcff */
[----:B------:R-:W-:-:S03]  /*6cc0*/  @!P6 IMAD.IADD R6, R6, 0x1, -R108 ;  /* 0x000000010606e824 */ /* 0x000fc600078e0a6c */
[----:B------:R-:W-:Y:S01]  /*6cd0*/  IABS R14, R13 ;  /* 0x0000000d000e7213 */ /* 0x000fe20000000000 */
[----:B------:R-:W-:Y:S01]  /*6ce0*/  @!P3 IMAD.IADD R4, R4, 0x1, -R108 ;  /* 0x000000010404b824 */ /* 0x000fe200078e0a6c */
[----:B------:R-:W-:Y:S01]  /*6cf0*/  ISETP.GE.AND P6, PT, R11, RZ, PT ;  /* 0x000000ff0b00720c */ /* 0x000fe20003fc6270 */
[----:B------:R-:W-:Y:S02]  /*6d00*/  IMAD.MOV.U32 R11, RZ, RZ, R12 ;  /* 0x000000ffff0b7224 */ /* 0x000fe400078e000c */
[----:B------:R-:W-:Y:S01]  /*6d10*/  @!P5 IMAD.MOV R126, RZ, RZ, -R126 ;  /* 0x000000ffff7ed224 */ /* 0x000fe200078e0a7e */
[----:B------:R-:W-:Y:S01]  /*6d20*/  ISETP.GT.U32.AND P5, PT, R108, R5, PT ;  /* 0x000000056c00720c */ /* 0x000fe20003fa4070 */
[----:B------:R-:W-:Y:S02]  /*6d30*/  IMAD.MOV.U32 R12, RZ, RZ, R14 ;  /* 0x000000ffff0c7224 */ /* 0x000fe400078e000e */
[----:B------:R-:W-:Y:S01]  /*6d40*/  IMAD.HI.U32 R14, R110, R10, RZ ;  /* 0x0000000a6e0e7227 */ /* 0x000fe200078e00ff */
[----:B------:R-:W-:-:S02]  /*6d50*/  ISETP.GE.AND P4, PT, R9, RZ, PT ;  /* 0x000000ff0900720c */ /* 0x000fc40003f86270 */
[----:B------:R-:W-:Y:S01]  /*6d60*/  ISETP.GT.U32.AND P3, PT, R108, R4, PT ;  /* 0x000000046c00720c */ /* 0x000fe20003f64070 */
[----:B------:R-:W-:-:S04]  /*6d70*/  IMAD.HI.U32 R9, R110, R11, RZ ;  /* 0x0000000b6e097227 */ /* 0x000fc800078e00ff */
[----:B------:R-:W-:Y:S02]  /*6d80*/  IMAD.MOV R14, RZ, RZ, -R14 ;  /* 0x000000ffff0e7224 */ /* 0x000fe400078e0a0e */
[----:B------:R-:W-:Y:S02]  /*6d90*/  IMAD.MOV.U32 R125, RZ, RZ, R6 ;  /* 0x000000ffff7d7224 */ /* 0x000fe400078e0006 */
[----:B------:R-:W-:Y:S02]  /*6da0*/  IMAD.MOV R6, RZ, RZ, -R9 ;  /* 0x000000ffff067224 */ /* 0x000fe400078e0a09 */
[----:B------:R-:W-:Y:S02]  /*6db0*/  IMAD R9, R108, R14, R10 ;  /* 0x0000000e6c097224 */ /* 0x000fe400078e020a */
[----:B------:R-:W-:Y:S01]  /*6dc0*/  @!P0 IMAD.MOV R125, RZ, RZ, -R125 ;  /* 0x000000ffff7d8224 */ /* 0x000fe200078e0a7d */
[----:B------:R-:W-:Y:S01]  /*6dd0*/  ISETP.GE.AND P0, PT, R8, RZ, PT ;  /* 0x000000ff0800720c */ /* 0x000fe20003f06270 */
[----:B------:R-:W-:-:S02]  /*6de0*/  IMAD R8, R108, R6, R11 ;  /* 0x000000066c087224 */ /* 0x000fc400078e020b */
[--C-:B------:R-:W-:Y:S01]  /*6df0*/  @!P5 IMAD.IADD R5, R5, 0x1, -R108.reuse ;  /* 0x000000010505d824 */ /* 0x100fe200078e0a6c */
[----:B------:R-:W-:Y:S01]  /*6e00*/  ISETP.GT.U32.AND P5, PT, R108, R9, PT ;  /* 0x000000096c00720c */ /* 0x000fe20003fa4070 */
[----:B------:R-:W-:Y:S01]  /*6e10*/  @!P3 IMAD.IADD R4, R4, 0x1, -R108 ;  /* 0x000000010404b824 */ /* 0x000fe200078e0a6c */
[----:B------:R-:W-:Y:S02]  /*6e20*/  ISETP.GT.U32.AND P3, PT, R108, R8, PT ;  /* 0x000000086c00720c */ /* 0x000fe40003f64070 */
[C---:B------:R-:W-:Y:S02]  /*6e30*/  LOP3.LUT R16, R109.reuse, 0xe, RZ, 0xfc, !PT ;  /* 0x0000000e6d107812 */ /* 0x040fe400078efcff */
[----:B------:R-:W-:Y:S01]  /*6e40*/  LOP3.LUT R10, R109, 0x10, RZ, 0xfc, !PT ;  /* 0x000000106d0a7812 */ /* 0x000fe200078efcff */
[----:B------:R-:W-:Y:S01]  /*6e50*/  IMAD.HI.U32 R7, R110, R12, RZ ;  /* 0x0000000c6e077227 */ /* 0x000fe200078e00ff */
[----:B------:R-:W-:Y:S02]  /*6e60*/  IABS R6, R16 ;  /* 0x0000001000067213 */ /* 0x000fe40000000000 */
[----:B------:R-:W-:-:S03]  /*6e70*/  IABS R11, R10 ;  /* 0x0000000a000b7213 */ /* 0x000fc60000000000 */
[--C-:B------:R-:W-:Y:S02]  /*6e80*/  @!P5 IMAD.IADD R9, R9, 0x1, -R108.reuse ;  /* 0x000000010909d824 */ /* 0x100fe400078e0a6c */
[----:B------:R-:W-:Y:S02]  /*6e90*/  @!P3 IMAD.IADD R8, R8, 0x1, -R108 ;  /* 0x000000010808b824 */ /* 0x000fe400078e0a6c */
[----:B------:R-:W-:Y:S01]  /*6ea0*/  IMAD.MOV R7, RZ, RZ, -R7 ;  /* 0x000000ffff077224 */ /* 0x000fe200078e0a07 */
[----:B------:R-:W-:Y:S01]  /*6eb0*/  ISETP.GT.U32.AND P5, PT, R108, R9, PT ;  /* 0x000000096c00720c */ /* 0x000fe20003fa4070 */
[----:B------:R-:W-:Y:S02]  /*6ec0*/  IMAD.MOV.U32 R123, RZ, RZ, R5 ;  /* 0x000000ffff7b7224 */ /* 0x000fe400078e0005 */
[----:B------:R-:W-:Y:S02]  /*6ed0*/  IMAD.MOV.U32 R153, RZ, RZ, R4 ;  /* 0x000000ffff997224 */ /* 0x000fe400078e0004 */
[----:B------:R-:W-:-:S02]  /*6ee0*/  IMAD.MOV.U32 R5, RZ, RZ, R11 ;  /* 0x000000ffff057224 */ /* 0x000fc400078e000b */
[----:B------:R-:W-:Y:S01]  /*6ef0*/  IMAD.HI.U32 R4, R110, R6, RZ ;  /* 0x000000066e047227 */ /* 0x000fe200078e00ff */
[C---:B------:R-:W-:Y:S02]  /*6f00*/  ISETP.GT.U32.AND P3, PT, R108.reuse, R8, PT ;  /* 0x000000086c00720c */ /* 0x040fe40003f64070 */
[----:B------:R-:W-:Y:S01]  /*6f10*/  LOP3.LUT R15, R109, 0x12, RZ, 0xfc, !PT ;  /* 0x000000126d0f7812 */ /* 0x000fe200078efcff */
[----:B------:R-:W-:Y:S02]  /*6f20*/  IMAD R7, R108, R7, R12 ;  /* 0x000000076c077224 */ /* 0x000fe400078e020c */
[----:B------:R-:W-:-:S04]  /*6f30*/  IMAD.HI.U32 R12, R110, R5, RZ ;  /* 0x000000056e0c7227 */ /* 0x000fc800078e00ff */
[----:B------:R-:W-:Y:S01]  /*6f40*/  IMAD.MOV R4, RZ, RZ, -R4 ;  /* 0x000000ffff047224 */ /* 0x000fe200078e0a04 */
[----:B------:R-:W-:Y:S01]  /*6f50*/  IABS R11, R15 ;  /* 0x0000000f000b7213 */ /* 0x000fe20000000000 */
[----:B------:R-:W-:Y:S01]  /*6f60*/  @!P1 IMAD.MOV R123, RZ, RZ, -R123 ;  /* 0x000000ffff7b9224 */ /* 0x000fe200078e0a7b */
[C---:B------:R-:W-:Y:S01]  /*6f70*/  ISETP.GT.U32.AND P1, PT, R108.reuse, R7, PT ;  /* 0x000000076c00720c */ /* 0x040fe20003f24070 */
[----:B------:R-:W-:Y:S02]  /*6f80*/  IMAD.MOV R12, RZ, RZ, -R12 ;  /* 0x000000ffff0c7224 */ /* 0x000fe400078e0a0c */
[C---:B------:R-:W-:Y:S02]  /*6f90*/  IMAD R6, R108.reuse, R4, R6 ;  /* 0x000000046c067224 */ /* 0x040fe400078e0206 */
[C---:B------:R-:W-:Y:S02]  /*6fa0*/  IMAD R5, R108.reuse, R12, R5 ;  /* 0x0000000c6c057224 */ /* 0x040fe400078e0205 */
[----:B------:R-:W-:Y:S01]  /*6fb0*/  @!P5 IMAD.IADD R9, R9, 0x1, -R108 ;  /* 0x000000010909d824 */ /* 0x000fe200078e0a6c */
[----:B------:R-:W-:Y:S01]  /*6fc0*/  ISETP.GT.U32.AND P5, PT, R108, R6, PT ;  /* 0x000000066c00720c */ /* 0x000fe20003fa4070 */
[----:B------:R-:W-:-:S02]  /*6fd0*/  IMAD.MOV.U32 R4, RZ, RZ, R11 ;  /* 0x000000ffff047224 */ /* 0x000fc400078e000b */
[----:B------:R-:W-:Y:S01]  /*6fe0*/  @!P3 IMAD.IADD R8, R8, 0x1, -R108 ;  /* 0x000000010808b824 */ /* 0x000fe200078e0a6c */
[----:B------:R-:W-:Y:S01]  /*6ff0*/  ISETP.GT.U32.AND P3, PT, R108, R5, PT ;  /* 0x000000056c00720c */ /* 0x000fe20003f64070 */
[----:B------:R-:W-:Y:S01]  /*7000*/  IMAD.HI.U32 R11, R110, R4, RZ ;  /* 0x000000046e0b7227 */ /* 0x000fe200078e00ff */
[----:B------:R-:W-:-:S03]  /*7010*/  LOP3.LUT R14, R109, 0x14, RZ, 0xfc, !PT ;  /* 0x000000146d0e7812 */ /* 0x000fc600078efcff */
[----:B------:R-:W-:Y:S02]  /*7020*/  IMAD.MOV R11, RZ, RZ, -R11 ;  /* 0x000000ffff0b7224 */ /* 0x000fe400078e0a0b */
[----:B------:R-:W-:Y:S02]  /*7030*/  @!P1 IMAD.IADD R7, R7, 0x1, -R108 ;  /* 0x0000000107079824 */ /* 0x000fe400078e0a6c */
[----:B------:R-:W-:Y:S01]  /*7040*/  IMAD R4, R108, R11, R4 ;  /* 0x0000000b6c047224 */ /* 0x000fe200078e0204 */
[----:B------:R-:W-:Y:S01]  /*7050*/  IABS R12, R14 ;  /* 0x0000000e000c7213 */ /* 0x000fe20000000000 */
[--C-:B------:R-:W-:Y:S01]  /*7060*/  @!P5 IMAD.IADD R6, R6, 0x1, -R108.reuse ;  /* 0x000000010606d824 */ /* 0x100fe200078e0a6c */
[C---:B------:R-:W-:Y:S01]  /*7070*/  ISETP.GT.U32.AND P1, PT, R108.reuse, R7, PT ;  /* 0x000000076c00720c */ /* 0x040fe20003f24070 */
[----:B------:R-:W-:Y:S01]  /*7080*/  @!P3 IMAD.IADD R5, R5, 0x1, -R108 ;  /* 0x000000010505b824 */ /* 0x000fe200078e0a6c */
[C---:B------:R-:W-:Y:S01]  /*7090*/  ISETP.GT.U32.AND P5, PT, R108.reuse, R4, PT ;  /* 0x000000046c00720c */ /* 0x040fe20003fa4070 */
[----:B------:R-:W-:Y:S01]  /*70a0*/  @!P6 IMAD.MOV R153, RZ, RZ, -R153 ;  /* 0x000000ffff99e224 */ /* 0x000fe200078e0a99 */
[----:B------:R-:W-:Y:S01]  /*70b0*/  ISETP.GT.U32.AND P3, PT, R108, R6, PT ;  /* 0x000000066c00720c */ /* 0x000fe20003f64070 */
[----:B------:R-:W-:Y:S01]  /*70c0*/  IMAD.HI.U32 R11, R110, R12, RZ ;  /* 0x0000000c6e0b7227 */ /* 0x000fe200078e00ff */
[----:B------:R-:W-:-:S02]  /*70d0*/  ISETP.GE.AND P6, PT, R13, RZ, PT ;  /* 0x000000ff0d00720c */ /* 0x000fc40003fc6270 */
[----:B------:R-:W-:Y:S01]  /*70e0*/  LOP3.LUT R13, R109, 0x16, RZ, 0xfc, !PT ;  /* 0x000000166d0d7812 */ /* 0x000fe200078efcff */
[----:B------:R-:W-:Y:S02]  /*70f0*/  IMAD.MOV.U32 R122, RZ, RZ, R9 ;  /* 0x000000ffff7a7224 */ /* 0x000fe400078e0009 */
[----:B------:R-:W-:Y:S01]  /*7100*/  IMAD.MOV R9, RZ, RZ, -R11 ;  /* 0x000000ffff097224 */ /* 0x000fe200078e0a0b */
[----:B------:R-:W-:Y:S01]  /*7110*/  IABS R98, R13 ;  /* 0x0000000d00627213 */ /* 0x000fe20000000000 */
[----:B------:R-:W-:Y:S02]  /*7120*/  IMAD.MOV.U32 R121, RZ, RZ, R8 ;  /* 0x000000ffff797224 */ /* 0x000fe400078e0008 */
[----:B------:R-:W-:Y:S01]  /*7130*/  @!P1 IMAD.IADD R7, R7, 0x1, -R108 ;  /* 0x0000000107079824 */ /* 0x000fe200078e0a6c */
[----:B------:R-:W-:Y:S01]  /*7140*/  ISETP.GE.AND P1, PT, R16, RZ, PT ;  /* 0x000000ff1000720c */ /* 0x000fe20003f26270 */
[C---:B------:R-:W-:Y:S02]  /*7150*/  IMAD R12, R108.reuse, R9, R12 ;  /* 0x000000096c0c7224 */ /* 0x040fe400078e020c */
[----:B------:R-:W-:Y:S01]  /*7160*/  @!P0 IMAD.MOV R121, RZ, RZ, -R121 ;  /* 0x000000ffff798224 */ /* 0x000fe200078e0a79 */
[----:B------:R-:W-:Y:S01]  /*7170*/  ISETP.GT.U32.AND P0, PT, R108, R5, PT ;  /* 0x000000056c00720c */ /* 0x000fe20003f04070 */
[----:B------:R-:W-:-:S04]  /*7180*/  IMAD.HI.U32 R16, R110, R98, RZ ;  /* 0x000000626e107227 */ /* 0x000fc800078e00ff */
[--C-:B------:R-:W-:Y:S02]  /*7190*/  @!P5 IMAD.IADD R4, R4, 0x1, -R108.reuse ;  /* 0x000000010404d824 */ /* 0x100fe400078e0a6c */
[----:B------:R-:W-:Y:S01]  /*71a0*/  @!P3 IMAD.IADD R6, R6, 0x1, -R108 ;  /* 0x000000010606b824 */ /* 0x000fe200078e0a6c */
[C---:B------:R-:W-:Y:S01]  /*71b0*/  ISETP.GT.U32.AND P3, PT, R108.reuse, R12, PT ;  /* 0x0000000c6c00720c */ /* 0x040fe20003f64070 */
[----:B------:R-:W-:Y:S01]  /*71c0*/  IMAD.MOV R11, RZ, RZ, -R16 ;  /* 0x000000ffff0b7224 */ /* 0x000fe200078e0a10 */
[C---:B------:R-:W-:Y:S01]  /*71d0*/  LOP3.LUT R9, R109.reuse, 0x18, RZ, 0xfc, !PT ;  /* 0x000000186d097812 */ /* 0x040fe200078efcff */
[----:B------:R-:W-:Y:S01]  /*71e0*/  @!P4 IMAD.MOV R122, RZ, RZ, -R122 ;  /* 0x000000ffff7ac224 */ /* 0x000fe200078e0a7a */
[C---:B------:R-:W-:Y:S01]  /*71f0*/  ISETP.GT.U32.AND P5, PT, R108.reuse, R4, PT ;  /* 0x000000046c00720c */ /* 0x040fe20003fa4070 */
[----:B------:R-:W-:Y:S01]  /*7200*/  IMAD R98, R108, R11, R98 ;  /* 0x0000000b6c627224 */ /* 0x000fe200078e0262 */
[----:B------:R-:W-:Y:S01]  /*7210*/  ISETP.GE.AND P4, PT, R10, RZ, PT ;  /* 0x000000ff0a00720c */ /* 0x000fe20003f86270 */
[----:B------:R-:W-:Y:S01]  /*7220*/  IMAD.MOV.U32 R119, RZ, RZ, R7 ;  /* 0x000000ffff777224 */ /* 0x000fe200078e0007 */
[----:B------:R-:W-:-:S02]  /*7230*/  LOP3.LUT R11, R109, 0x1a, RZ, 0xfc, !PT ;  /* 0x0000001a6d0b7812 */ /* 0x000fc400078efcff */
[----:B------:R-:W-:Y:S01]  /*7240*/  IABS R10, R9 ;  /* 0x00000009000a7213 */ /* 0x000fe20000000000 */
[----:B------:R-:W-:Y:S01]  /*7250*/  @!P0 IMAD.IADD R5, R5, 0x1, -R108 ;  /* 0x0000000105058824 */ /* 0x000fe200078e0a6c */
[----:B------:R-:W-:Y:S01]  /*7260*/  IABS R8, R11 ;  /* 0x0000000b00087213 */ /* 0x000fe20000000000 */
[----:B------:R-:W-:Y:S01]  /*7270*/  @!P6 IMAD.MOV R119, RZ, RZ, -R119 ;  /* 0x000000ffff77e224 */ /* 0x000fe200078e0a77 */
[----:B------:R-:W-:Y:S01]  /*7280*/  ISETP.GE.AND P6, PT, R15, RZ, PT ;  /* 0x000000ff0f00720c */ /* 0x000fe20003fc6270 */
[----:B------:R-:W-:-:S04]  /*7290*/  IMAD.HI.U32 R7, R110, R10, RZ ;  /* 0x0000000a6e077227 */ /* 0x000fc800078e00ff */
[----:B------:R-:W-:Y:S02]  /*72a0*/  IMAD.MOV.U32 R146, RZ, RZ, R6 ;  /* 0x000000ffff927224 */ /* 0x000fe400078e0006 */
[----:B------:R-:W-:Y:S02]  /*72b0*/  @!P3 IMAD.IADD R12, R12, 0x1, -R108 ;  /* 0x000000010c0cb824 */ /* 0x000fe400078e0a6c */
[----:B------:R-:W-:Y:S02]  /*72c0*/  IMAD.MOV.U32 R118, RZ, RZ, R5 ;  /* 0x000000ffff767224 */ /* 0x000fe400078e0005 */
[----:B------:R-:W-:Y:S02]  /*72d0*/  IMAD.MOV.U32 R6, RZ, RZ, R8 ;  /* 0x000000ffff067224 */ /* 0x000fe400078e0008 */
[----:B------:R-:W-:Y:S02]  /*72e0*/  IMAD.MOV R7, RZ, RZ, -R7 ;  /* 0x000000ffff077224 */ /* 0x000fe400078e0a07 */
[----:B------:R-:W-:-:S02]  /*72f0*/  @!P5 IMAD.IADD R4, R4, 0x1, -R108 ;  /* 0x000000010404d824 */ /* 0x000fc400078e0a6c */
[----:B------:R-:W-:Y:S01]  /*7300*/  @!P1 IMAD.MOV R146, RZ, RZ, -R146 ;  /* 0x000000ffff929224 */ /* 0x000fe200078e0a92 */
[C---:B------:R-:W-:Y:S01]  /*7310*/  ISETP.GT.U32.AND P1, PT, R108.reuse, R98, PT ;  /* 0x000000626c00720c */ /* 0x040fe20003f24070 */
[----:B------:R-:W-:Y:S01]  /*7320*/  @!P4 IMAD.MOV R118, RZ, RZ, -R118 ;  /* 0x000000ffff76c224 */ /* 0x000fe200078e0a76 */
[----:B------:R-:W-:Y:S01]  /*7330*/  ISETP.GT.U32.AND P4, PT, R108, R12, PT ;  /* 0x0000000c6c00720c */ /* 0x000fe20003f84070 */
[----:B------:R-:W-:-:S04]  /*7340*/  IMAD.HI.U32 R8, R110, R6, RZ ;  /* 0x000000066e087227 */ /* 0x000fc800078e00ff */
[C---:B------:R-:W-:Y:S02]  /*7350*/  IMAD R10, R108.reuse, R7, R10 ;  /* 0x000000076c0a7224 */ /* 0x040fe400078e020a */
[----:B------:R-:W-:Y:S02]  /*7360*/  IMAD.MOV.U32 R116, RZ, RZ, R4 ;  /* 0x000000ffff747224 */ /* 0x000fe400078e0004 */
[----:B------:R-:W-:Y:S02]  /*7370*/  IMAD.MOV R5, RZ, RZ, -R8 ;  /* 0x000000ffff057224 */ /* 0x000fe400078e0a08 */
[----:B------:R-:W-:Y:S01]  /*7380*/  @!P6 IMAD.MOV R116, RZ, RZ, -R116 ;  /* 0x000000ffff74e224 */ /* 0x000fe200078e0a74 */
[C---:B------:R-:W-:Y:S01]  /*7390*/  ISETP.GT.U32.AND P6, PT, R108.reuse, R10, PT ;  /* 0x0000000a6c00720c */ /* 0x040fe20003fc4070 */
[----:B------:R-:W-:Y:S02]  /*73a0*/  IMAD R4, R108, R5, R6 ;  /* 0x000000056c047224 */ /* 0x000fe400078e0206 */
[----:B------:R-:W-:-:S02]  /*73b0*/  @!P1 IMAD.IADD R98, R98, 0x1, -R108 ;  /* 0x0000000162629824 */ /* 0x000fc400078e0a6c */
[--C-:B------:R-:W-:Y:S01]  /*73c0*/  @!P4 IMAD.IADD R12, R12, 0x1, -R108.reuse ;  /* 0x000000010c0cc824 */ /* 0x100fe200078e0a6c */
[C---:B------:R-:W-:Y:S02]  /*73d0*/  ISETP.GT.U32.AND P4, PT, R108.reuse, R4, PT ;  /* 0x000000046c00720c */ /* 0x040fe40003f84070 */
[----:B------:R-:W-:Y:S02]  /*73e0*/  LOP3.LUT R21, R109, 0x1c, RZ, 0xfc, !PT ;  /* 0x0000001c6d157812 */ /* 0x000fe400078efcff */
[----:B------:R-:W-:Y:S02]  /*73f0*/  ISETP.GT.U32.AND P1, PT, R108, R98, PT ;  /* 0x000000626c00720c */ /* 0x000fe40003f24070 */
[----:B------:R-:W-:Y:S01]  /*7400*/  ISETP.GE.AND P3, PT, R9, RZ, PT ;  /* 0x000000ff0900720c */ /* 0x000fe20003f66270 */
[----:B------:R-:W-:Y:S01]  /*7410*/  @!P6 IMAD.IADD R10, R10, 0x1, -R108 ;  /* 0x000000010a0ae824 */ /* 0x000fe200078e0a6c */
[----:B------:R-:W-:Y:S02]  /*7420*/  IABS R9, R21 ;  /* 0x0000001500097213 */ /* 0x000fe40000000000 */
[----:B------:R-:W-:-:S02]  /*7430*/  LOP3.LUT R26, R109, 0x1e, RZ, 0xfc, !PT ;  /* 0x0000001e6d1a7812 */ /* 0x000fc400078efcff */
[----:B------:R-:W-:Y:S01]  /*7440*/  ISETP.GT.U32.AND P6, PT, R108, R10, PT ;  /* 0x0000000a6c00720c */ /* 0x000fe20003fc4070 */
[----:B------:R-:W-:Y:S01]  /*7450*/  IMAD.HI.U32 R5, R110, R9, RZ ;  /* 0x000000096e057227 */ /* 0x000fe200078e00ff */
[----:B------:R-:W-:-:S03]  /*7460*/  IABS R97, R26 ;  /* 0x0000001a00617213 */ /* 0x000fc60000000000 */
[--C-:B------:R-:W-:Y:S01]  /*7470*/  @!P4 IMAD.IADD R4, R4, 0x1, -R108.reuse ;  /* 0x000000010404c824 */ /* 0x100fe200078e0a6c */
[C---:B------:R-:W-:Y:S01]  /*7480*/  LOP3.LUT R19, R109.reuse, 0x20, RZ, 0xfc, !PT ;  /* 0x000000206d137812 */ /* 0x040fe200078efcff */
[----:B------:R-:W-:Y:S01]  /*7490*/  IMAD.MOV R6, RZ, RZ, -R5 ;  /* 0x000000ffff067224 */ /* 0x000fe200078e0a05 */
[----:B------:R-:W-:Y:S01]  /*74a0*/  LOP3.LUT R18, R109, 0x22, RZ, 0xfc, !PT ;  /* 0x000000226d127812 */ /* 0x000fe200078efcff */
[----:B------:R-:W-:Y:S01]  /*74b0*/  @!P1 IMAD.IADD R98, R98, 0x1, -R108 ;  /* 0x0000000162629824 */ /* 0x000fe200078e0a6c */
[----:B------:R-:W-:Y:S01]  /*74c0*/  ISETP.GE.AND P1, PT, R11, RZ, PT ;  /* 0x000000ff0b00720c */ /* 0x000fe20003f26270 */
[----:B------:R-:W-:Y:S01]  /*74d0*/  IMAD.HI.U32 R11, R110, R97, RZ ;  /* 0x000000616e0b7227 */ /* 0x000fe200078e00ff */
[C---:B------:R-:W-:Y:S02]  /*74e0*/  ISETP.GT.U32.AND P4, PT, R108.reuse, R4, PT ;  /* 0x000000046c00720c */ /* 0x040fe40003f84070 */
[----:B------:R-:W-:Y:S01]  /*74f0*/  IABS R8, R19 ;  /* 0x0000001300087213 */ /* 0x000fe20000000000 */
[----:B------:R-:W-:Y:S01]  /*7500*/  IMAD R9, R108, R6, R9 ;  /* 0x000000066c097224 */ /* 0x000fe200078e0209 */
[----:B------:R-:W-:Y:S01]  /*7510*/  IABS R7, R18 ;  /* 0x0000001200077213 */ /* 0x000fe20000000000 */
[----:B------:R-:W-:-:S02]  /*7520*/  IMAD.MOV R5, RZ, RZ, -R11 ;  /* 0x000000ffff057224 */ /* 0x000fc400078e0a0b */
[----:B------:R-:W-:Y:S01]  /*7530*/  @!P6 IMAD.IADD R10, R10, 0x1, -R108 ;  /* 0x000000010a0ae824 */ /* 0x000fe200078e0a6c */
[----:B------:R-:W-:Y:S01]  /*7540*/  ISETP.GT.U32.AND P6, PT, R108, R9, PT ;  /* 0x000000096c00720c */ /* 0x000fe20003fc4070 */
[----:B------:R-:W-:Y:S01]  /*7550*/  IMAD.HI.U32 R6, R110, R8, RZ ;  /* 0x000000086e067227 */ /* 0x000fe200078e00ff */
[----:B------:R-:W-:Y:S02]  /*7560*/  ISETP.GE.AND P0, PT, R14, RZ, PT ;  /* 0x000000ff0e00720c */ /* 0x000fe40003f06270 */
[----:B------:R-:W-:Y:S01]  /*7570*/  LOP3.LUT R14, R109, 0x24, RZ, 0xfc, !PT ;  /* 0x000000246d0e7812 */ /* 0x000fe200078efcff */
[----:B------:R-:W-:Y:S01]  /*7580*/  IMAD.HI.U32 R11, R110, R7, RZ ;  /* 0x000000076e0b7227 */ /* 0x000fe200078e00ff */
[----:B------:R-:W-:-:S03]  /*7590*/  ISETP.GE.AND P5, PT, R13, RZ, PT ;  /* 0x000000ff0d00720c */ /* 0x000fc60003fa6270 */
[----:B------:R-:W-:Y:S01]  /*75a0*/  IMAD R97, R108, R5, R97 ;  /* 0x000000056c617224 */ /* 0x000fe200078e0261 */
[----:B------:R-:W-:Y:S01]  /*75b0*/  IABS R13, R14 ;  /* 0x0000000e000d7213 */ /* 0x000fe20000000000 */
[----:B------:R-:W-:Y:S02]  /*75c0*/  IMAD.MOV R5, RZ, RZ, -R6 ;  /* 0x000000ffff057224 */ /* 0x000fe400078e0a06 */
[----:B------:R-:W-:Y:S02]  /*75d0*/  IMAD.MOV R6, RZ, RZ, -R11 ;  /* 0x000000ffff067224 */ /* 0x000fe400078e0a0b */
[----:B------:R-:W-:Y:S01]  /*75e0*/  @!P4 IMAD.IADD R4, R4, 0x1, -R108 ;  /* 0x000000010404c824 */ /* 0x000fe200078e0a6c */
[C---:B------:R-:W-:Y:S01]  /*75f0*/  ISETP.GT.U32.AND P4, PT, R108.reuse, R97, PT ;  /* 0x000000616c00720c */ /* 0x040fe20003f84070 */
[C---:B------:R-:W-:Y:S02]  /*7600*/  IMAD R8, R108.reuse, R5, R8 ;  /* 0x000000056c087224 */ /* 0x040fe400078e0208 */
[----:B------:R-:W-:-:S02]  /*7610*/  IMAD R7, R108, R6, R7 ;  /* 0x000000066c077224 */ /* 0x000fc400078e0207 */
[----:B------:R-:W-:Y:S02]  /*7620*/  IMAD.MOV.U32 R6, RZ, RZ, R13 ;  /* 0x000000ffff067224 */ /* 0x000fe400078e000d */
[----:B------:R-:W-:Y:S01]  /*7630*/  @!P6 IMAD.IADD R9, R9, 0x1, -R108 ;  /* 0x000000010909e824 */ /* 0x000fe200078e0a6c */
[----:B------:R-:W-:Y:S01]  /*7640*/  ISETP.GT.U32.AND P6, PT, R108, R8, PT ;  /* 0x000000086c00720c */ /* 0x000fe20003fc4070 */
[----:B------:R-:W-:-:S04]  /*7650*/  IMAD.HI.U32 R22, R110, R6, RZ ;  /* 0x000000066e167227 */ /* 0x000fc800078e00ff */
[----:B------:R-:W-:Y:S02]  /*7660*/  IMAD.MOV R22, RZ, RZ, -R22 ;  /* 0x000000ffff167224 */ /* 0x000fe400078e0a16 */
[----:B------:R-:W-:Y:S01]  /*7670*/  @!P4 IMAD.IADD R97, R97, 0x1, -R108 ;  /* 0x000000016161c824 */ /* 0x000fe200078e0a6c */
[C---:B------:R-:W-:Y:S01]  /*7680*/  ISETP.GT.U32.AND P4, PT, R108.reuse, R7, PT ;  /* 0x000000076c00720c */ /* 0x040fe20003f84070 */
[----:B------:R-:W-:Y:S01]  /*7690*/  IMAD R6, R108, R22, R6 ;  /* 0x000000166c067224 */ /* 0x000fe200078e0206 */
[----:B------:R-:W-:-:S03]  /*76a0*/  LOP3.LUT R16, R109, 0x2a, RZ, 0xfc, !PT ;  /* 0x0000002a6d107812 */ /* 0x000fc600078efcff */
[----:B------:R-:W-:Y:S01]  /*76b0*/  @!P6 IMAD.IADD R8, R8, 0x1, -R108 ;  /* 0x000000010808e824 */ /* 0x000fe200078e0a6c */
[----:B------:R-:W-:Y:S02]  /*76c0*/  ISETP.GT.U32.AND P6, PT, R108, R6, PT ;  /* 0x000000066c00720c */ /* 0x000fe40003fc4070 */
[----:B------:R-:W-:Y:S02]  /*76d0*/  IABS R5, R16 ;  /* 0x0000001000057213 */ /* 0x000fe40000000000 */
[----:B------:R-:W-:-:S03]  /*76e0*/  LOP3.LUT R17, R109, 0x28, RZ, 0xfc, !PT ;  /* 0x000000286d117812 */ /* 0x000fc600078efcff */
[----:B------:R-:W-:Y:S01]  /*76f0*/  @!P4 IMAD.IADD R7, R7, 0x1, -R108 ;  /* 0x000000010707c824 */ /* 0x000fe200078e0a6c */
[----:B------:R-:W-:Y:S01]  /*7700*/  ISETP.GT.U32.AND P4, PT, R108, R97, PT ;  /* 0x000000616c00720c */ /* 0x000fe20003f84070 */
[----:B------:R-:W-:Y:S01]  /*7710*/  IMAD.HI.U32 R22, R110, R5, RZ ;  /* 0x000000056e167227 */ /* 0x000fe200078e00ff */
[----:B------:R-:W-:-:S03]  /*7720*/  IABS R11, R17 ;  /* 0x00000011000b7213 */ /* 0x000fc60000000000 */
[----:B------:R-:W-:Y:S01]  /*7730*/  IMAD.MOV R22, RZ, RZ, -R22 ;  /* 0x000000ffff167224 */ /* 0x000fe200078e0a16 */
[----:B------:R-:W-:Y:S01]  /*7740*/  LOP3.LUT R15, R109, 0x2c, RZ, 0xfc, !PT ;  /* 0x0000002c6d0f7812 */ /* 0x000fe200078efcff */
[----:B------:R-:W-:Y:S02]  /*7750*/  IMAD.MOV.U32 R112, RZ, RZ, R4 ;  /* 0x000000ffff707224 */ /* 0x000fe400078e0004 */
[----:B------:R-:W-:Y:S02]  /*7760*/  @!P6 IMAD.IADD R6, R6, 0x1, -R108 ;  /* 0x000000010606e824 */ /* 0x000fe400078e0a6c */
[----:B------:R-:W-:Y:S01]  /*7770*/  IMAD.HI.U32 R13, R110, R11, RZ ;  /* 0x0000000b6e0d7227 */ /* 0x000fe200078e00ff */
[----:B------:R-:W-:-:S03]  /*7780*/  IABS R23, R15 ;  /* 0x0000000f00177213 */ /* 0x000fc60000000000 */
[----:B------:R-:W-:Y:S02]  /*7790*/  IMAD.MOV.U32 R113, RZ, RZ, R10 ;  /* 0x000000ffff717224 */ /* 0x000fe400078e000a */
[C---:B------:R-:W-:Y:S02]  /*77a0*/  IMAD R5, R108.reuse, R22, R5 ;  /* 0x000000166c057224 */ /* 0x040fe400078e0205 */
[----:B------:R-:W-:Y:S01]  /*77b0*/  @!P1 IMAD.MOV R112, RZ, RZ, -R112 ;  /* 0x000000ffff709224 */ /* 0x000fe200078e0a70 */
[C---:B------:R-:W-:Y:S01]  /*77c0*/  ISETP.GT.U32.AND P1, PT, R108.reuse, R6, PT ;  /* 0x000000066c00720c */ /* 0x040fe20003f24070 */
[----:B------:R-:W-:Y:S02]  /*77d0*/  IMAD.MOV R13, RZ, RZ, -R13 ;  /* 0x000000ffff0d7224 */ /* 0x000fe400078e0a0d */
[----:B------:R-:W-:Y:S01]  /*77e0*/  @!P3 IMAD.MOV R113, RZ, RZ, -R113 ;  /* 0x000000ffff71b224 */ /* 0x000fe200078e0a71 */
[C---:B------:R-:W-:Y:S01]  /*77f0*/  ISETP.GT.U32.AND P3, PT, R108.reuse, R8, PT ;  /* 0x000000086c00720c */ /* 0x040fe20003f64070 */
[----:B------:R-:W-:Y:S01]  /*7800*/  @!P4 IMAD.IADD R97, R97, 0x1, -R108 ;  /* 0x000000016161c824 */ /* 0x000fe200078e0a6c */
[C---:B------:R-:W-:Y:S01]  /*7810*/  ISETP.GT.U32.AND P4, PT, R108.reuse, R5, PT ;  /* 0x000000056c00720c */ /* 0x040fe20003f84070 */
[----:B------:R-:W-:Y:S01]  /*7820*/  IMAD R11, R108, R13, R11 ;  /* 0x0000000d6c0b7224 */ /* 0x000fe200078e020b */
[----:B------:R-:W-:Y:S01]  /*7830*/  LOP3.LUT R20, R109, 0x30, RZ, 0xfc, !PT ;  /* 0x000000306d147812 */ /* 0x000fe200078efcff */
[----:B------:R-:W-:-:S02]  /*7840*/  IMAD.MOV.U32 R13, RZ, RZ, R23 ;  /* 0x000000ffff0d7224 */ /* 0x000fc400078e0017 */
[----:B------:R-:W-:Y:S01]  /*7850*/  IMAD.MOV.U32 R115, RZ, RZ, R12 ;  /* 0x000000ffff737224 */ /* 0x000fe200078e000c */
[----:B------:R-:W-:Y:S01]  /*7860*/  ISETP.GT.U32.AND P6, PT, R108, R7, PT ;  /* 0x000000076c00720c */ /* 0x000fe20003fc4070 */
[----:B------:R-:W-:Y:S01]  /*7870*/  IMAD.HI.U32 R23, R110, R13, RZ ;  /* 0x0000000d6e177227 */ /* 0x000fe200078e00ff */
[----:B------:R-:W-:-:S03]  /*7880*/  IABS R24, R20 ;  /* 0x0000001400187213 */ /* 0x000fc60000000000 */
[----:B------:R-:W-:Y:S01]  /*7890*/  @!P0 IMAD.MOV R115, RZ, RZ, -R115 ;  /* 0x000000ffff738224 */ /* 0x000fe200078e0a73 */
[----:B------:R-:W-:Y:S01]  /*78a0*/  ISETP.GT.U32.AND P0, PT, R108, R9, PT ;  /* 0x000000096c00720c */ /* 0x000fe20003f04070 */
[----:B------:R-:W-:Y:S02]  /*78b0*/  IMAD.MOV R4, RZ, RZ, -R23 ;  /* 0x000000ffff047224 */ /* 0x000fe400078e0a17 */
[----:B------:R-:W-:Y:S01]  /*78c0*/  @!P1 IMAD.IADD R6, R6, 0x1, -R108 ;  /* 0x0000000106069824 */ /* 0x000fe200078e0a6c */
[----:B------:R-:W-:Y:S01]  /*78d0*/  ISETP.GE.AND P1, PT, R19, RZ, PT ;  /* 0x000000ff1300720c */ /* 0x000fe20003f26270 */
[----:B------:R-:W-:Y:S02]  /*78e0*/  IMAD.MOV.U32 R10, RZ, RZ, R24 ;  /* 0x000000ffff0a7224 */ /* 0x000fe400078e0018 */
[--C-:B------:R-:W-:Y:S01]  /*78f0*/  @!P3 IMAD.IADD R8, R8, 0x1, -R108.reuse ;  /* 0x000000010808b824 */ /* 0x100fe200078e0a6c */
[----:B------:R-:W-:Y:S01]  /*7900*/  ISETP.GE.AND P3, PT, R21, RZ, PT ;  /* 0x000000ff1500720c */ /* 0x000fe20003f66270 */
[----:B------:R-:W-:Y:S01]  /*7910*/  @!P4 IMAD.IADD R5, R5, 0x1, -R108 ;  /* 0x000000010505c824 */ /* 0x000fe200078e0a6c */
[----:B------:R-:W-:Y:S01]  /*7920*/  ISETP.GE.AND P4, PT, R14, RZ, PT ;  /* 0x000000ff0e00720c */ /* 0x000fe20003f86270 */
[----:B------:R-:W-:-:S02]  /*7930*/  IMAD R4, R108, R4, R13 ;  /* 0x000000046c047224 */ /* 0x000fc400078e020d */
[----:B------:R-:W-:Y:S01]  /*7940*/  IMAD.HI.U32 R21, R110, R10, RZ ;  /* 0x0000000a6e157227 */ /* 0x000fe200078e00ff */
[----:B------:R-:W-:-:S03]  /*7950*/  LOP3.LUT R13, R109, 0x32, RZ, 0xfc, !PT ;  /* 0x000000326d0d7812 */ /* 0x000fc600078efcff */
[--C-:B------:R-:W-:Y:S01]  /*7960*/  @!P6 IMAD.IADD R7, R7, 0x1, -R108.reuse ;  /* 0x000000010707e824 */ /* 0x100fe200078e0a6c */
[C---:B------:R-:W-:Y:S01]  /*7970*/  ISETP.GT.U32.AND P6, PT, R108.reuse, R4, PT ;  /* 0x000000046c00720c */ /* 0x040fe20003fc4070 */
[----:B------:R-:W-:Y:S01]  /*7980*/  IMAD.MOV R19, RZ, RZ, -R21 ;  /* 0x000000ffff137224 */ /* 0x000fe200078e0a15 */
[----:B------:R-:W-:Y:S01]  /*7990*/  IABS R12, R13 ;  /* 0x0000000d000c7213 */ /* 0x000fe20000000000 */
[----:B------:R-:W-:Y:S01]  /*79a0*/  @!P0 IMAD.IADD R9, R9, 0x1, -R108 ;  /* 0x0000000109098824 */ /* 0x000fe200078e0a6c */
[C---:B------:R-:W-:Y:S01]  /*79b0*/  ISETP.GT.U32.AND P0, PT, R108.reuse, R11, PT ;  /* 0x0000000b6c00720c */ /* 0x040fe20003f04070 */
[----:B------:R-:W-:Y:S02]  /*79c0*/  IMAD.MOV.U32 R102, RZ, RZ, R8 ;  /* 0x000000ffff667224 */ /* 0x000fe400078e0008 */
[----:B------:R-:W-:Y:S02]  /*79d0*/  IMAD R10, R108, R19, R10 ;  /* 0x000000136c0a7224 */ /* 0x000fe400078e020a */
[----:B------:R-:W-:-:S02]  /*79e0*/  IMAD.MOV.U32 R100, RZ, RZ, R6 ;  /* 0x000000ffff647224 */ /* 0x000fc400078e0006 */
[----:B------:R-:W-:Y:S01]  /*79f0*/  @!P1 IMAD.MOV R102, RZ, RZ, -R102 ;  /* 0x000000ffff669224 */ /* 0x000fe200078e0a66 */
[----:B------:R-:W-:Y:S01]  /*7a00*/  ISETP.GT.U32.AND P1, PT, R108, R5, PT ;  /* 0x000000056c00720c */ /* 0x000fe20003f24070 */
[----:B------:R-:W-:Y:S02]  /*7a10*/  IMAD.MOV.U32 R103, RZ, RZ, R9 ;  /* 0x000000ffff677224 */ /* 0x000fe400078e0009 */
[----:B------:R-:W-:-:S04]  /*7a20*/  IMAD.HI.U32 R9, R110, R12, RZ ;  /* 0x0000000c6e097227 */ /* 0x000fc800078e00ff */
[----:B------:R-:W-:Y:S01]  /*7a30*/  @!P4 IMAD.MOV R100, RZ, RZ, -R100 ;  /* 0x000000ffff64c224 */ /* 0x000fe200078e0a64 */
[----:B------:R-:W-:Y:S01]  /*7a40*/  ISETP.GT.U32.AND P4, PT, R108, R10, PT ;  /* 0x0000000a6c00720c */ /* 0x000fe20003f84070 */
[----:B------:R-:W-:Y:S02]  /*7a50*/  IMAD.MOV R6, RZ, RZ, -R9 ;  /* 0x000000ffff067224 */ /* 0x000fe400078e0a09 */
[--C-:B------:R-:W-:Y:S02]  /*7a60*/  @!P6 IMAD.IADD R4, R4, 0x1, -R108.reuse ;  /* 0x000000010404e824 */ /* 0x100fe400078e0a6c */
[----:B------:R-:W-:Y:S01]  /*7a70*/  @!P0 IMAD.IADD R11, R11, 0x1, -R108 ;  /* 0x000000010b0b8824 */ /* 0x000fe200078e0a6c */
[----:B------:R-:W-:Y:S01]  /*7a80*/  ISETP.GE.AND P0, PT, R18, RZ, PT ;  /* 0x000000ff1200720c */ /* 0x000fe20003f06270 */
[C---:B------:R-:W-:Y:S01]  /*7a90*/  IMAD R6, R108.reuse, R6, R12 ;  /* 0x000000066c067224 */ /* 0x040fe200078e020c */
[C---:B------:R-:W-:Y:S01]  /*7aa0*/  ISETP.GT.U32.AND P6, PT, R108.reuse, R4, PT ;  /* 0x000000046c00720c */ /* 0x040fe20003fc4070 */
[--C-:B------:R-:W-:Y:S01]  /*7ab0*/  @!P1 IMAD.IADD R5, R5, 0x1, -R108.reuse ;  /* 0x0000000105059824 */ /* 0x100fe200078e0a6c */
[----:B------:R-:W-:Y:S01]  /*7ac0*/  LOP3.LUT R9, R109, 0x34, RZ, 0xfc, !PT ;  /* 0x000000346d097812 */ /* 0x000fe200078efcff */
[----:B------:R-:W-:Y:S01]  /*7ad0*/  @!P3 IMAD.MOV R103, RZ, RZ, -R103 ;  /* 0x000000ffff67b224 */ /* 0x000fe200078e0a67 */
[C---:B------:R-:W-:Y:S01]  /*7ae0*/  ISETP.GT.U32.AND P1, PT, R108.reuse, R6, PT ;  /* 0x000000066c00720c */ /* 0x040fe20003f24070 */
[----:B------:R-:W-:Y:S01]  /*7af0*/  IMAD.MOV.U32 R101, RZ, RZ, R7 ;  /* 0x000000ffff657224 */ /* 0x000fe200078e0007 */
[----:B------:R-:W-:Y:S01]  /*7b00*/  ISETP.GT.U32.AND P3, PT, R108, R11, PT ;  /* 0x0000000b6c00720c */ /* 0x000fe20003f64070 */
[----:B------:R-:W-:Y:S01]  /*7b10*/  @!P4 IMAD.IADD R10, R10, 0x1, -R108 ;  /* 0x000000010a0ac824 */ /* 0x000fe200078e0a6c */
[----:B------:R-:W-:-:S04]  /*7b20*/  IABS R7, R9 ;  /* 0x0000000900077213 */ /* 0x000fc80000000000 */
[----:B------:R-:W-:Y:S01]  /*7b30*/  ISETP.GT.U32.AND P4, PT, R108, R10, PT ;  /* 0x0000000a6c00720c */ /* 0x000fe20003f84070 */
[----:B------:R-:W-:-:S04]  /*7b40*/  IMAD.HI.U32 R12, R110, R7, RZ ;  /* 0x000000076e0c7227 */ /* 0x000fc800078e00ff */
[----:B------:R-:W-:Y:S01]  /*7b50*/  @!P0 IMAD.MOV R101, RZ, RZ, -R101 ;  /* 0x000000ffff658224 */ /* 0x000fe200078e0a65 */
[----:B------:R-:W-:Y:S01]  /*7b60*/  ISETP.GE.AND P0, PT, R17, RZ, PT ;  /* 0x000000ff1100720c */ /* 0x000fe20003f06270 */
[----:B------:R-:W-:Y:S02]  /*7b70*/  @!P6 IMAD.IADD R4, R4, 0x1, -R108 ;  /* 0x000000010404e824 */ /* 0x000fe400078e0a6c */
[----:B------:R-:W-:Y:S02]  /*7b80*/  IMAD.MOV.U32 R94, RZ, RZ, R5 ;  /* 0x000000ffff5e7224 */ /* 0x000fe400078e0005 */
[----:B------:R-:W-:Y:S02]  /*7b90*/  IMAD.MOV R5, RZ, RZ, -R12 ;  /* 0x000000ffff057224 */ /* 0x000fe400078e0a0c */
[--C-:B------:R-:W-:Y:S02]  /*7ba0*/  @!P1 IMAD.IADD R6, R6, 0x1, -R108.reuse ;  /* 0x0000000106069824 */ /* 0x100fe400078e0a6c */
[----:B------:R-:W-:Y:S01]  /*7bb0*/  @!P3 IMAD.IADD R11, R11, 0x1, -R108 ;  /* 0x000000010b0bb824 */ /* 0x000fe200078e0a6c */
[----:B------:R-:W-:Y:S01]  /*7bc0*/  ISETP.GE.AND P3, PT, R16, RZ, PT ;  /* 0x000000ff1000720c */ /* 0x000fe20003f66270 */
[----:B------:R-:W-:Y:S01]  /*7bd0*/  IMAD.MOV.U32 R93, RZ, RZ, R4 ;  /* 0x000000ffff5d7224 */ /* 0x000fe200078e0004 */
[----:B------:R-:W-:Y:S01]  /*7be0*/  ISETP.GE.AND P6, PT, R15, RZ, PT ;  /* 0x000000ff0f00720c */ /* 0x000fe20003fc6270 */
[C---:B------:R-:W-:Y:S01]  /*7bf0*/  IMAD R4, R108.reuse, R5, R7 ;  /* 0x000000056c047224 */ /* 0x040fe200078e0207 */
[----:B------:R-:W-:Y:S01]  /*7c00*/  LOP3.LUT R8, R109, 0x38, RZ, 0xfc, !PT ;  /* 0x000000386d087812 */ /* 0x000fe200078efcff */
[----:B------:R-:W-:Y:S01]  /*7c10*/  IMAD.MOV.U32 R95, RZ, RZ, R11 ;  /* 0x000000ffff5f7224 */ /* 0x000fe200078e000b */
[----:B------:R-:W-:Y:S01]  /*7c20*/  ISETP.GT.U32.AND P1, PT, R108, R6, PT ;  /* 0x000000066c00720c */ /* 0x000fe20003f24070 */
[----:B------:R-:W-:Y:S01]  /*7c30*/  @!P4 IMAD.IADD R10, R10, 0x1, -R108 ;  /* 0x000000010a0ac824 */ /* 0x000fe200078e0a6c */
[----:B------:R-:W-:-:S02]  /*7c40*/  IABS R11, R8 ;  /* 0x00000008000b7213 */ /* 0x000fc40000000000 */
[----:B------:R-:W-:Y:S01]  /*7c50*/  ISETP.GT.U32.AND P4, PT, R108, R4, PT ;  /* 0x000000046c00720c */ /* 0x000fe20003f84070 */
[----:B------:R-:W-:Y:S01]  /*7c60*/  @!P0 IMAD.MOV R95, RZ, RZ, -R95 ;  /* 0x000000ffff5f8224 */ /* 0x000fe200078e0a5f */
[----:B------:R-:W-:Y:S01]  /*7c70*/  ISETP.GE.AND P0, PT, R20, RZ, PT ;  /* 0x000000ff1400720c */ /* 0x000fe20003f06270 */
[----:B------:R-:W-:Y:S01]  /*7c80*/  IMAD.HI.U32 R7, R110, R11, RZ ;  /* 0x0000000b6e077227 */ /* 0x000fe200078e00ff */
[----:B------:R-:W-:-:S03]  /*7c90*/  LOP3.LUT R5, R109, 0x3a, RZ, 0xfc, !PT ;  /* 0x0000003a6d057812 */ /* 0x000fc600078efcff */
[----:B------:R-:W-:Y:S01]  /*7ca0*/  @!P3 IMAD.MOV R94, RZ, RZ, -R94 ;  /* 0x000000ffff5eb224 */ /* 0x000fe200078e0a5e */
[----:B------:R-:W-:Y:S01]  /*7cb0*/  ISETP.GE.AND P3, PT, R13, RZ, PT ;  /* 0x000000ff0d00720c */ /* 0x000fe20003f66270 */
[----:B------:R-:W-:Y:S01]  /*7cc0*/  @!P6 IMAD.MOV R93, RZ, RZ, -R93 ;  /* 0x000000ffff5de224 */ /* 0x000fe200078e0a5d */
[----:B------:R-:W-:Y:S01]  /*7cd0*/  ISETP.GE.AND P6, PT, R9, RZ, PT ;  /* 0x000000ff0900720c */ /* 0x000fe20003fc6270 */
[----:B------:R-:W-:Y:S01]  /*7ce0*/  IMAD.MOV R7, RZ, RZ, -R7 ;  /* 0x000000ffff077224 */ /* 0x000fe200078e0a07 */
[----:B------:R-:W-:Y:S01]  /*7cf0*/  IABS R9, R5 ;  /* 0x0000000500097213 */ /* 0x000fe20000000000 */
[----:B------:R-:W-:Y:S01]  /*7d00*/  @!P1 IMAD.IADD R6, R6, 0x1, -R108 ;  /* 0x0000000106069824 */ /* 0x000fe200078e0a6c */
[----:B------:R-:W-:Y:S01]  /*7d10*/  ISETP.GE.AND P1, PT, R8, RZ, PT ;  /* 0x000000ff0800720c */ /* 0x000fe20003f26270 */
[----:B------:R-:W-:Y:S02]  /*7d20*/  IMAD R8, R108, R7, R11 ;  /* 0x000000076c087224 */ /* 0x000fe400078e020b */
[----:B------:R-:W-:-:S02]  /*7d30*/  IMAD.MOV.U32 R92, RZ, RZ, R10 ;  /* 0x000000ffff5c7224 */ /* 0x000fc400078e000a */
[----:B------:R-:W-:Y:S02]  /*7d40*/  @!P4 IMAD.IADD R4, R4, 0x1, -R108 ;  /* 0x000000010404c824 */ /* 0x000fe400078e0a6c */
[----:B------:R-:W-:Y:S02]  /*7d50*/  IMAD.MOV.U32 R7, RZ, RZ, R9 ;  /* 0x000000ffff077224 */ /* 0x000fe400078e0009 */
[----:B------:R-:W-:Y:S01]  /*7d60*/  @!P0 IMAD.MOV R92, RZ, RZ, -R92 ;  /* 0x000000ffff5c8224 */ /* 0x000fe200078e0a5c */
[C---:B------:R-:W-:Y:S01]  /*7d70*/  ISETP.GT.U32.AND P0, PT, R108.reuse, R8, PT ;  /* 0x000000086c00720c */ /* 0x040fe20003f04070 */
[----:B------:R-:W-:Y:S01]  /*7d80*/  IMAD.MOV.U32 R91, RZ, RZ, R6 ;  /* 0x000000ffff5b7224 */ /* 0x000fe200078e0006 */
[----:B------:R-:W-:Y:S01]  /*7d90*/  ISETP.GT.U32.AND P4, PT, R108, R4, PT ;  /* 0x000000046c00720c */ /* 0x000fe20003f84070 */
[----:B------:R-:W-:Y:S01]  /*7da0*/  IMAD.HI.U32 R9, R110, R7, RZ ;  /* 0x000000076e097227 */ /* 0x000fe200078e00ff */
[----:B------:R-:W-:-:S03]  /*7db0*/  LOP3.LUT R14, R109, 0x3c, RZ, 0xfc, !PT ;  /* 0x0000003c6d0e7812 */ /* 0x000fc600078efcff */
[----:B------:R-:W-:Y:S01]  /*7dc0*/  @!P3 IMAD.MOV R91, RZ, RZ, -R91 ;  /* 0x000000ffff5bb224 */ /* 0x000fe200078e0a5b */
[----:B------:R-:W-:Y:S01]  /*7dd0*/  ISETP.GE.AND P3, PT, R5, RZ, PT ;  /* 0x000000ff0500720c */ /* 0x000fe20003f66270 */
[----:B------:R-:W-:Y:S01]  /*7de0*/  IMAD.MOV R5, RZ, RZ, -R9 ;  /* 0x000000ffff057224 */ /* 0x000fe200078e0a09 */
[----:B------:R-:W-:Y:S02]  /*7df0*/  IABS R11, R14 ;  /* 0x0000000e000b7213 */ /* 0x000fe40000000000 */
[----:B------:R-:W-:Y:S01]  /*7e00*/  LOP3.LUT R13, R109, 0x40, RZ, 0xfc, !PT ;  /* 0x000000406d0d7812 */ /* 0x000fe200078efcff */
[----:B------:R-:W-:Y:S02]  /*7e10*/  IMAD R5, R108, R5, R7 ;  /* 0x000000056c057224 */ /* 0x000fe400078e0207 */
[----:B------:R-:W-:Y:S01]  /*7e20*/  @!P0 IMAD.IADD R8, R8, 0x1, -R108 ;  /* 0x0000000108088824 */ /* 0x000fe200078e0a6c */
[----:B------:R-:W-:Y:S01]  /*7e30*/  IABS R6, R13 ;  /* 0x0000000d00067213 */ /* 0x000fe20000000000 */
[----:B------:R-:W-:-:S04]  /*7e40*/  IMAD.HI.U32 R10, R110, R11, RZ ;  /* 0x0000000b6e0a7227 */ /* 0x000fc800078e00ff */
[----:B------:R-:W-:Y:S01]  /*7e50*/  @!P4 IMAD.IADD R4, R4, 0x1, -R108 ;  /* 0x000000010404c824 */ /* 0x000fe200078e0a6c */
[C---:B------:R-:W-:Y:S01]  /*7e60*/  ISETP.GT.U32.AND P4, PT, R108.reuse, R5, PT ;  /* 0x000000056c00720c */ /* 0x040fe20003f84070 */
[----:B------:R-:W-:Y:S01]  /*7e70*/  IMAD.MOV R7, RZ, RZ, -R10 ;  /* 0x000000ffff077224 */ /* 0x000fe200078e0a0a */
[----:B------:R-:W-:Y:S01]  /*7e80*/  ISETP.GT.U32.AND P0, PT, R108, R8, PT ;  /* 0x000000086c00720c */ /* 0x000fe20003f04070 */
[----:B------:R-:W-:Y:S01]  /*7e90*/  IMAD.HI.U32 R10, R110, R6, RZ ;  /* 0x000000066e0a7227 */ /* 0x000fe200078e00ff */
[----:B------:R-:W-:-:S03]  /*7ea0*/  LOP3.LUT R12, R109, 0x42, RZ, 0xfc, !PT ;  /* 0x000000426d0c7812 */ /* 0x000fc600078efcff */
[----:B------:R-:W-:Y:S02]  /*7eb0*/  IMAD.MOV.U32 R90, RZ, RZ, R4 ;  /* 0x000000ffff5a7224 */ /* 0x000fe400078e0004 */
[----:B------:R-:W-:Y:S01]  /*7ec0*/  IMAD.MOV R4, RZ, RZ, -R10 ;  /* 0x000000ffff047224 */ /* 0x000fe200078e0a0a */
[----:B------:R-:W-:-:S03]  /*7ed0*/  IABS R9, R12 ;  /* 0x0000000c00097213 */ /* 0x000fc60000000000 */
[----:B------:R-:W-:Y:S02]  /*7ee0*/  IMAD R4, R108, R4, R6 ;  /* 0x000000046c047224 */ /* 0x000fe400078e0206 */
[--C-:B------:R-:W-:Y:S02]  /*7ef0*/  @!P4 IMAD.IADD R5, R5, 0x1, -R108.reuse ;  /* 0x000000010505c824 */ /* 0x100fe400078e0a6c */
[----:B------:R-:W-:Y:S01]  /*7f00*/  @!P0 IMAD.IADD R8, R8, 0x1, -R108 ;  /* 0x0000000108088824 */ /* 0x000fe200078e0a6c */
[C---:B------:R-:W-:Y:S01]  /*7f10*/  ISETP.GT.U32.AND P0, PT, R108.reuse, R4, PT ;  /* 0x000000046c00720c */ /* 0x040fe20003f04070 */
[C---:B------:R-:W-:Y:S01]  /*7f20*/  IMAD R7, R108.reuse, R7, R11 ;  /* 0x000000076c077224 */ /* 0x040fe200078e020b */
[----:B------:R-:W-:Y:S01]  /*7f30*/  ISETP.GT.U32.AND P4, PT, R108, R5, PT ;  /* 0x000000056c00720c */ /* 0x000fe20003f84070 */
[----:B------:R-:W-:-:S04]  /*7f40*/  IMAD.HI.U32 R11, R110, R9, RZ ;  /* 0x000000096e0b7227 */ /* 0x000fc800078e00ff */
[----:B------:R-:W-:Y:S02]  /*7f50*/  IMAD.MOV R10, RZ, RZ, -R11 ;  /* 0x000000ffff0a7224 */ /* 0x000fe400078e0a0b */
[----:B------:R-:W-:Y:S02]  /*7f60*/  @!P6 IMAD.MOV R90, RZ, RZ, -R90 ;  /* 0x000000ffff5ae224 */ /* 0x000fe400078e0a5a */
[C---:B------:R-:W-:Y:S01]  /*7f70*/  IMAD R6, R108.reuse, R10, R9 ;  /* 0x0000000a6c067224 */ /* 0x040fe200078e0209 */
[----:B------:R-:W-:Y:S02]  /*7f80*/  LOP3.LUT R10, R109, 0x44, RZ, 0xfc, !PT ;  /* 0x000000446d0a7812 */ /* 0x000fe400078efcff */
[----:B------:R-:W-:Y:S01]  /*7f90*/  ISETP.GT.U32.AND P6, PT, R108, R7, PT ;  /* 0x000000076c00720c */ /* 0x000fe20003fc4070 */
[----:B------:R-:W-:Y:S01]  /*7fa0*/  IMAD.MOV.U32 R89, RZ, RZ, R8 ;  /* 0x000000ffff597224 */ /* 0x000fe200078e0008 */
[----:B------:R-:W-:Y:S01]  /*7fb0*/  IABS R8, R10 ;  /* 0x0000000a00087213 */ /* 0x000fe20000000000 */
[----:B------:R-:W-:-:S02]  /*7fc0*/  @!P0 IMAD.IADD R4, R4, 0x1, -R108 ;  /* 0x0000000104048824 */ /* 0x000fc400078e0a6c */
[----:B------:R-:W-:Y:S01]  /*7fd0*/  @!P4 IMAD.IADD R5, R5, 0x1, -R108 ;  /* 0x000000010505c824 */ /* 0x000fe200078e0a6c */
[C---:B------:R-:W-:Y:S02]  /*7fe0*/  ISETP.GT.U32.AND P4, PT, R108.reuse, R6, PT ;  /* 0x000000066c00720c */ /* 0x040fe40003f84070 */
[----:B------:R-:W-:Y:S01]  /*7ff0*/  ISETP.GT.U32.AND P0, PT, R108, R4, PT ;  /* 0x000000046c00720c */ /* 0x000fe20003f04070 */
[----:B------:R-:W-:Y:S02]  /*8000*/  IMAD.MOV.U32 R88, RZ, RZ, R5 ;  /* 0x000000ffff587224 */ /* 0x000fe400078e0005 */
[----:B------:R-:W-:-:S04]  /*8010*/  IMAD.HI.U32 R5, R110, R8, RZ ;  /* 0x000000086e057227 */ /* 0x000fc800078e00ff */
[----:B------:R-:W-:Y:S02]  /*8020*/  IMAD.MOV R5, RZ, RZ, -R5 ;  /* 0x000000ffff057224 */ /* 0x000fe400078e0a05 */
[----:B------:R-:W-:Y:S02]  /*8030*/  @!P6 IMAD.IADD R7, R7, 0x1, -R108 ;  /* 0x000000010707e824 */ /* 0x000fe400078e0a6c */
[C---:B------:R-:W-:Y:S02]  /*8040*/  IMAD R5, R108.reuse, R5, R8 ;  /* 0x000000056c057224 */ /* 0x040fe400078e0208 */
[----:B------:R-:W-:Y:S01]  /*8050*/  @!P1 IMAD.MOV R89, RZ, RZ, -R89 ;  /* 0x000000ffff599224 */ /* 0x000fe200078e0a59 */
[----:B------:R-:W-:Y:S01]  /*8060*/  ISETP.GT.U32.AND P1, PT, R108, R7, PT ;  /* 0x000000076c00720c */ /* 0x000fe20003f24070 */
[--C-:B------:R-:W-:Y:S02]  /*8070*/  @!P4 IMAD.IADD R6, R6, 0x1, -R108.reuse ;  /* 0x000000010606c824 */ /* 0x100fe400078e0a6c */
[----:B------:R-:W-:Y:S01]  /*8080*/  @!P0 IMAD.IADD R4, R4, 0x1, -R108 ;  /* 0x0000000104048824 */ /* 0x000fe200078e0a6c */
[----:B------:R-:W-:Y:S01]  /*8090*/  ISETP.GT.U32.AND P0, PT, R108, R5, PT ;  /* 0x000000056c00720c */ /* 0x000fe20003f04070 */
[----:B------:R-:W-:Y:S01]  /*80a0*/  @!P3 IMAD.MOV R88, RZ, RZ, -R88 ;  /* 0x000000ffff58b224 */ /* 0x000fe200078e0a58 */
[----:B------:R-:W-:-:S02]  /*80b0*/  ISETP.GE.AND P3, PT, R13, RZ, PT ;  /* 0x000000ff0d00720c */ /* 0x000fc40003f66270 */
[----:B------:R-:W-:Y:S02]  /*80c0*/  ISETP.GT.U32.AND P4, PT, R108, R6, PT ;  /* 0x000000066c00720c */ /* 0x000fe40003f84070 */
[----:B------:R-:W-:Y:S01]  /*80d0*/  LOP3.LUT R9, R109, 0x48, RZ, 0xfc, !PT ;  /* 0x000000486d097812 */ /* 0x000fe200078efcff */
[----:B------:R-:W-:Y:S02]  /*80e0*/  IMAD.MOV.U32 R86, RZ, RZ, R4 ;  /* 0x000000ffff567224 */ /* 0x000fe400078e0004 */
[--C-:B------:R-:W-:Y:S01]  /*80f0*/  @!P1 IMAD.IADD R7, R7, 0x1, -R108.reuse ;  /* 0x0000000107079824 */ /* 0x100fe200078e0a6c */
[----:B------:R-:W-:Y:S02]  /*8100*/  IABS R8, R9 ;  /* 0x0000000900087213 */ /* 0x000fe40000000000 */
[----:B------:R-:W-:Y:S01]  /*8110*/  ISETP.GE.AND P6, PT, R14, RZ, PT ;  /* 0x000000ff0e00720c */ /* 0x000fe20003fc6270 */
[----:B------:R-:W-:Y:S01]  /*8120*/  @!P0 IMAD.IADD R5, R5, 0x1, -R108 ;  /* 0x0000000105058824 */ /* 0x000fe200078e0a6c */
[----:B------:R-:W-:Y:S01]  /*8130*/  ISETP.GE.AND P1, PT, R12, RZ, PT ;  /* 0x000000ff0c00720c */ /* 0x000fe20003f26270 */
[----:B------:R-:W-:Y:S01]  /*8140*/  IMAD.MOV.U32 R87, RZ, RZ, R7 ;  /* 0x000000ffff577224 */ /* 0x000fe200078e0007 */
[----:B------:R-:W-:Y:S01]  /*8150*/  LOP3.LUT R4, R109, 0x4a, RZ, 0xfc, !PT ;  /* 0x0000004a6d047812 */ /* 0x000fe200078efcff */
[----:B------:R-:W-:Y:S01]  /*8160*/  IMAD.HI.U32 R7, R110, R8, RZ ;  /* 0x000000086e077227 */ /* 0x000fe200078e00ff */
[----:B------:R-:W-:-:S03]  /*8170*/  ISETP.GT.U32.AND P0, PT, R108, R5, PT ;  /* 0x000000056c00720c */ /* 0x000fc60003f04070 */
[----:B------:R-:W-:Y:S01]  /*8180*/  @!P3 IMAD.MOV R86, RZ, RZ, -R86 ;  /* 0x000000ffff56b224 */ /* 0x000fe200078e0a56 */
[----:B------:R-:W-:Y:S01]  /*8190*/  ISETP.GE.AND P3, PT, R9, RZ, PT ;  /* 0x000000ff0900720c */ /* 0x000fe20003f66270 */
[----:B------:R-:W-:Y:S01]  /*81a0*/  @!P4 IMAD.IADD R6, R6, 0x1, -R108 ;  /* 0x000000010606c824 */ /* 0x000fe200078e0a6c */
[----:B------:R-:W-:Y:S02]  /*81b0*/  ISETP.GE.AND P4, PT, R4, RZ, PT ;  /* 0x000000ff0400720c */ /* 0x000fe40003f86270 */
[----:B------:R-:W-:Y:S01]  /*81c0*/  IABS R9, R4 ;  /* 0x0000000400097213 */ /* 0x000fe20000000000 */
[----:B------:R-:W-:Y:S02]  /*81d0*/  IMAD.MOV R4, RZ, RZ, -R7 ;  /* 0x000000ffff047224 */ /* 0x000fe400078e0a07 */
[----:B------:R-:W-:Y:S02]  /*81e0*/  IMAD.MOV.U32 R85, RZ, RZ, R6 ;  /* 0x000000ffff557224 */ /* 0x000fe400078e0006 */
[----:B------:R-:W-:-:S02]  /*81f0*/  IMAD R4, R108, R4, R8 ;  /* 0x000000046c047224 */ /* 0x000fc400078e0208 */
[----:B------:R-:W-:Y:S01]  /*8200*/  @!P6 IMAD.MOV R87, RZ, RZ, -R87 ;  /* 0x000000ffff57e224 */ /* 0x000fe200078e0a57 */
[----:B------:R-:W-:Y:S01]  /*8210*/  ISETP.GE.AND P6, PT, R10, RZ, PT ;  /* 0x000000ff0a00720c */ /* 0x000fe20003fc6270 */
[----:B------:R-:W-:-:S04]  /*8220*/  IMAD.HI.U32 R10, R110, R9, RZ ;  /* 0x000000096e0a7227 */ /* 0x000fc800078e00ff */
[----:B------:R-:W-:Y:S01]  /*8230*/  @!P1 IMAD.MOV R85, RZ, RZ, -R85 ;  /* 0x000000ffff559224 */ /* 0x000fe200078e0a55 */
[C---:B------:R-:W-:Y:S01]  /*8240*/  ISETP.GT.U32.AND P1, PT, R108.reuse, R4, PT ;  /* 0x000000046c00720c */ /* 0x040fe20003f24070 */
[----:B------:R-:W-:Y:S02]  /*8250*/  IMAD.MOV R6, RZ, RZ, -R10 ;  /* 0x000000ffff067224 */ /* 0x000fe400078e0a0a */
[----:B------:R-:W-:Y:S02]  /*8260*/  @!P0 IMAD.IADD R5, R5, 0x1, -R108 ;  /* 0x0000000105058824 */ /* 0x000fe400078e0a6c */
[----:B------:R-:W-:Y:S02]  /*8270*/  IMAD R6, R108, R6, R9 ;  /* 0x000000066c067224 */ /* 0x000fe400078e0209 */
[----:B------:R-:W-:Y:S01]  /*8280*/  IMAD.MOV.U32 R84, RZ, RZ, R5 ;  /* 0x000000ffff547224 */ /* 0x000fe200078e0005 */
[----:B------:R-:W-:-:S03]  /*8290*/  LOP3.LUT R7, R109, 0x4c, RZ, 0xfc, !PT ;  /* 0x0000004c6d077812 */ /* 0x000fc600078efcff */
[----:B------:R-:W-:Y:S01]  /*82a0*/  @!P6 IMAD.MOV R84, RZ, RZ, -R84 ;  /* 0x000000ffff54e224 */ /* 0x000fe200078e0a54 */
[----:B------:R-:W-:Y:S01]  /*82b0*/  ISETP.GT.U32.AND P6, PT, R108, R6, PT ;  /* 0x000000066c00720c */ /* 0x000fe20003fc4070 */
[----:B------:R-:W-:Y:S01]  /*82c0*/  @!P1 IMAD.IADD R4, R4, 0x1, -R108 ;  /* 0x0000000104049824 */ /* 0x000fe200078e0a6c */
[----:B------:R-:W-:Y:S02]  /*82d0*/  IABS R8, R7 ;  /* 0x0000000700087213 */ /* 0x000fe40000000000 */
[----:B------:R-:W-:Y:S02]  /*82e0*/  ISETP.GE.AND P0, PT, R7, RZ, PT ;  /* 0x000000ff0700720c */ /* 0x000fe40003f06270 */
[----:B------:R-:W-:Y:S01]  /*82f0*/  ISETP.GT.U32.AND P1, PT, R108, R4, PT ;  /* 0x000000046c00720c */ /* 0x000fe20003f24070 */
[----:B------:R-:W-:-:S04]  /*8300*/  IMAD.HI.U32 R7, R110, R8, RZ ;  /* 0x000000086e077227 */ /* 0x000fc800078e00ff */
[----:B------:R-:W-:Y:S02]  /*8310*/  IMAD.MOV R5, RZ, RZ, -R7 ;  /* 0x000000ffff057224 */ /* 0x000fe400078e0a07 */
[----:B------:R-:W-:Y:S02]  /*8320*/  @!P6 IMAD.IADD R6, R6, 0x1, -R108 ;  /* 0x000000010606e824 */ /* 0x000fe400078e0a6c */
[C---:B------:R-:W-:Y:S01]  /*8330*/  IMAD R5, R108.reuse, R5, R8 ;  /* 0x000000056c057224 */ /* 0x040fe200078e0208 */
[----:B------:R-:W-:Y:S02]  /*8340*/  LOP3.LUT R7, R109, 0x50, RZ, 0xfc, !PT ;  /* 0x000000506d077812 */ /* 0x000fe400078efcff */
[----:B------:R-:W-:Y:S01]  /*8350*/  ISETP.GT.U32.AND P6, PT, R108, R6, PT ;  /* 0x000000066c00720c */ /* 0x000fe20003fc4070 */
[----:B------:R-:W-:Y:S01]  /*8360*/  @!P1 IMAD.IADD R4, R4, 0x1, -R108 ;  /* 0x0000000104049824 */ /* 0x000fe200078e0a6c */
[----:B------:R-:W-:Y:S02]  /*8370*/  ISETP.GT.U32.AND P1, PT, R108, R5, PT ;  /* 0x000000056c00720c */ /* 0x000fe40003f24070 */
[----:B------:R-:W-:Y:S01]  /*8380*/  IABS R8, R7 ;  /* 0x0000000700087213 */ /* 0x000fe20000000000 */
[----:B------:R-:W-:-:S04]  /*8390*/  IMAD.MOV.U32 R83, RZ, RZ, R4 ;  /* 0x000000ffff537224 */ /* 0x000fc800078e0004 */
[----:B------:R-:W-:-:S04]  /*83a0*/  IMAD.HI.U32 R9, R110, R8, RZ ;  /* 0x000000086e097227 */ /* 0x000fc800078e00ff */
[----:B------:R-:W-:Y:S02]  /*83b0*/  IMAD.MOV R4, RZ, RZ, -R9 ;  /* 0x000000ffff047224 */ /* 0x000fe400078e0a09 */
[--C-:B------:R-:W-:Y:S02]  /*83c0*/  @!P6 IMAD.IADD R6, R6, 0x1, -R108.reuse ;  /* 0x000000010606e824 */ /* 0x100fe400078e0a6c */
[----:B------:R-:W-:Y:S02]  /*83d0*/  @!P1 IMAD.IADD R5, R5, 0x1, -R108 ;  /* 0x0000000105059824 */ /* 0x000fe400078e0a6c */
[----:B------:R-:W-:Y:S02]  /*83e0*/  IMAD R4, R108, R4, R8 ;  /* 0x000000046c047224 */ /* 0x000fe400078e0208 */
[----:B------:R-:W-:Y:S02]  /*83f0*/  IMAD.MOV.U32 R82, RZ, RZ, R6 ;  /* 0x000000ffff527224 */ /* 0x000fe400078e0006 */
[----:B------:R-:W-:Y:S01]  /*8400*/  @!P3 IMAD.MOV R83, RZ, RZ, -R83 ;  /* 0x000000ffff53b224 */ /* 0x000fe200078e0a53 */
[----:B------:R-:W-:Y:S01]  /*8410*/  ISETP.GE.AND P3, PT, R7, RZ, PT ;  /* 0x000000ff0700720c */ /* 0x000fe20003f66270 */
[----:B------:R-:W-:Y:S01]  /*8420*/  @!P4 IMAD.MOV R82, RZ, RZ, -R82 ;  /* 0x000000ffff52c224 */ /* 0x000fe200078e0a52 */
[----:B------:R-:W-:-:S02]  /*8430*/  LOP3.LUT R7, R109, 0x52, RZ, 0xfc, !PT ;  /* 0x000000526d077812 */ /* 0x000fc400078efcff */
[C---:B------:R-:W-:Y:S02]  /*8440*/  ISETP.GT.U32.AND P1, PT, R108.reuse, R5, PT ;  /* 0x000000056c00720c */ /* 0x040fe40003f24070 */
[----:B------:R-:W-:Y:S02]  /*8450*/  ISETP.GT.U32.AND P4, PT, R108, R4, PT ;  /* 0x000000046c00720c */ /* 0x000fe40003f84070 */
[----:B------:R-:W-:Y:S02]  /*8460*/  IABS R9, R7 ;  /* 0x0000000700097213 */ /* 0x000fe40000000000 */
[----:B------:R-:W-:-:S03]  /*8470*/  ISETP.GE.AND P6, PT, R7, RZ, PT ;  /* 0x000000ff0700720c */ /* 0x000fc60003fc6270 */
[----:B------:R-:W-:Y:S01]  /*8480*/  IMAD.HI.U32 R10, R110, R9, RZ ;  /* 0x000000096e0a7227 */ /* 0x000fe200078e00ff */
[----:B------:R-:W-:-:S03]  /*8490*/  LOP3.LUT R7, R109, 0x54, RZ, 0xfc, !PT ;  /* 0x000000546d077812 */ /* 0x000fc600078efcff */
[----:B------:R-:W-:Y:S02]  /*84a0*/  IMAD.MOV R6, RZ, RZ, -R10 ;  /* 0x000000ffff067224 */ /* 0x000fe400078e0a0a */
[--C-:B------:R-:W-:Y:S01]  /*84b0*/  @!P1 IMAD.IADD R5, R5, 0x1, -R108.reuse ;  /* 0x0000000105059824 */ /* 0x100fe200078e0a6c */
[----:B------:R-:W-:Y:S01]  /*84c0*/  IABS R8, R7 ;  /* 0x0000000700087213 */ /* 0x000fe20000000000 */
[----:B------:R-:W-:Y:S02]  /*84d0*/  @!P4 IMAD.IADD R4, R4, 0x1, -R108 ;  /* 0x000000010404c824 */ /* 0x000fe400078e0a6c */
[----:B------:R-:W-:Y:S02]  /*84e0*/  IMAD R6, R108, R6, R9 ;  /* 0x000000066c067224 */ /* 0x000fe400078e0209 */
[----:B------:R-:W-:Y:S01]  /*84f0*/  IMAD.MOV.U32 R81, RZ, RZ, R5 ;  /* 0x000000ffff517224 */ /* 0x000fe200078e0005 */
[----:B------:R-:W-:Y:S01]  /*8500*/  ISETP.GE.AND P1, PT, R7, RZ, PT ;  /* 0x000000ff0700720c */ /* 0x000fe20003f26270 */
[----:B------:R-:W-:Y:S01]  /*8510*/  IMAD.HI.U32 R7, R110, R8, RZ ;  /* 0x000000086e077227 */ /* 0x000fe200078e00ff */
[----:B------:R-:W-:-:S03]  /*8520*/  ISETP.GT.U32.AND P4, PT, R108, R4, PT ;  /* 0x000000046c00720c */ /* 0x000fc60003f84070 */
[----:B------:R-:W-:Y:S01]  /*8530*/  @!P0 IMAD.MOV R81, RZ, RZ, -R81 ;  /* 0x000000ffff518224 */ /* 0x000fe200078e0a51 */
[----:B------:R-:W-:Y:S01]  /*8540*/  ISETP.GT.U32.AND P0, PT, R108, R6, PT ;  /* 0x000000066c00720c */ /* 0x000fe20003f04070 */
[----:B------:R-:W-:-:S04]  /*8550*/  IMAD.MOV R5, RZ, RZ, -R7 ;  /* 0x000000ffff057224 */ /* 0x000fc800078e0a07 */
[----:B------:R-:W-:Y:S01]  /*8560*/  IMAD R5, R108, R5, R8 ;  /* 0x000000056c057224 */ /* 0x000fe200078e0208 */
[----:B------:R-:W-:-:S03]  /*8570*/  LOP3.LUT R7, R109, 0x58, RZ, 0xfc, !PT ;  /* 0x000000586d077812 */ /* 0x000fc600078efcff */
[----:B------:R-:W-:Y:S01]  /*8580*/  @!P4 IMAD.IADD R4, R4, 0x1, -R108 ;  /* 0x000000010404c824 */ /* 0x000fe200078e0a6c */
[----:B------:R-:W-:-:S03]  /*8590*/  ISETP.GT.U32.AND P4, PT, R108, R5, PT ;  /* 0x000000056c00720c */ /* 0x000fc60003f84070 */
[----:B------:R-:W-:Y:S01]  /*85a0*/  @!P0 IMAD.IADD R6, R6, 0x1, -R108 ;  /* 0x0000000106068824 */ /* 0x000fe200078e0a6c */
[----:B------:R-:W-:-:S04]  /*85b0*/  IABS R8, R7 ;  /* 0x0000000700087213 */ /* 0x000fc80000000000 */
[----:B------:R-:W-:Y:S01]  /*85c0*/  ISETP.GT.U32.AND P0, PT, R108, R6, PT ;  /* 0x000000066c00720c */ /* 0x000fe20003f04070 */
[----:B------:R-:W-:Y:S02]  /*85d0*/  IMAD.MOV.U32 R80, RZ, RZ, R4 ;  /* 0x000000ffff507224 */ /* 0x000fe400078e0004 */
[----:B------:R-:W-:-:S04]  /*85e0*/  IMAD.HI.U32 R9, R110, R8, RZ ;  /* 0x000000086e097227 */ /* 0x000fc800078e00ff */
[----:B------:R-:W-:Y:S02]  /*85f0*/  @!P4 IMAD.IADD R5, R5, 0x1, -R108 ;  /* 0x000000010505c824 */ /* 0x000fe400078e0a6c */
[----:B------:R-:W-:Y:S01]  /*8600*/  @!P3 IMAD.MOV R80, RZ, RZ, -R80 ;  /* 0x000000ffff50b224 */ /* 0x000fe200078e0a50 */
[----:B------:R-:W-:Y:S01]  /*8610*/  ISETP.GE.AND P3, PT, R7, RZ, PT ;  /* 0x000000ff0700720c */ /* 0x000fe20003f66270 */
[----:B------:R-:W-:Y:S01]  /*8620*/  IMAD.MOV R4, RZ, RZ, -R9 ;  /* 0x000000ffff047224 */ /* 0x000fe200078e0a09 */
[----:B------:R-:W-:Y:S01]  /*8630*/  LOP3.LUT R7, R109, 0x5a, RZ, 0xfc, !PT ;  /* 0x0000005a6d077812 */ /* 0x000fe200078efcff */
[----:B------:R-:W-:Y:S01]  /*8640*/  @!P0 IMAD.IADD R6, R6, 0x1, -R108 ;  /* 0x0000000106068824 */ /* 0x000fe200078e0a6c */
[C---:B------:R-:W-:Y:S01]  /*8650*/  ISETP.GT.U32.AND P4, PT, R108.reuse, R5, PT ;  /* 0x000000056c00720c */ /* 0x040fe20003f84070 */
[----:B------:R-:W-:Y:S01]  /*8660*/  IMAD R4, R108, R4, R8 ;  /* 0x000000046c047224 */ /* 0x000fe200078e0208 */
[----:B------:R-:W-:Y:S02]  /*8670*/  ISETP.GE.AND P0, PT, R7, RZ, PT ;  /* 0x000000ff0700720c */ /* 0x000fe40003f06270 */
[----:B------:R-:W-:-:S02]  /*8680*/  IABS R8, R7 ;  /* 0x0000000700087213 */ /* 0x000fc40000000000 */
[----:B------:R-:W-:-:S04]  /*8690*/  LOP3.LUT R7, R109, 0x5c, RZ, 0xfc, !PT ;  /* 0x0000005c6d077812 */ /* 0x000fc800078efcff */
[----:B------:R-:W-:Y:S01]  /*86a0*/  IABS R9, R7 ;  /* 0x0000000700097213 */ /* 0x000fe20000000000 */
[----:B------:R-:W-:-:S04]  /*86b0*/  IMAD.HI.U32 R10, R110, R8, RZ ;  /* 0x000000086e0a7227 */ /* 0x000fc800078e00ff */
[----:B------:R-:W-:Y:S02]  /*86c0*/  IMAD.MOV.U32 R79, RZ, RZ, R6 ;  /* 0x000000ffff4f7224 */ /* 0x000fe400078e0006 */
[----:B------:R-:W-:Y:S02]  /*86d0*/  IMAD.MOV.U32 R6, RZ, RZ, R9 ;  /* 0x000000ffff067224 */ /* 0x000fe400078e0009 */
[----:B------:R-:W-:Y:S02]  /*86e0*/  IMAD.MOV R9, RZ, RZ, -R10 ;  /* 0x000000ffff097224 */ /* 0x000fe400078e0a0a */
[----:B------:R-:W-:Y:S01]  /*86f0*/  @!P4 IMAD.IADD R5, R5, 0x1, -R108 ;  /* 0x000000010505c824 */ /* 0x000fe200078e0a6c */
[----:B------:R-:W-:Y:S01]  /*8700*/  ISETP.GE.AND P4, PT, R7, RZ, PT ;  /* 0x000000ff0700720c */ /* 0x000fe20003f86270 */
[----:B------:R-:W-:Y:S01]  /*8710*/  @!P6 IMAD.MOV R79, RZ, RZ, -R79 ;  /* 0x000000ffff4fe224 */ /* 0x000fe200078e0a4f */
[C---:B------:R-:W-:Y:S01]  /*8720*/  ISETP.GT.U32.AND P6, PT, R108.reuse, R4, PT ;  /* 0x000000046c00720c */ /* 0x040fe20003fc4070 */
[----:B------:R-:W-:-:S02]  /*8730*/  IMAD R7, R108, R9, R8 ;  /* 0x000000096c077224 */ /* 0x000fc400078e0208 */
[----:B------:R-:W-:-:S04]  /*8740*/  IMAD.MOV.U32 R120, RZ, RZ, R5 ;  /* 0x000000ffff787224 */ /* 0x000fc800078e0005 */
[----:B------:R-:W-:Y:S01]  /*8750*/  @!P1 IMAD.MOV R120, RZ, RZ, -R120 ;  /* 0x000000ffff789224 */ /* 0x000fe200078e0a78 */
[----:B------:R-:W-:Y:S01]  /*8760*/  ISETP.GT.U32.AND P1, PT, R108, R7, PT ;  /* 0x000000076c00720c */ /* 0x000fe20003f24070 */
[----:B------:R-:W-:-:S04]  /*8770*/  IMAD.HI.U32 R8, R110, R6, RZ ;  /* 0x000000066e087227 */ /* 0x000fc800078e00ff */
[----:B------:R-:W-:Y:S02]  /*8780*/  @!P6 IMAD.IADD R4, R4, 0x1, -R108 ;  /* 0x000000010404e824 */ /* 0x000fe400078e0a6c */
[----:B------:R-:W-:-:S03]  /*8790*/  IMAD.MOV R5, RZ, RZ, -R8 ;  /* 0x000000ffff057224 */ /* 0x000fc600078e0a08 */
[----:B------:R-:W-:-:S03]  /*87a0*/  ISETP.GT.U32.AND P6, PT, R108, R4, PT ;  /* 0x000000046c00720c */ /* 0x000fc60003fc4070 */
[----:B------:R-:W-:Y:S02]  /*87b0*/  @!P1 IMAD.IADD R7, R7, 0x1, -R108 ;  /* 0x0000000107079824 */ /* 0x000fe400078e0a6c */
[C---:B------:R-:W-:Y:S01]  /*87c0*/  IMAD R6, R108.reuse, R5, R6 ;  /* 0x000000056c067224 */ /* 0x040fe200078e0206 */
[----:B------:R-:W-:Y:S02]  /*87d0*/  LOP3.LUT R5, R109, 0x60, RZ, 0xfc, !PT ;  /* 0x000000606d057812 */ /* 0x000fe400078efcff */
[----:B------:R-:W-:Y:S02]  /*87e0*/  ISETP.GT.U32.AND P1, PT, R108, R7, PT ;  /* 0x000000076c00720c */ /* 0x000fe40003f24070 */
[----:B------:R-:W-:-:S03]  /*87f0*/  IABS R8, R5 ;  /* 0x0000000500087213 */ /* 0x000fc60000000000 */
[----:B------:R-:W-:Y:S01]  /*8800*/  @!P6 IMAD.IADD R4, R4, 0x1, -R108 ;  /* 0x000000010404e824 */ /* 0x000fe200078e0a6c */
[----:B------:R-:W-:Y:S01]  /*8810*/  ISETP.GT.U32.AND P6, PT, R108, R6, PT ;  /* 0x000000066c00720c */ /* 0x000fe20003fc4070 */
[----:B------:R-:W-:-:S04]  /*8820*/  IMAD.HI.U32 R9, R110, R8, RZ ;  /* 0x000000086e097227 */ /* 0x000fc800078e00ff */
[----:B------:R-:W-:Y:S02]  /*8830*/  IMAD.MOV.U32 R78, RZ, RZ, R4 ;  /* 0x000000ffff4e7224 */ /* 0x000fe400078e0004 */
[----:B------:R-:W-:Y:S02]  /*8840*/  IMAD.MOV R4, RZ, RZ, -R9 ;  /* 0x000000ffff047224 */ /* 0x000fe400078e0a09 */
[----:B------:R-:W-:Y:S02]  /*8850*/  @!P1 IMAD.IADD R7, R7, 0x1, -R108 ;  /* 0x0000000107079824 */ /* 0x000fe400078e0a6c */
[----:B------:R-:W-:Y:S01]  /*8860*/  @!P3 IMAD.MOV R78, RZ, RZ, -R78 ;  /* 0x000000ffff4eb224 */ /* 0x000fe200078e0a4e */
[----:B------:R-:W-:Y:S01]  /*8870*/  ISETP.GE.AND P3, PT, R5, RZ, PT ;  /* 0x000000ff0500720c */ /* 0x000fe20003f66270 */
[----:B------:R-:W-:Y:S02]  /*8880*/  IMAD R5, R108, R4, R8 ;  /* 0x000000046c057224 */ /* 0x000fe400078e0208 */
[----:B------:R-:W-:Y:S01]  /*8890*/  IMAD.MOV.U32 R77, RZ, RZ, R7 ;  /* 0x000000ffff4d7224 */ /* 0x000fe200078e0007 */
[----:B------:R-:W-:Y:S01]  /*88a0*/  LOP3.LUT R4, R109, 0x62, RZ, 0xfc, !PT ;  /* 0x000000626d047812 */ /* 0x000fe200078efcff */
[----:B------:R-:W-:-:S02]  /*88b0*/  @!P6 IMAD.IADD R6, R6, 0x1, -R108 ;  /* 0x000000010606e824 */ /* 0x000fc400078e0a6c */
[----:B------:R-:W-:Y:S01]  /*88c0*/  @!P0 IMAD.MOV R77, RZ, RZ, -R77 ;  /* 0x000000ffff4d8224 */ /* 0x000fe200078e0a4d */
[----:B------:R-:W-:Y:S02]  /*88d0*/  ISETP.GT.U32.AND P0, PT, R108, R5, PT ;  /* 0x000000056c00720c */ /* 0x000fe40003f04070 */
[----:B------:R-:W-:Y:S02]  /*88e0*/  ISETP.GE.AND P1, PT, R4, RZ, PT ;  /* 0x000000ff0400720c */ /* 0x000fe40003f26270 */
[----:B------:R-:W-:Y:S02]  /*88f0*/  IABS R4, R4 ;  /* 0x0000000400047213 */ /* 0x000fe40000000000 */
[----:B------:R-:W-:-:S03]  /*8900*/  ISETP.GT.U32.AND P6, PT, R108, R6, PT ;  /* 0x000000066c00720c */ /* 0x000fc60003fc4070 */
[----:B------:R-:W-:-:S04]  /*8910*/  IMAD.MOV.U32 R7, RZ, RZ, R4 ;  /* 0x000000ffff077224 */ /* 0x000fc800078e0004 */
[--C-:B------:R-:W-:Y:S02]  /*8920*/  @!P0 IMAD.IADD R5, R5, 0x1, -R108.reuse ;  /* 0x0000000105058824 */ /* 0x100fe400078e0a6c */
[----:B------:R-:W-:Y:S01]  /*8930*/  IMAD.HI.U32 R9, R110, R7, RZ ;  /* 0x000000076e097227 */ /* 0x000fe200078e00ff */
[----:B------:R-:W-:Y:S02]  /*8940*/  LOP3.LUT R4, R109, 0x64, RZ, 0xfc, !PT ;  /* 0x000000646d047812 */ /* 0x000fe400078efcff */
[----:B------:R-:W-:Y:S01]  /*8950*/  ISETP.GT.U32.AND P0, PT, R108, R5, PT ;  /* 0x000000056c00720c */ /* 0x000fe20003f04070 */
[----:B------:R-:W-:Y:S02]  /*8960*/  IMAD.MOV R9, RZ, RZ, -R9 ;  /* 0x000000ffff097224 */ /* 0x000fe400078e0a09 */
[----:B------:R-:W-:Y:S01]  /*8970*/  @!P6 IMAD.IADD R6, R6, 0x1, -R108 ;  /* 0x000000010606e824 */ /* 0x000fe200078e0a6c */
[----:B------:R-:W-:Y:S02]  /*8980*/  IABS R8, R4 ;  /* 0x0000000400087213 */ /* 0x000fe40000000000 */
[----:B------:R-:W-:Y:S01]  /*8990*/  ISETP.GE.AND P6, PT, R4, RZ, PT ;  /* 0x000000ff0400720c */ /* 0x000fe20003fc6270 */
[----:B------:R-:W-:-:S02]  /*89a0*/  IMAD R4, R108, R9, R7 ;  /* 0x000000096c047224 */ /* 0x000fc400078e0207 */
[----:B------:R-:W-:Y:S02]  /*89b0*/  IMAD.MOV.U32 R117, RZ, RZ, R6 ;  /* 0x000000ffff757224 */ /* 0x000fe400078e0006 */
[----:B------:R-:W-:-:S04]  /*89c0*/  IMAD.HI.U32 R7, R110, R8, RZ ;  /* 0x000000086e077227 */ /* 0x000fc800078e00ff */
[----:B------:R-:W-:Y:S01]  /*89d0*/  @!P4 IMAD.MOV R117, RZ, RZ, -R117 ;  /* 0x000000ffff75c224 */ /* 0x000fe200078e0a75 */
[C---:B------:R-:W-:Y:S01]  /*89e0*/  ISETP.GT.U32.AND P4, PT, R108.reuse, R4, PT ;  /* 0x000000046c00720c */ /* 0x040fe20003f84070 */
[----:B------:R-:W-:Y:S02]  /*89f0*/  IMAD.MOV R7, RZ, RZ, -R7 ;  /* 0x000000ffff077224 */ /* 0x000fe400078e0a07 */
[----:B------:R-:W-:Y:S02]  /*8a00*/  @!P0 IMAD.IADD R5, R5, 0x1, -R108 ;  /* 0x0000000105058824 */ /* 0x000fe400078e0a6c */
[----:B------:R-:W-:Y:S02]  /*8a10*/  IMAD R8, R108, R7, R8 ;  /* 0x000000076c087224 */ /* 0x000fe400078e0208 */
[----:B------:R-:W-:-:S04]  /*8a20*/  IMAD.MOV.U32 R76, RZ, RZ, R5 ;  /* 0x000000ffff4c7224 */ /* 0x000fc800078e0005 */
[----:B------:R-:W-:Y:S01]  /*8a30*/  @!P3 IMAD.MOV R76, RZ, RZ, -R76 ;  /* 0x000000ffff4cb224 */ /* 0x000fe200078e0a4c */
[----:B------:R-:W-:Y:S01]  /*8a40*/  ISETP.GT.U32.AND P3, PT, R108, R8, PT ;  /* 0x000000086c00720c */ /* 0x000fe20003f64070 */
[----:B------:R-:W-:Y:S01]  /*8a50*/  @!P4 IMAD.IADD R4, R4, 0x1, -R108 ;  /* 0x000000010404c824 */ /* 0x000fe200078e0a6c */
[----:B------:R-:W-:-:S04]  /*8a60*/  LOP3.LUT R6, R109, 0x68, RZ, 0xfc, !PT ;  /* 0x000000686d067812 */ /* 0x000fc800078efcff */
[----:B------:R-:W-:Y:S02]  /*8a70*/  ISETP.GT.U32.AND P4, PT, R108, R4, PT ;  /* 0x000000046c00720c */ /* 0x000fe40003f84070 */
[----:B------:R-:W-:Y:S02]  /*8a80*/  ISETP.GE.AND P0, PT, R6, RZ, PT ;  /* 0x000000ff0600720c */ /* 0x000fe40003f06270 */
[----:B------:R-:W-:Y:S02]  /*8a90*/  IABS R10, R6 ;  /* 0x00000006000a7213 */ /* 0x000fe40000000000 */
[----:B------:R-:W-:Y:S01]  /*8aa0*/  LOP3.LUT R6, R109, 0x6a, RZ, 0xfc, !PT ;  /* 0x0000006a6d067812 */ /* 0x000fe200078efcff */
[----:B------:R-:W-:Y:S02]  /*8ab0*/  @!P3 IMAD.IADD R8, R8, 0x1, -R108 ;  /* 0x000000010808b824 */ /* 0x000fe400078e0a6c */
[----:B------:R-:W-:Y:S01]  /*8ac0*/  IMAD.HI.U32 R5, R110, R10, RZ ;  /* 0x0000000a6e057227 */ /* 0x000fe200078e00ff */
[----:B------:R-:W-:-:S02]  /*8ad0*/  IABS R9, R6 ;  /* 0x0000000600097213 */ /* 0x000fc40000000000 */
[----:B------:R-:W-:Y:S01]  /*8ae0*/  ISETP.GT.U32.AND P3, PT, R108, R8, PT ;  /* 0x000000086c00720c */ /* 0x000fe20003f64070 */
[----:B------:R-:W-:Y:S02]  /*8af0*/  IMAD.MOV R5, RZ, RZ, -R5 ;  /* 0x000000ffff057224 */ /* 0x000fe400078e0a05 */
[----:B------:R-:W-:-:S04]  /*8b00*/  IMAD.HI.U32 R7, R110, R9, RZ ;  /* 0x000000096e077227 */ /* 0x000fc800078e00ff */
[----:B------:R-:W-:Y:S02]  /*8b10*/  @!P4 IMAD.IADD R4, R4, 0x1, -R108 ;  /* 0x000000010404c824 */ /* 0x000fe400078e0a6c */
[----:B------:R-:W-:Y:S02]  /*8b20*/  IMAD.MOV R7, RZ, RZ, -R7 ;  /* 0x000000ffff077224 */ /* 0x000fe400078e0a07 */
[C---:B------:R-:W-:Y:S02]  /*8b30*/  IMAD R10, R108.reuse, R5, R10 ;  /* 0x000000056c0a7224 */ /* 0x040fe400078e020a */
[----:B------:R-:W-:Y:S02]  /*8b40*/  IMAD.MOV.U32 R75, RZ, RZ, R4 ;  /* 0x000000ffff4b7224 */ /* 0x000fe400078e0004 */
[C---:B------:R-:W-:Y:S02]  /*8b50*/  IMAD R9, R108.reuse, R7, R9 ;  /* 0x000000076c097224 */ /* 0x040fe400078e0209 */
[----:B------:R-:W-:Y:S01]  /*8b60*/  @!P1 IMAD.MOV R75, RZ, RZ, -R75 ;  /* 0x000000ffff4b9224 */ /* 0x000fe200078e0a4b */
[----:B------:R-:W-:Y:S01]  /*8b70*/  ISETP.GT.U32.AND P1, PT, R108, R10, PT ;  /* 0x0000000a6c00720c */ /* 0x000fe20003f24070 */
[----:B------:R-:W-:Y:S01]  /*8b80*/  @!P3 IMAD.IADD R8, R8, 0x1, -R108 ;  /* 0x000000010808b824 */ /* 0x000fe200078e0a6c */
[----:B------:R-:W-:-:S02]  /*8b90*/  ISETP.GT.U32.AND P3, PT, R108, R9, PT ;  /* 0x000000096c00720c */ /* 0x000fc40003f64070 */
[C---:B------:R-:W-:Y:S02]  /*8ba0*/  LOP3.LUT R5, R109.reuse, 0x6c, RZ, 0xfc, !PT ;  /* 0x0000006c6d057812 */ /* 0x040fe400078efcff */
[----:B------:R-:W-:Y:S02]  /*8bb0*/  LOP3.LUT R11, R109, 0x70, RZ, 0xfc, !PT ;  /* 0x000000706d0b7812 */ /* 0x000fe400078efcff */
[----:B------:R-:W-:Y:S01]  /*8bc0*/  IABS R7, R5 ;  /* 0x0000000500077213 */ /* 0x000fe20000000000 */
[----:B------:R-:W-:-:S04]  /*8bd0*/  IMAD.MOV.U32 R114, RZ, RZ, R8 ;  /* 0x000000ffff727224 */ /* 0x000fc800078e0008 */
[--C-:B------:R-:W-:Y:S01]  /*8be0*/  @!P1 IMAD.IADD R10, R10, 0x1, -R108.reuse ;  /* 0x000000010a0a9824 */ /* 0x100fe200078e0a6c */
[----:B------:R-:W-:Y:S01]  /*8bf0*/  ISETP.GE.AND P4, PT, R6, RZ, PT ;  /* 0x000000ff0600720c */ /* 0x000fe20003f86270 */
[----:B------:R-:W-:Y:S01]  /*8c00*/  @!P3 IMAD.IADD R9, R9, 0x1, -R108 ;  /* 0x000000010909b824 */ /* 0x000fe200078e0a6c */
[----:B------:R-:W-:Y:S01]  /*8c10*/  IABS R6, R11 ;  /* 0x0000000b00067213 */ /* 0x000fe20000000000 */
[----:B------:R-:W-:Y:S01]  /*8c20*/  IMAD.HI.U32 R4, R110, R7, RZ ;  /* 0x000000076e047227 */ /* 0x000fe200078e00ff */
[----:B------:R-:W-:-:S03]  /*8c30*/  ISETP.GT.U32.AND P3, PT, R108, R10, PT ;  /* 0x0000000a6c00720c */ /* 0x000fc60003f64070 */
[----:B------:R-:W-:Y:S01]  /*8c40*/  @!P6 IMAD.MOV R114, RZ, RZ, -R114 ;  /* 0x000000ffff72e224 */ /* 0x000fe200078e0a72 */
[----:B------:R-:W-:Y:S01]  /*8c50*/  ISETP.GT.U32.AND P6, PT, R108, R9, PT ;  /* 0x000000096c00720c */ /* 0x000fe20003fc4070 */
[----:B------:R-:W-:-:S04]  /*8c60*/  IMAD.HI.U32 R12, R110, R6, RZ ;  /* 0x000000066e0c7227 */ /* 0x000fc800078e00ff */
[----:B------:R-:W-:Y:S02]  /*8c70*/  IMAD.MOV R4, RZ, RZ, -R4 ;  /* 0x000000ffff047224 */ /* 0x000fe400078e0a04 */
[----:B------:R-:W-:Y:S02]  /*8c80*/  IMAD.MOV R12, RZ, RZ, -R12 ;  /* 0x000000ffff0c7224 */ /* 0x000fe400078e0a0c */
[C---:B------:R-:W-:Y:S02]  /*8c90*/  IMAD R7, R108.reuse, R4, R7 ;  /* 0x000000046c077224 */ /* 0x040fe400078e0207 */
[----:B------:R-:W-:Y:S02]  /*8ca0*/  IMAD R6, R108, R12, R6 ;  /* 0x0000000c6c067224 */ /* 0x000fe400078e0206 */
[--C-:B------:R-:W-:Y:S01]  /*8cb0*/  @!P3 IMAD.IADD R10, R10, 0x1, -R108.reuse ;  /* 0x000000010a0ab824 */ /* 0x100fe200078e0a6c */
[C---:B------:R-:W-:Y:S01]  /*8cc0*/  ISETP.GT.U32.AND P3, PT, R108.reuse, R7, PT ;  /* 0x000000076c00720c */ /* 0x040fe20003f64070 */
[----:B------:R-:W-:Y:S01]  /*8cd0*/  @!P6 IMAD.IADD R9, R9, 0x1, -R108 ;  /* 0x000000010909e824 */ /* 0x000fe200078e0a6c */
[----:B------:R-:W-:-:S02]  /*8ce0*/  ISETP.GT.U32.AND P6, PT, R108, R6, PT ;  /* 0x000000066c00720c */ /* 0x000fc40003fc4070 */
[----:B------:R-:W-:Y:S02]  /*8cf0*/  LOP3.LUT R8, R109, 0x72, RZ, 0xfc, !PT ;  /* 0x000000726d087812 */ /* 0x000fe400078efcff */
[----:B------:R-:W-:Y:S02]  /*8d00*/  ISETP.GE.AND P1, PT, R5, RZ, PT ;  /* 0x000000ff0500720c */ /* 0x000fe40003f26270 */
[----:B------:R-:W-:-:S05]  /*8d10*/  IABS R5, R8 ;  /* 0x0000000800057213 */ /* 0x000fca0000000000 */
[--C-:B------:R-:W-:Y:S02]  /*8d20*/  @!P3 IMAD.IADD R7, R7, 0x1, -R108.reuse ;  /* 0x000000010707b824 */ /* 0x100fe400078e0a6c */
[----:B------:R-:W-:Y:S02]  /*8d30*/  @!P6 IMAD.IADD R6, R6, 0x1, -R108 ;  /* 0x000000010606e824 */ /* 0x000fe400078e0a6c */
[----:B------:R-:W-:Y:S01]  /*8d40*/  IMAD.HI.U32 R13, R110, R5, RZ ;  /* 0x000000056e0d7227 */ /* 0x000fe200078e00ff */
[----:B------:R-:W-:Y:S02]  /*8d50*/  ISETP.GT.U32.AND P6, PT, R108, R7, PT ;  /* 0x000000076c00720c */ /* 0x000fe40003fc4070 */
[----:B------:R-:W-:Y:S01]  /*8d60*/  LOP3.LUT R12, R109, 0x74, RZ, 0xfc, !PT ;  /* 0x000000746d0c7812 */ /* 0x000fe200078efcff */
[----:B------:R-:W-:-:S03]  /*8d70*/  IMAD.MOV R13, RZ, RZ, -R13 ;  /* 0x000000ffff0d7224 */ /* 0x000fc600078e0a0d */
[----:B------:R-:W-:Y:S01]  /*8d80*/  IABS R4, R12 ;  /* 0x0000000c00047213 */ /* 0x000fe20000000000 */
[----:B------:R-:W-:-:S04]  /*8d90*/  IMAD R5, R108, R13, R5 ;  /* 0x0000000d6c057224 */ /* 0x000fc800078e0205 */
[----:B------:R-:W-:-:S04]  /*8da0*/  IMAD.HI.U32 R14, R110, R4, RZ ;  /* 0x000000046e0e7227 */ /* 0x000fc800078e00ff */
[----:B------:R-:W-:Y:S01]  /*8db0*/  @!P6 IMAD.IADD R7, R7, 0x1, -R108 ;  /* 0x000000010707e824 */ /* 0x000fe200078e0a6c */
[----:B------:R-:W-:Y:S01]  /*8dc0*/  ISETP.GT.U32.AND P6, PT, R108, R5, PT ;  /* 0x000000056c00720c */ /* 0x000fe20003fc4070 */
[----:B------:R-:W-:-:S04]  /*8dd0*/  IMAD.MOV R14, RZ, RZ, -R14 ;  /* 0x000000ffff0e7224 */ /* 0x000fc800078e0a0e */
[----:B------:R-:W-:Y:S02]  /*8de0*/  IMAD R4, R108, R14, R4 ;  /* 0x0000000e6c047224 */ /* 0x000fe400078e0204 */
[----:B------:R-:W-:Y:S01]  /*8df0*/  IMAD.MOV.U32 R74, RZ, RZ, R10 ;  /* 0x000000ffff4a7224 */ /* 0x000fe200078e000a */
[----:B------:R-:W-:-:S05]  /*8e00*/  LOP3.LUT R10, R109, 0x7a, RZ, 0xfc, !PT ;  /* 0x0000007a6d0a7812 */ /* 0x000fca00078efcff */
[----:B------:R-:W-:Y:S01]  /*8e10*/  @!P6 IMAD.IADD R5, R5, 0x1, -R108 ;  /* 0x000000010505e824 */ /* 0x000fe200078e0a6c */
[C---:B------:R-:W-:Y:S01]  /*8e20*/  ISETP.GT.U32.AND P6, PT, R108.reuse, R4, PT ;  /* 0x000000046c00720c */ /* 0x040fe20003fc4070 */
[----:B------:R-:W-:Y:S01]  /*8e30*/  @!P0 IMAD.MOV R74, RZ, RZ, -R74 ;  /* 0x000000ffff4a8224 */ /* 0x000fe200078e0a4a */
[C---:B------:R-:W-:Y:S01]  /*8e40*/  ISETP.GT.U32.AND P0, PT, R108.reuse, R6, PT ;  /* 0x000000066c00720c */ /* 0x040fe20003f04070 */
[----:B------:R-:W-:Y:S01]  /*8e50*/  IMAD.MOV.U32 R73, RZ, RZ, R9 ;  /* 0x000000ffff497224 */ /* 0x000fe200078e0009 */
[----:B------:R-:W-:Y:S02]  /*8e60*/  IABS R68, R10 ;  /* 0x0000000a00447213 */ /* 0x000fe40000000000 */
[----:B------:R-:W-:Y:S01]  /*8e70*/  LOP3.LUT R124, R109, 0x7c, RZ, 0xfc, !PT ;  /* 0x0000007c6d7c7812 */ /* 0x000fe200078efcff */
[----:B------:R-:W-:Y:S01]  /*8e80*/  @!P4 IMAD.MOV R73, RZ, RZ, -R73 ;  /* 0x000000ffff49c224 */ /* 0x000fe200078e0a49 */
[----:B------:R-:W-:Y:S01]  /*8e90*/  ISETP.GT.U32.AND P4, PT, R108, R5, PT ;  /* 0x000000056c00720c */ /* 0x000fe20003f84070 */
[----:B------:R-:W-:Y:S01]  /*8ea0*/  IMAD.HI.U32 R14, R110, R68, RZ ;  /* 0x000000446e0e7227 */ /* 0x000fe200078e00ff */
[----:B------:R-:W-:-:S03]  /*8eb0*/  IABS R96, R124 ;  /* 0x0000007c00607213 */ /* 0x000fc60000000000 */
[----:B------:R-:W-:Y:S01]  /*8ec0*/  @!P6 IMAD.IADD R4, R4, 0x1, -R108 ;  /* 0x000000010404e824 */ /* 0x000fe200078e0a6c */
[----:B------:R-:W-:Y:S01]  /*8ed0*/  ISETP.GE.AND P3, PT, R11, RZ, PT ;  /* 0x000000ff0b00720c */ /* 0x000fe20003f66270 */
[----:B------:R-:W-:Y:S01]  /*8ee0*/  IMAD.MOV R14, RZ, RZ, -R14 ;  /* 0x000000ffff0e7224 */ /* 0x000fe200078e0a0e */
[----:B------:R-:W-:Y:S01]  /*8ef0*/  LOP3.LUT R11, R109, 0x78, RZ, 0xfc, !PT ;  /* 0x000000786d0b7812 */ /* 0x000fe200078efcff */
[----:B------:R-:W-:Y:S01]  /*8f00*/  @!P0 IMAD.IADD R6, R6, 0x1, -R108 ;  /* 0x0000000106068824 */ /* 0x000fe200078e0a6c */
[----:B------:R-:W-:Y:S01]  /*8f10*/  ISETP.GE.AND P0, PT, R8, RZ, PT ;  /* 0x000000ff0800720c */ /* 0x000fe20003f06270 */
[----:B------:R-:W-:Y:S01]  /*8f20*/  IMAD.HI.U32 R8, R110, R96, RZ ;  /* 0x000000606e087227 */ /* 0x000fe200078e00ff */
[C---:B------:R-:W-:Y:S02]  /*8f30*/  ISETP.GT.U32.AND P6, PT, R108.reuse, R4, PT ;  /* 0x000000046c00720c */ /* 0x040fe40003fc4070 */
[----:B------:R-:W-:Y:S01]  /*8f40*/  IABS R70, R11 ;  /* 0x0000000b00467213 */ /* 0x000fe20000000000 */
[----:B------:R-:W-:-:S02]  /*8f50*/  IMAD R68, R108, R14, R68 ;  /* 0x0000000e6c447224 */ /* 0x000fc400078e0244 */
[----:B------:R-:W-:Y:S02]  /*8f60*/  IMAD.MOV.U32 R111, RZ, RZ, R7 ;  /* 0x000000ffff6f7224 */ /* 0x000fe400078e0007 */
[----:B------:R-:W-:Y:S02]  /*8f70*/  IMAD.MOV R7, RZ, RZ, -R8 ;  /* 0x000000ffff077224 */ /* 0x000fe400078e0a08 */
[----:B------:R-:W-:Y:S02]  /*8f80*/  IMAD.MOV.U32 R72, RZ, RZ, R6 ;  /* 0x000000ffff487224 */ /* 0x000fe400078e0006 */
[----:B------:R-:W-:Y:S01]  /*8f90*/  @!P4 IMAD.IADD R5, R5, 0x1, -R108 ;  /* 0x000000010505c824 */ /* 0x000fe200078e0a6c */
[----:B------:R-:W-:Y:S01]  /*8fa0*/  ISETP.GT.U32.AND P4, PT, R108, R68, PT ;  /* 0x000000446c00720c */ /* 0x000fe20003f84070 */
[----:B------:R-:W-:-:S04]  /*8fb0*/  IMAD.HI.U32 R13, R110, R70, RZ ;  /* 0x000000466e0d7227 */ /* 0x000fc800078e00ff */
[----:B------:R-:W-:Y:S02]  /*8fc0*/  IMAD R96, R108, R7, R96 ;  /* 0x000000076c607224 */ /* 0x000fe400078e0260 */
[----:B------:R-:W-:Y:S01]  /*8fd0*/  @!P3 IMAD.MOV R72, RZ, RZ, -R72 ;  /* 0x000000ffff48b224 */ /* 0x000fe200078e0a48 */
[----:B------:R-:W-:Y:S01]  /*8fe0*/  ISETP.GE.AND P3, PT, R12, RZ, PT ;  /* 0x000000ff0c00720c */ /* 0x000fe20003f66270 */
[----:B------:R-:W-:Y:S02]  /*8ff0*/  IMAD.MOV R13, RZ, RZ, -R13 ;  /* 0x000000ffff0d7224 */ /* 0x000fe400078e0a0d */
[----:B------:R-:W-:Y:S01]  /*9000*/  @!P6 IMAD.IADD R4, R4, 0x1, -R108 ;  /* 0x000000010404e824 */ /* 0x000fe200078e0a6c */
[C---:B------:R-:W-:Y:S01]  /*9010*/  ISETP.GT.U32.AND P6, PT, R108.reuse, R96, PT ;  /* 0x000000606c00720c */ /* 0x040fe20003fc4070 */
[----:B------:R-:W-:Y:S02]  /*9020*/  IMAD R70, R108, R13, R70 ;  /* 0x0000000d6c467224 */ /* 0x000fe400078e0246 */
[----:B------:R-:W-:-:S02]  /*9030*/  @!P1 IMAD.MOV R111, RZ, RZ, -R111 ;  /* 0x000000ffff6f9224 */ /* 0x000fc400078e0a6f */
[----:B------:R-:W-:Y:S01]  /*9040*/  @!P4 IMAD.IADD R68, R68, 0x1, -R108 ;  /* 0x000000014444c824 */ /* 0x000fe200078e0a6c */
[----:B------:R-:W-:Y:S01]  /*9050*/  ISETP.GT.U32.AND P1, PT, R108, R70, PT ;  /* 0x000000466c00720c */ /* 0x000fe20003f24070 */
[----:B------:R-:W-:-:S04]  /*9060*/  IMAD.MOV.U32 R99, RZ, RZ, R4 ;  /* 0x000000ffff637224 */ /* 0x000fc800078e0004 */
[----:B------:R-:W-:Y:S01]  /*9070*/  @!P3 IMAD.MOV R99, RZ, RZ, -R99 ;  /* 0x000000ffff63b224 */ /* 0x000fe200078e0a63 */
[----:B------:R-:W-:Y:S01]  /*9080*/  ISETP.GT.U32.AND P3, PT, R108, R68, PT ;  /* 0x000000446c00720c */ /* 0x000fe20003f64070 */
[----:B------:R-:W-:Y:S02]  /*9090*/  @!P6 IMAD.IADD R96, R96, 0x1, -R108 ;  /* 0x000000016060e824 */ /* 0x000fe400078e0a6c */
[----:B------:R-:W-:-:S03]  /*90a0*/  VIADD R4, R25, 0x7f ;  /* 0x0000007f19047836 */ /* 0x000fc60000000000 */
[----:B------:R-:W-:Y:S01]  /*90b0*/  ISETP.GT.U32.AND P6, PT, R108, R96, PT ;  /* 0x000000606c00720c */ /* 0x000fe20003fc4070 */
[----:B------:R-:W-:Y:S01]  /*90c0*/  @!P1 IMAD.IADD R70, R70, 0x1, -R108 ;  /* 0x0000000146469824 */ /* 0x000fe200078e0a6c */
[----:B------:R-:W-:Y:S01]  /*90d0*/  LOP3.LUT R216, R104, 0x7f, RZ, 0xc0, !PT ;  /* 0x0000007f68d87812 */ /* 0x000fe200078ec0ff */
[----:B------:R-:W-:-:S04]  /*90e0*/  @!UP1 UIADD3 UR10, UPT, UPT, -UR11, 0x100000, URZ ;  /* 0x001000000b0a9890 */ /* 0x000fc8000fffe1ff */
[----:B------:R-:W-:Y:S02]  /*90f0*/  @!UP1 USHF.L.U32 UR11, UR10, 0xb, URZ ;  /* 0x0000000b0a0b9899 */ /* 0x000fe400080006ff */
[----:B------:R-:W-:Y:S01]  /*9100*/  @!UP1 USHF.L.U32 UR10, UR10, 0x1, URZ ;  /* 0x000000010a0a9899 */ /* 0x000fe200080006ff */
[----:B------:R-:W-:Y:S01]  /*9110*/  ISETP.GT.U32.AND P1, PT, R108, R70, PT ;  /* 0x000000466c00720c */ /* 0x000fe20003f24070 */
[--C-:B------:R-:W-:Y:S01]  /*9120*/  @!P3 IMAD.IADD R68, R68, 0x1, -R108.reuse ;  /* 0x000000014444b824 */ /* 0x100fe200078e0a6c */
[----:B------:R-:W-:Y:S01]  /*9130*/  ISETP.GT.AND P3, PT, R4, 0x7f, PT ;  /* 0x0000007f0400780c */ /* 0x000fe20003f64270 */
[----:B------:R-:W-:Y:S01]  /*9140*/  IMAD R104, R216, R107, RZ ;  /* 0x0000006bd8687224 */ /* 0x000fe200078e02ff */
[----:B------:R-:W-:Y:S01]  /*9150*/  VOTEU.ALL UP1, P2 ;  /* 0x0000000000ff7886 */ /* 0x000fe20001020000 */
[----:B------:R-:W-:-:S03]  /*9160*/  @!P6 IMAD.IADD R96, R96, 0x1, -R108 ;  /* 0x000000016060e824 */ /* 0x000fc600078e0a6c */
[C---:B------:R-:W-:Y:S01]  /*9170*/  LEA R105, P6, R104.reuse, UR18, 0x1 ;  /* 0x0000001268697c11 */ /* 0x040fe2000f8c08ff */
[----:B------:R-:W-:Y:S01]  /*9180*/  IMAD.MOV.U32 R71, RZ, RZ, R5 ;  /* 0x000000ffff477224 */ /* 0x000fe200078e0005 */
[----:B--2---:R-:W-:Y:S01]  /*9190*/  PRMT R20, R37, 0x5410, R28 ;  /* 0x0000541025147816 */ /* 0x004fe2000000001c */
[----:B------:R-:W0:Y:S01]  /*91a0*/  LDCU UR18, c[0x0][0x3b0] ;  /* 0x00007600ff1277ac */ /* 0x000e220008000800 */
[----:B------:R-:W-:Y:S01]  /*91b0*/  LEA.HI.X.SX32 R104, R104, UR19, 0x1, P6 ;  /* 0x0000001368687c11 */ /* 0x000fe2000b0f0eff */
[----:B------:R1:W2:Y:S01]  /*91c0*/  @!UP1 SYNCS.EXCH.64 URZ, [UR4+0x10008], UR10 ;  /* 0x0100080a04ff95b2 */ /* 0x0002a20008000100 */
[----:B------:R-:W-:Y:S01]  /*91d0*/  @!P0 IMAD.MOV R71, RZ, RZ, -R71 ;  /* 0x000000ffff478224 */ /* 0x000fe200078e0a47 */
[----:B------:R-:W0:Y:S01]  /*91e0*/  LDCU UR19, c[0x0][0x3b0] ;  /* 0x00007600ff1377ac */ /* 0x000e220008000800 */
[----:B------:R-:W-:Y:S01]  /*91f0*/  @!P1 IMAD.IADD R70, R70, 0x1, -R108 ;  /* 0x0000000146469824 */ /* 0x000fe200078e0a6c */
[----:B------:R-:W-:Y:S01]  /*9200*/  PRMT R37, R39, 0x5410, R38 ;  /* 0x0000541027257816 */ /* 0x000fe20000000026 */
[----:B------:R-:W-:Y:S01]  /*9210*/  ULEA UR9, UR9, UR12, 0x4 ;  /* 0x0000000c09097291 */ /* 0x000fe2000f8e20ff */
[----:B------:R-:W-:-:S02]  /*9220*/  PRMT R12, R41, 0x5410, R40 ;  /* 0x00005410290c7816 */ /* 0x000fc40000000028 */
[----:B------:R-:W-:Y:S02]  /*9230*/  ISETP.GE.AND P0, PT, R26, RZ, PT ;  /* 0x000000ff1a00720c */ /* 0x000fe40003f06270 */
[----:B------:R-:W-:Y:S02]  /*9240*/  ISETP.GE.AND P4, PT, R11, RZ, PT ;  /* 0x000000ff0b00720c */ /* 0x000fe40003f86270 */
[----:B------:R-:W-:Y:S02]  /*9250*/  ISETP.GE.AND P1, PT, R10, RZ, PT ;  /* 0x000000ff0a00720c */ /* 0x000fe40003f26270 */
[----:B------:R-:W-:Y:S02]  /*9260*/  ISETP.LT.AND P6, PT, R216, R25, P3 ;  /* 0x00000019d800720c */ /* 0x000fe40001fc1270 */
[----:B------:R-:W-:Y:S02]  /*9270*/  PRMT R36, R27, 0x5410, R36 ;  /* 0x000054101b247816 */ /* 0x000fe40000000024 */
[----:B------:R-:W-:-:S02]  /*9280*/  PRMT R38, R43, 0x5410, R42 ;  /* 0x000054102b267816 */ /* 0x000fc4000000002a */
[----:B------:R-:W-:Y:S02]  /*9290*/  PRMT R21, R45, 0x5410, R44 ;  /* 0x000054102d157816 */ /* 0x000fe4000000002c */
[----:B------:R-:W-:Y:S02]  /*92a0*/  PRMT R39, R47, 0x5410, R46 ;  /* 0x000054102f277816 */ /* 0x000fe4000000002e */
[----:B------:R-:W-:Y:S02]  /*92b0*/  PRMT R40, R49, 0x5410, R48 ;  /* 0x0000541031287816 */ /* 0x000fe40000000030 */
[----:B------:R-:W-:Y:S02]  /*92c0*/  PRMT R8, R175, 0x5410, R174 ;  /* 0x00005410af087816 */ /* 0x000fe400000000ae */
        /* <DEDUP_REMOVED lines=39> */
[----:B----4-:R-:W-:Y:S02]  /*9540*/  PRMT R60, R147, 0x5410, R60 ;  /* 0x00005410933c7816 */ /* 0x010fe4000000003c */
[----:B-----5:R-:W-:Y:S02]  /*9550*/  PRMT R32, R145, 0x5410, R32 ;  /* 0x0000541091207816 */ /* 0x020fe40000000020 */
[----:B------:R-:W-:Y:S02]  /*9560*/  PRMT R61, R61, 0x5410, R144 ;  /* 0x000054103d3d7816 */ /* 0x000fe40000000090 */
[----:B------:R-:W-:Y:S02]  /*9570*/  PRMT R7, R143, 0x5410, R142 ;  /* 0x000054108f077816 */ /* 0x000fe4000000008e */
[----:B------:R-:W-:-:S02]  /*9580*/  PRMT R18, R141, 0x5410, R140 ;  /* 0x000054108d127816 */ /* 0x000fc4000000008c */
[----:B---3--:R-:W-:Y:S02]  /*9590*/  PRMT R62, R62, 0x5410, R139 ;  /* 0x000054103e3e7816 */ /* 0x008fe4000000008b */
        /* <DEDUP_REMOVED lines=9> */
[----:B------:R-:W-:Y:S01]  /*9630*/  PRMT R67, R127, 0x5410, R67 ;  /* 0x000054107f437816 */ /* 0x000fe20000000043 */
[----:B012---:R-:W-:Y:S06]  /*9640*/  @!P3 BRA `(.L_x_6) ;  /* 0x000000000004b947 */ /* 0x007fec0003800000 */
[----:B------:R0:W-:Y:S02]  /*9650*/  STTM.x64 tmem[UR9], R4 ;  /* 0x00000004000079ed */ /* 0x0001e40008340009 */
.L_x_6:
[----:B------:R-:W-:Y:S01]  /*9660*/  ISETP.NE.AND P3, PT, R69, RZ, PT ;  /* 0x000000ff4500720c */ /* 0x000fe20003f65270 */
[----:B------:R-:W-:Y:S01]  /*9670*/  @!P4 IMAD.MOV R70, RZ, RZ, -R70 ;  /* 0x000000ffff46c224 */ /* 0x000fe200078e0a46 */
[----:B------:R-:W-:Y:S01]  /*9680*/  LOP3.LUT R127, RZ, R69, RZ, 0x33, !PT ;  /* 0x00000045ff7f7212 */ /* 0x000fe200078e33ff */
[----:B------:R-:W-:Y:S01]  /*9690*/  @!P1 IMAD.MOV R68, RZ, RZ, -R68 ;  /* 0x000000ffff449224 */ /* 0x000fe200078e0a44 */
[----:B------:R-:W1:Y:S01]  /*96a0*/  LDCU UR10, c[0x0][0x3b0] ;  /* 0x00007600ff0a77ac */ /* 0x000e620008000800 */
[----:B------:R-:W2:Y:S01]  /*96b0*/  FENCE.VIEW.ASYNC.T ;  /* 0x00000000000073c6 */ /* 0x000ea20000000200 */
[C---:B------:R-:W-:Y:S02]  /*96c0*/  SEL R126, R127.reuse, R126, !P3 ;  /* 0x0000007e7f7e7207 */ /* 0x040fe40005800000 */
[C---:B------:R-:W-:Y:S01]  /*96d0*/  SEL R125, R127.reuse, R125, !P3 ;  /* 0x0000007d7f7d7207 */ /* 0x040fe20005800000 */
[----:B------:R-:W3:Y:S01]  /*96e0*/  LDCU UR11, c[0x0][0x3b0] ;  /* 0x00007600ff0b77ac */ /* 0x000ee20008000800 */
[C---:B0-----:R-:W-:Y:S01]  /*96f0*/  SEL R14, R127.reuse, R70, !P3 ;  /* 0x000000467f0e7207 */ /* 0x041fe20005800000 */
[----:B------:R-:W-:Y:S01]  /*9700*/  IMAD R70, R126, UR13, RZ ;  /* 0x0000000d7e467c24 */ /* 0x000fe2000f8e02ff */
[C---:B------:R-:W-:Y:S01]  /*9710*/  SEL R123, R127.reuse, R123, !P3 ;  /* 0x0000007b7f7b7207 */ /* 0x040fe20005800000 */
[----:B------:R-:W0:Y:S01]  /*9720*/  LDCU UR12, c[0x0][0x3b0] ;  /* 0x00007600ff0c77ac */ /* 0x000e220008000800 */
[----:B------:R-:W-:Y:S01]  /*9730*/  SEL R12, R127, R72, !P3 ;  /* 0x000000487f0c7207 */ /* 0x000fe20005800000 */
[----:B------:R-:W-:Y:S01]  /*9740*/  IMAD R72, R125, UR13, RZ ;  /* 0x0000000d7d487c24 */ /* 0x000fe2000f8e02ff */
[----:B------:R-:W-:-:S02]  /*9750*/  SEL R122, R127, R122, !P3 ;  /* 0x0000007a7f7a7207 */ /* 0x000fc40005800000 */
[----:B------:R-:W-:Y:S01]  /*9760*/  SEL R245, R127, R74, !P3 ;  /* 0x0000004a7ff57207 */ /* 0x000fe20005800000 */
[----:B------:R-:W-:Y:S01]  /*9770*/  IMAD R74, R123, UR13, RZ ;  /* 0x0000000d7b4a7c24 */ /* 0x000fe2000f8e02ff */
[C---:B------:R-:W-:Y:S02]  /*9780*/  SEL R15, R127.reuse, R68, !P3 ;  /* 0x000000447f0f7207 */ /* 0x040fe40005800000 */
[----:B------:R-:W-:Y:S01]  /*9790*/  SEL R121, R127, R121, !P3 ;  /* 0x000000797f797207 */ /* 0x000fe20005800000 */
[----:B------:R-:W-:Y:S01]  /*97a0*/  IMAD R245, R245, UR42, RZ ;  /* 0x0000002af5f57c24 */ /* 0x000fe2000f8e02ff */
[----:B------:R-:W-:Y:S02]  /*97b0*/  LEA R68, P1, R70, R105, 0x1 ;  /* 0x0000006946447211 */ /* 0x000fe400078208ff */
[C---:B------:R-:W-:Y:S01]  /*97c0*/  SEL R237, R127.reuse, R76, !P3 ;  /* 0x0000004c7fed7207 */ /* 0x040fe20005800000 */
[----:B------:R-:W-:Y:S01]  /*97d0*/  IMAD R76, R122, UR13, RZ ;  /* 0x0000000d7a4c7c24 */ /* 0x000fe2000f8e02ff */
[----:B------:R-:W-:-:S02]  /*97e0*/  SEL R119, R127, R119, !P3 ;  /* 0x000000777f777207 */ /* 0x000fc40005800000 */
[----:B------:R-:W-:Y:S01]  /*97f0*/  LEA R69, P4, R72, R105, 0x1 ;  /* 0x0000006948457211 */ /* 0x000fe200078808ff */
[----:B------:R-:W-:Y:S01]  /*9800*/  IMAD R237, R237, UR40, RZ ;  /* 0x00000028eded7c24 */ /* 0x000fe2000f8e02ff */
[----:B------:R-:W-:Y:S01]  /*9810*/  SEL R229, R127, R78, !P3 ;  /* 0x0000004e7fe57207 */ /* 0x000fe20005800000 */
[----:B------:R-:W-:Y:S01]  /*9820*/  IMAD R78, R121, UR13, RZ ;  /* 0x0000000d794e7c24 */ /* 0x000fe2000f8e02ff */
[----:B------:R-:W-:Y:S02]  /*9830*/  SEL R13, R127, R71, !P3 ;  /* 0x000000477f0d7207 */ /* 0x000fe40005800000 */
[----:B------:R-:W-:Y:S01]  /*9840*/  LEA.HI.X.SX32 R70, R70, R104, 0x1, P1 ;  /* 0x0000006846467211 */ /* 0x000fe200008f0eff */
[----:B------:R-:W-:Y:S01]  /*9850*/  IMAD R229, R229, UR38, RZ ;  /* 0x00000026e5e57c24 */ /* 0x000fe2000f8e02ff */
[----:B------:R-:W-:Y:S02]  /*9860*/  SEL R118, R127, R118, !P3 ;  /* 0x000000767f767207 */ /* 0x000fe40005800000 */
[----:B------:R-:W-:-:S02]  /*9870*/  LEA R71, P1, R74, R105, 0x1 ;  /* 0x000000694a477211 */ /* 0x000fc400078208ff */
[----:B------:R-:W-:Y:S01]  /*9880*/  SEL R221, R127, R80, !P3 ;  /* 0x000000507fdd7207 */ /* 0x000fe20005800000 */
[----:B------:R-:W-:Y:S01]  /*9890*/  IMAD R80, R119, UR13, RZ ;  /* 0x0000000d77507c24 */ /* 0x000fe2000f8e02ff */
[----:B------:R-:W-:Y:S02]  /*98a0*/  SEL R247, R127, R73, !P3 ;  /* 0x000000497ff77207 */ /* 0x000fe40005800000 */
[----:B------:R-:W-:Y:S01]  /*98b0*/  LEA.HI.X.SX32 R72, R72, R104, 0x1, P4 ;  /* 0x0000006848487211 */ /* 0x000fe200020f0eff */
[----:B------:R-:W-:Y:S01]  /*98c0*/  IMAD R221, R221, UR36, RZ ;  /* 0x00000024dddd7c24 */ /* 0x000fe2000f8e02ff */
[----:B------:R-:W-:Y:S01]  /*98d0*/  SEL R116, R127, R116, !P3 ;  /* 0x000000747f747207 */ /* 0x000fe20005800000 */
[----:B------:R-:W-:Y:S01]  /*98e0*/  IMAD R247, R247, UR43, RZ ;  /* 0x0000002bf7f77c24 */ /* 0x000fe2000f8e02ff */
[----:B------:R-:W-:Y:S02]  /*98f0*/  LEA R73, P4, R76, R105, 0x1 ;  /* 0x000000694c497211 */ /* 0x000fe400078808ff */
[C---:B------:R-:W-:Y:S01]  /*9900*/  SEL R11, R127.reuse, R82, !P3 ;  /* 0x000000527f0b7207 */ /* 0x040fe20005800000 */
[----:B------:R-:W-:Y:S01]  /*9910*/  IMAD R82, R118, UR13, RZ ;  /* 0x0000000d76527c24 */ /* 0x000fe2000f8e02ff */
[----:B------:R-:W-:-:S02]  /*9920*/  SEL R239, R127, R75, !P3 ;  /* 0x0000004b7fef7207 */ /* 0x000fc40005800000 */
[----:B------:R-:W-:Y:S01]  /*9930*/  LEA.HI.X.SX32 R74, R74, R104, 0x1, P1 ;  /* 0x000000684a4a7211 */ /* 0x000fe200008f0eff */
[----:B------:R-:W-:Y:S01]  /*9940*/  IMAD R11, R11, UR34, RZ ;  /* 0x000000220b0b7c24 */ /* 0x000fe2000f8e02ff */
[----:B------:R-:W-:Y:S01]  /*9950*/  SEL R7, R127, R115, !P3 ;  /* 0x000000737f077207 */ /* 0x000fe20005800000 */
[----:B------:R-:W-:Y:S01]  /*9960*/  IMAD R239, R239, UR41, RZ ;  /* 0x00000029efef7c24 */ /* 0x000fe2000f8e02ff */
[----:B------:R-:W-:Y:S02]  /*9970*/  LEA R75, P1, R78, R105, 0x1 ;  /* 0x000000694e4b7211 */ /* 0x000fe400078208ff */
[C---:B------:R-:W-:Y:S01]  /*9980*/  SEL R9, R127.reuse, R84, !P3 ;  /* 0x000000547f097207 */ /* 0x040fe20005800000 */
[----:B------:R-:W-:Y:S01]  /*9990*/  IMAD R84, R116, UR13, RZ ;  /* 0x0000000d74547c24 */ /* 0x000fe2000f8e02ff */
[----:B------:R-:W-:Y:S01]  /*99a0*/  SEL R231, R127, R77, !P3 ;  /* 0x0000004d7fe77207 */ /* 0x000fe20005800000 */
[----:B------:R-:W-:Y:S01]  /*99b0*/  IMAD R7, R7, UR13, RZ ;  /* 0x0000000d07077c24 */ /* 0x000fe2000f8e02ff */
[----:B------:R-:W-:Y:S01]  /*99c0*/  LEA.HI.X.SX32 R76, R76, R104, 0x1, P4 ;  /* 0x000000684c4c7211 */ /* 0x000fe200020f0eff */
[----:B------:R-:W-:Y:S01]  /*99d0*/  IMAD R9, R9, UR32, RZ ;  /* 0x0000002009097c24 */ /* 0x000fe2000f8e02ff */
[----:B------:R-:W-:Y:S01]  /*99e0*/  SEL R8, R127, R113, !P3 ;  /* 0x000000717f087207 */ /* 0x000fe20005800000 */
[----:B------:R-:W-:Y:S01]  /*99f0*/  IMAD R231, R231, UR39, RZ ;  /* 0x00000027e7e77c24 */ /* 0x000fe2000f8e02ff */
[----:B------:R-:W-:-:S02]  /*9a00*/  LEA R77, P4, R80, R105, 0x1 ;  /* 0x00000069504d7211 */ /* 0x000fc400078808ff */
[C---:B------:R-:W-:Y:S01]  /*9a10*/  SEL R223, R127.reuse, R79, !P3 ;  /* 0x0000004f7fdf7207 */ /* 0x040fe20005800000 */
[----:B------:R-:W-:Y:S01]  /*9a20*/  IMAD R8, R8, UR13, RZ ;  /* 0x0000000d08087c24 */ /* 0x000fe2000f8e02ff */
[----:B------:R-:W-:Y:S02]  /*9a30*/  LEA.HI.X.SX32 R78, R78, R104, 0x1, P1 ;  /* 0x000000684e4e7211 */ /* 0x000fe400008f0eff */
[----:B------:R-:W-:Y:S01]  /*9a40*/  SEL R112, R127, R112, !P3 ;  /* 0x000000707f707207 */ /* 0x000fe20005800000 */
[----:B------:R-:W-:Y:S01]  /*9a50*/  IMAD R223, R223, UR37, RZ ;  /* 0x00000025dfdf7c24 */ /* 0x000fe2000f8e02ff */
[----:B------:R-:W-:Y:S02]  /*9a60*/  LEA R79, P1, R82, R105, 0x1 ;  /* 0x00000069524f7211 */ /* 0x000fe400078208ff */
[C---:B------:R-:W-:Y:S01]  /*9a70*/  SEL R85, R127.reuse, R85, !P3 ;  /* 0x000000557f557207 */ /* 0x040fe20005800000 */
[----:B------:R-:W-:Y:S01]  /*9a80*/  IMAD R112, R112, UR14, RZ ;  /* 0x0000000e70707c24 */ /* 0x000fe2000f8e02ff */
[----:B------:R-:W-:Y:S01]  /*9a90*/  SEL R217, R127, R81, !P3 ;  /* 0x000000517fd97207 */ /* 0x000fe20005800000 */
[----:B------:R-:W4:Y:S01]  /*9aa0*/  LDCU UR14, c[0x0][0x3b0] ;  /* 0x00007600ff0e77ac */ /* 0x000f220008000800 */
[----:B------:R-:W-:Y:S01]  /*9ab0*/  LEA.HI.X.SX32 R80, R80, R104, 0x1, P4 ;  /* 0x0000006850507211 */ /* 0x000fe200020f0eff */
[----:B------:R-:W-:Y:S01]  /*9ac0*/  IMAD R207, R85, UR31, RZ ;  /* 0x0000001f55cf7c24 */ /* 0x000fe2000f8e02ff */
[----:B------:R-:W-:Y:S01]  /*9ad0*/  SEL R103, R127, R103, !P3 ;  /* 0x000000677f677207 */ /* 0x000fe20005800000 */
[----:B------:R-:W-:Y:S01]  /*9ae0*/  IMAD R217, R217, UR35, RZ ;  /* 0x00000023d9d97c24 */ /* 0x000fe2000f8e02ff */
[----:B------:R-:W-:-:S02]  /*9af0*/  SEL R86, R127, R86, !P3 ;  /* 0x000000567f567207 */ /* 0x000fc40005800000 */
[----:B------:R-:W-:Y:S01]  /*9b00*/  LEA R81, P4, R84, R105, 0x1 ;  /* 0x0000006954517211 */ /* 0x000fe200078808ff */
[----:B------:R-:W-:Y:S01]  /*9b10*/  IMAD R103, R103, UR15, RZ ;  /* 0x0000000f67677c24 */ /* 0x000fe2000f8e02ff */
[C---:B------:R-:W-:Y:S01]  /*9b20*/  SEL R87, R127.reuse, R87, !P3 ;  /* 0x000000577f577207 */ /* 0x040fe20005800000 */
[----:B------:R-:W-:Y:S01]  /*9b30*/  IMAD R205, R86, UR30, RZ ;  /* 0x0000001e56cd7c24 */ /* 0x000fe2000f8e02ff */
[----:B------:R-:W-:Y:S01]  /*9b40*/  SEL R10, R127, R83, !P3 ;  /* 0x000000537f0a7207 */ /* 0x000fe20005800000 */
[----:B------:R-:W5:Y:S01]  /*9b50*/  LDCU UR15, c[0x0][0x3b0] ;  /* 0x00007600ff0f77ac */ /* 0x000f620008000800 */
[----:B------:R-:W-:Y:S01]  /*9b60*/  LEA.HI.X.SX32 R82, R82, R104, 0x1, P1 ;  /* 0x0000006852527211 */ /* 0x000fe200008f0eff */
[----:B------:R-:W-:Y:S01]  /*9b70*/  IMAD R201, R87, UR29, RZ ;  /* 0x0000001d57c97c24 */ /* 0x000fe2000f8e02ff */
[----:B------:R-:W-:Y:S01]  /*9b80*/  SEL R102, R127, R102, !P3 ;  /* 0x000000667f667207 */ /* 0x000fe20005800000 */
[----:B------:R-:W-:Y:S01]  /*9b90*/  IMAD R10, R10, UR33, RZ ;  /* 0x000000210a0a7c24 */ /* 0x000fe2000f8e02ff */
[----:B------:R-:W-:-:S02]  /*9ba0*/  LEA R83, P1, R7, R105, 0x1 ;  /* 0x0000006907537211 */ /* 0x000fc400078208ff */
[C---:B------:R-:W-:Y:S01]  /*9bb0*/  SEL R88, R127.reuse, R88, !P3 ;  /* 0x000000587f587207 */ /* 0x040fe20005800000 */
[----:B------:R-:W-:Y:S01]  /*9bc0*/  IMAD R102, R102, UR16, RZ ;  /* 0x0000001066667c24 */ /* 0x000fe2000f8e02ff */
[C---:B------:R-:W-:Y:S02]  /*9bd0*/  SEL R89, R127.reuse, R89, !P3 ;  /* 0x000000597f597207 */ /* 0x040fe40005800000 */
[----:B------:R-:W-:Y:S01]  /*9be0*/  LEA.HI.X.SX32 R84, R84, R104, 0x1, P4 ;  /* 0x0000006854547211 */ /* 0x000fe200020f0eff */
[----:B------:R-:W-:Y:S01]  /*9bf0*/  IMAD R199, R88, UR28, RZ ;  /* 0x0000001c58c77c24 */ /* 0x000fe2000f8e02ff */
[----:B------:R-:W-:Y:S01]  /*9c00*/  SEL R101, R127, R101, !P3 ;  /* 0x000000657f657207 */ /* 0x000fe20005800000 */
[----:B------:R-:W-:Y:S01]  /*9c10*/  IMAD R197, R89, UR27, RZ ;  /* 0x0000001b59c57c24 */ /* 0x000fe2000f8e02ff */
[----:B------:R-:W-:Y:S02]  /*9c20*/  SEL R90, R127, R90, !P3 ;  /* 0x0000005a7f5a7207 */ /* 0x000fe40005800000 */
[----:B------:R-:W-:Y:S01]  /*9c30*/  LEA R85, P4, R8, R105, 0x1 ;  /* 0x0000006908557211 */ /* 0x000fe200078808ff */
[----:B------:R-:W-:Y:S01]  /*9c40*/  IMAD R101, R101, UR17, RZ ;  /* 0x0000001165657c24 */ /* 0x000fe2000f8e02ff */
[----:B------:R-:W-:Y:S01]  /*9c50*/  SEL R91, R127, R91, !P3 ;  /* 0x0000005b7f5b7207 */ /* 0x000fe20005800000 */
[----:B------:R-:W-:Y:S01]  /*9c60*/  IMAD R193, R90, UR26, RZ ;  /* 0x0000001a5ac17c24 */ /* 0x000fe2000f8e02ff */
[----:B------:R-:W-:-:S02]  /*9c70*/  LEA.HI.X.SX32 R86, R7, R104, 0x1, P1 ;  /* 0x0000006807567211 */ /* 0x000fc400008f0eff */
[----:B------:R-:W-:Y:S01]  /*9c80*/  SEL R100, R127, R100, !P3 ;  /* 0x000000647f647207 */ /* 0x000fe20005800000 */
[----:B------:R-:W-:Y:S01]  /*9c90*/  IMAD R191, R91, UR25, RZ ;  /* 0x000000195bbf7c24 */ /* 0x000fe2000f8e02ff */
[----:B------:R-:W-:Y:S02]  /*9ca0*/  LEA R87, P1, R112, R105, 0x1 ;  /* 0x0000006970577211 */ /* 0x000fe400078208ff */
[C---:B------:R-:W-:Y:S01]  /*9cb0*/  SEL R92, R127.reuse, R92, !P3 ;  /* 0x0000005c7f5c7207 */ /* 0x040fe20005800000 */
[----:B------:R-:W-:Y:S01]  /*9cc0*/  IMAD R100, R100, UR18, RZ ;  /* 0x0000001264647c24 */ /* 0x000fe2000f8e02ff */
[C---:B------:R-:W-:Y:S02]  /*9cd0*/  SEL R93, R127.reuse, R93, !P3 ;  /* 0x0000005d7f5d7207 */ /* 0x040fe40005800000 */
[----:B------:R-:W-:Y:S01]  /*9ce0*/  LEA.HI.X.SX32 R88, R8, R104, 0x1, P4 ;  /* 0x0000006808587211 */ /* 0x000fe200020f0eff */
[----:B------:R-:W-:Y:S01]  /*9cf0*/  IMAD R188, R92, UR24, RZ ;  /* 0x000000185cbc7c24 */ /* 0x000fe2000f8e02ff */
[----:B------:R-:W-:Y:S01]  /*9d00*/  SEL R95, R127, R95, !P3 ;  /* 0x0000005f7f5f7207 */ /* 0x000fe20005800000 */
[----:B------:R-:W-:Y:S01]  /*9d10*/  IMAD R176, R93, UR23, RZ ;  /* 0x000000175db07c24 */ /* 0x000fe2000f8e02ff */
[----:B------:R-:W-:Y:S01]  /*9d20*/  SEL R94, R127, R94, !P3 ;  /* 0x0000005e7f5e7207 */ /* 0x000fe20005800000 */
[----:B-1----:R-:W-:Y:S01]  /*9d30*/  IMAD R8, R13, UR10, RZ ;  /* 0x0000000a0d087c24 */ /* 0x002fe2000f8e02ff */
[-C--:B------:R-:W-:Y:S01]  /*9d40*/  LEA R89, P4, R103, R105.reuse, 0x1 ;  /* 0x0000006967597211 */ /* 0x080fe200078808ff */
[----:B------:R-:W-:Y:S01]  /*9d50*/  IMAD R164, R95, UR19, RZ ;  /* 0x000000135fa47c24 */ /* 0x000fe2000f8e02ff */
[-C--:B------:R-:W-:Y:S01]  /*9d60*/  LEA.HI.X.SX32 R90, R112, R104.reuse, 0x1, P1 ;  /* 0x00000068705a7211 */ /* 0x080fe200008f0eff */
[----:B------:R-:W-:Y:S01]  /*9d70*/  IMAD R170, R94, UR22, RZ ;  /* 0x000000165eaa7c24 */ /* 0x000fe2000f8e02ff */
[----:B------:R-:W-:Y:S01]  /*9d80*/  LEA R91, P1, R102, R105, 0x1 ;  /* 0x00000069665b7211 */ /* 0x000fe200078208ff */
[----:B------:R-:W1:Y:S01]  /*9d90*/  LDCU UR10, c[0x0][0x3b0] ;  /* 0x00007600ff0a77ac */ /* 0x000e620008000800 */
[----:B------:R-:W-:-:S02]  /*9da0*/  LEA.HI.X.SX32 R92, R103, R104, 0x1, P4 ;  /* 0x00000068675c7211 */ /* 0x000fc400020f0eff */
[CC--:B------:R-:W-:Y:S02]  /*9db0*/  LEA R93, P4, R101.reuse, R105.reuse, 0x1 ;  /* 0x00000069655d7211 */ /* 0x0c0fe400078808ff */
[-C--:B------:R-:W-:Y:S02]  /*9dc0*/  LEA.HI.X.SX32 R94, R102, R104.reuse, 0x1, P1 ;  /* 0x00000068665e7211 */ /* 0x080fe400008f0eff */
[-C--:B------:R-:W-:Y:S02]  /*9dd0*/  LEA R155, P1, R100, R105.reuse, 0x1 ;  /* 0x00000069649b7211 */ /* 0x080fe400078208ff */
[-C--:B------:R-:W-:Y:S02]  /*9de0*/  LEA.HI.X.SX32 R95, R101, R104.reuse, 0x1, P4 ;  /* 0x00000068655f7211 */ /* 0x080fe400020f0eff */
[----:B------:R-:W-:Y:S02]  /*9df0*/  LEA R167, P4, R164, R105, 0x1 ;  /* 0x00000069a4a77211 */ /* 0x000fe400078808ff */
[----:B------:R-:W-:-:S02]  /*9e00*/  LEA.HI.X.SX32 R152, R100, R104, 0x1, P1 ;  /* 0x0000006864987211 */ /* 0x000fc400008f0eff */
[-C--:B------:R-:W-:Y:S02]  /*9e10*/  LEA R173, P1, R170, R105.reuse, 0x1 ;  /* 0x00000069aaad7211 */ /* 0x080fe400078208ff */
        /* <DEDUP_REMOVED lines=21> */
[CC--:B------:R-:W-:Y:S02]  /*9f70*/  LEA R214, P4, R10.reuse, R105.reuse, 0x1 ;  /* 0x000000690ad67211 */ /* 0x0c0fe400078808ff */
[-C--:B------:R-:W-:Y:S01]  /*9f80*/  LEA.HI.X.SX32 R209, R9, R104.reuse, 0x1, P1 ;  /* 0x0000006809d17211 */ /* 0x080fe200008f0eff */
[----:B0-----:R-:W-:Y:S01]  /*9f90*/  IMAD R9, R15, UR12, RZ ;  /* 0x0000000c0f097c24 */ /* 0x001fe2000f8e02ff */
[-C--:B------:R-:W-:Y:S01]  /*9fa0*/  LEA R216, P1, R11, R105.reuse, 0x1 ;  /* 0x000000690bd87211 */ /* 0x080fe200078208ff */
[----:B------:R-:W0:Y:S01]  /*9fb0*/  LDCU UR12, c[0x0][0x3b0] ;  /* 0x00007600ff0c77ac */ /* 0x000e220008000800 */
[----:B------:R-:W-:Y:S01]  /*9fc0*/  LEA.HI.X.SX32 R213, R10, R104, 0x1, P4 ;  /* 0x000000680ad57211 */ /* 0x000fe200020f0eff */
[----:B------:R-:W-:Y:S01]  /*9fd0*/  IMAD R10, R12, UR44, RZ ;  /* 0x0000002c0c0a7c24 */ /* 0x000fe2000f8e02ff */
[----:B------:R-:W-:-:S02]  /*9fe0*/  LEA R218, P4, R217, R105, 0x1 ;  /* 0x00000069d9da7211 */ /* 0x000fc400078808ff */
[-C--:B------:R-:W-:Y:S01]  /*9ff0*/  LEA.HI.X.SX32 R215, R11, R104.reuse, 0x1, P1 ;  /* 0x000000680bd77211 */ /* 0x080fe200008f0eff */
[----:B---3--:R-:W-:Y:S01]  /*a000*/  IMAD R11, R14, UR11, RZ ;  /* 0x0000000b0e0b7c24 */ /* 0x008fe2000f8e02ff */
[-C--:B------:R-:W-:Y:S01]  /*a010*/  LEA R222, P1, R221, R105.reuse, 0x1 ;  /* 0x00000069ddde7211 */ /* 0x080fe200078208ff */
[----:B------:R-:W3:Y:S01]  /*a020*/  LDCU UR11, c[0x0][0x3b0] ;  /* 0x00007600ff0b77ac */ /* 0x000ee20008000800 */
[-C--:B------:R-:W-:Y:S02]  /*a030*/  LEA.HI.X.SX32 R217, R217, R104.reuse, 0x1, P4 ;  /* 0x00000068d9d97211 */ /* 0x080fe400020f0eff */
[-C--:B------:R-:W-:Y:S02]  /*a040*/  LEA R224, P4, R223, R105.reuse, 0x1 ;  /* 0x00000069dfe07211 */ /* 0x080fe400078808ff */
[----:B------:R-:W-:Y:S02]  /*a050*/  LEA.HI.X.SX32 R221, R221, R104, 0x1, P1 ;  /* 0x00000068dddd7211 */ /* 0x000fe400008f0eff */
[----:B------:R-:W-:-:S02]  /*a060*/  LEA R230, P1, R229, R105, 0x1 ;  /* 0x00000069e5e67211 */ /* 0x000fc400078208ff */
[-C--:B------:R-:W-:Y:S02]  /*a070*/  LEA.HI.X.SX32 R223, R223, R104.reuse, 0x1, P4 ;  /* 0x00000068dfdf7211 */ /* 0x080fe400020f0eff */
[-C--:B------:R-:W-:Y:S02]  /*a080*/  LEA R232, P4, R231, R105.reuse, 0x1 ;  /* 0x00000069e7e87211 */ /* 0x080fe400078808ff */
[-C--:B------:R-:W-:Y:S02]  /*a090*/  LEA.HI.X.SX32 R229, R229, R104.reuse, 0x1, P1 ;  /* 0x00000068e5e57211 */ /* 0x080fe400008f0eff */
[-C--:B------:R-:W-:Y:S02]  /*a0a0*/  LEA R238, P1, R237, R105.reuse, 0x1 ;  /* 0x00000069edee7211 */ /* 0x080fe400078208ff */
[----:B------:R-:W-:Y:S02]  /*a0b0*/  LEA.HI.X.SX32 R231, R231, R104, 0x1, P4 ;  /* 0x00000068e7e77211 */ /* 0x000fe400020f0eff */
[----:B------:R-:W-:-:S02]  /*a0c0*/  LEA R240, P4, R239, R105, 0x1 ;  /* 0x00000069eff07211 */ /* 0x000fc400078808ff */
[----:B------:R-:W-:Y:S02]  /*a0d0*/  LOP3.LUT R4, R109, 0x26, RZ, 0xfc, !PT ;  /* 0x000000266d047812 */ /* 0x000fe400078efcff */
[-C--:B------:R-:W-:Y:S02]  /*a0e0*/  LEA.HI.X.SX32 R237, R237, R104.reuse, 0x1, P1 ;  /* 0x00000068eded7211 */ /* 0x080fe400008f0eff */
[----:B------:R-:W-:Y:S02]  /*a0f0*/  LOP3.LUT R16, R109, 0x2e, RZ, 0xfc, !PT ;  /* 0x0000002e6d107812 */ /* 0x000fe400078efcff */
[----:B------:R-:W-:Y:S02]  /*a100*/  LEA R246, P1, R245, R105, 0x1 ;  /* 0x00000069f5f67211 */ /* 0x000fe400078208ff */
[----:B------:R-:W-:Y:S02]  /*a110*/  LEA.HI.X.SX32 R239, R239, R104, 0x1, P4 ;  /* 0x00000068efef7211 */ /* 0x000fe400020f0eff */
[----:B------:R-:W-:-:S02]  /*a120*/  IABS R5, R4 ;  /* 0x0000000400057213 */ /* 0x000fc40000000000 */
[----:B------:R-:W-:Y:S02]  /*a130*/  LEA R248, P4, R247, R105, 0x1 ;  /* 0x00000069f7f87211 */ /* 0x000fe400078808ff */
[----:B------:R-:W-:Y:S01]  /*a140*/  IABS R6, R16 ;  /* 0x0000001000067213 */ /* 0x000fe20000000000 */
[----:B------:R-:W-:Y:S01]  /*a150*/  IMAD.HI.U32 R17, R110, R5, RZ ;  /* 0x000000056e117227 */ /* 0x000fe200078e00ff */
[----:B------:R-:W-:Y:S02]  /*a160*/  LEA.HI.X.SX32 R245, R245, R104, 0x1, P1 ;  /* 0x00000068f5f57211 */ /* 0x000fe400008f0eff */
[-C--:B------:R-:W-:Y:S01]  /*a170*/  LEA R132, P1, R10, R105.reuse, 0x1 ;  /* 0x000000690a847211 */ /* 0x080fe200078208ff */
[----:B------:R-:W-:Y:S01]  /*a180*/  IMAD.HI.U32 R18, R110, R6, RZ ;  /* 0x000000066e127227 */ /* 0x000fe200078e00ff */
[-C--:B------:R-:W-:Y:S02]  /*a190*/  LEA.HI.X.SX32 R247, R247, R104.reuse, 0x1, P4 ;  /* 0x00000068f7f77211 */ /* 0x080fe400020f0eff */
[-C--:B------:R-:W-:Y:S01]  /*a1a0*/  LEA R128, P4, R8, R105.reuse, 0x1 ;  /* 0x0000006908807211 */ /* 0x080fe200078808ff */
[----:B------:R-:W-:Y:S01]  /*a1b0*/  IMAD.MOV R7, RZ, RZ, -R17 ;  /* 0x000000ffff077224 */ /* 0x000fe200078e0a11 */
[----:B------:R-:W-:Y:S01]  /*a1c0*/  LEA.HI.X.SX32 R133, R10, R104, 0x1, P1 ;  /* 0x000000680a857211 */ /* 0x000fe200008f0eff */
[----:B------:R-:W-:Y:S01]  /*a1d0*/  STL [R1+0x4], R132 ;  /* 0x0000048401007387 */ /* 0x000fe20000100800 */
[----:B------:R-:W-:-:S02]  /*a1e0*/  LEA R130, P1, R11, R105, 0x1 ;  /* 0x000000690b827211 */ /* 0x000fc400078208ff */
[-C--:B------:R-:W-:Y:S01]  /*a1f0*/  LEA.HI.X.SX32 R129, R8, R104.reuse, 0x1, P4 ;  /* 0x0000006808817211 */ /* 0x080fe200020f0eff */
[----:B------:R-:W-:Y:S01]  /*a200*/  IMAD.MOV R8, RZ, RZ, -R18 ;  /* 0x000000ffff087224 */ /* 0x000fe200078e0a12 */
[----:B------:R-:W-:Y:S01]  /*a210*/  LEA.HI.X.SX32 R131, R11, R104, 0x1, P1 ;  /* 0x000000680b837211 */ /* 0x000fe200008f0eff */
[----:B------:R-:W-:Y:S01]  /*a220*/  STL [R1+0xc], R128 ;  /* 0x00000c8001007387 */ /* 0x000fe20000100800 */
[----:B------:R-:W-:Y:S01]  /*a230*/  ISETP.GE.AND P1, PT, R4, RZ, PT ;  /* 0x000000ff0400720c */ /* 0x000fe20003f26270 */
[C---:B------:R-:W-:Y:S01]  /*a240*/  IMAD R4, R108.reuse, R7, R5 ;  /* 0x000000076c047224 */ /* 0x040fe200078e0205 */
[----:B------:R-:W-:Y:S01]  /*a250*/  PRMT R115, RZ, 0x7610, R115 ;  /* 0x00007610ff737816 */ /* 0x000fe20000000073 */
[----:B------:R-:W-:Y:S01]  /*a260*/  IMAD R5, R108, R8, R6 ;  /* 0x000000086c057224 */ /* 0x000fe200078e0206 */
[----:B------:R-:W-:Y:S01]  /*a270*/  PRMT R113, RZ, 0x7610, R113 ;  /* 0x00007610ff717816 */ /* 0x000fe20000000071 */
[----:B------:R-:W-:Y:S01]  /*a280*/  @P6 IMAD.MOV.U32 R6, RZ, RZ, R68 ;  /* 0x000000ffff066224 */ /* 0x000fe200078e0044 */
[----:B------:R-:W-:Y:S01]  /*a290*/  PRMT R112, RZ, 0x7610, R112 ;  /* 0x00007610ff707816 */ /* 0x000fe20000000070 */
[----:B------:R-:W-:Y:S01]  /*a2a0*/  @P6 IMAD.MOV.U32 R7, RZ, RZ, R70 ;  /* 0x000000ffff076224 */ /* 0x000fe200078e0046 */
[----:B--2---:R-:W-:Y:S01]  /*a2b0*/  BAR.SYNC.DEFER_BLOCKING 0x0 ;  /* 0x0000000000007b1d */ /* 0x004fe20000010000 */
[----:B------:R-:W-:-:S02]  /*a2c0*/  PRMT R67, RZ, 0x7610, R67 ;  /* 0x00007610ff437816 */ /* 0x000fc40000000043 */
[----:B------:R-:W-:Y:S02]  /*a2d0*/  PRMT R66, RZ, 0x7610, R66 ;  /* 0x00007610ff427816 */ /* 0x000fe40000000042 */
[----:B------:R-:W-:Y:S02]  /*a2e0*/  PRMT R65, RZ, 0x7610, R65 ;  /* 0x00007610ff417816 */ /* 0x000fe40000000041 */
[----:B------:R-:W-:Y:S01]  /*a2f0*/  PRMT R64, RZ, 0x7610, R64 ;  /* 0x00007610ff407816 */ /* 0x000fe20000000040 */
[----:B------:R-:W-:Y:S01]  /*a300*/  STL [R1], R133 ;  /* 0x0000008501007387 */ /* 0x000fe20000100800 */
[----:B------:R-:W-:Y:S02]  /*a310*/  PRMT R63, RZ, 0x7610, R63 ;  /* 0x00007610ff3f7816 */ /* 0x000fe4000000003f */
[----:B------:R-:W-:Y:S01]  /*a320*/  PRMT R62, RZ, 0x7610, R62 ;  /* 0x00007610ff3e7816 */ /* 0x000fe2000000003e */
[----:B------:R-:W-:Y:S01]  /*a330*/  STL [R1+0x24], R130 ;  /* 0x0000248201007387 */ /* 0x000fe20000100800 */
[----:B------:R-:W-:-:S02]  /*a340*/  PRMT R61, RZ, 0x7610, R61 ;  /* 0x00007610ff3d7816 */ /* 0x000fc4000000003d */
[----:B------:R-:W-:Y:S01]  /*a350*/  PRMT R60, RZ, 0x7610, R60 ;  /* 0x00007610ff3c7816 */ /* 0x000fe2000000003c */
[----:B------:R-:W-:Y:S01]  /*a360*/  STL [R1+0x8], R129 ;  /* 0x0000088101007387 */ /* 0x000fe20000100800 */
[----:B------:R-:W-:Y:S02]  /*a370*/  PRMT R59, RZ, 0x7610, R59 ;  /* 0x00007610ff3b7816 */ /* 0x000fe4000000003b */
[----:B------:R-:W-:Y:S02]  /*a380*/  PRMT R58, RZ, 0x7610, R58 ;  /* 0x00007610ff3a7816 */ /* 0x000fe4000000003a */
[----:B------:R-:W-:Y:S02]  /*a390*/  PRMT R57, RZ, 0x7610, R57 ;  /* 0x00007610ff397816 */ /* 0x000fe40000000039 */
[----:B------:R-:W-:Y:S01]  /*a3a0*/  PRMT R56, RZ, 0x7610, R56 ;  /* 0x00007610ff387816 */ /* 0x000fe20000000038 */
[----:B------:R2:W3:Y:S01]  /*a3b0*/  @P6 LDG.E.U16 R115, desc[UR20][R6.64] ;  /* 0x0000001406736981 */ /* 0x0004e2000c1e1500 */
[----:B------:R-:W-:-:S02]  /*a3c0*/  PRMT R55, RZ, 0x7610, R55 ;  /* 0x00007610ff377816 */ /* 0x000fc40000000037 */
[----:B------:R-:W-:Y:S02]  /*a3d0*/  PRMT R54, RZ, 0x7610, R54 ;  /* 0x00007610ff367816 */ /* 0x000fe40000000036 */
[----:B------:R-:W-:Y:S02]  /*a3e0*/  PRMT R53, RZ, 0x7610, R53 ;  /* 0x00007610ff357816 */ /* 0x000fe40000000035 */
[----:B------:R-:W-:Y:S02]  /*a3f0*/  PRMT R52, RZ, 0x7610, R52 ;  /* 0x00007610ff347816 */ /* 0x000fe40000000034 */
[----:B------:R-:W-:Y:S01]  /*a400*/  PRMT R51, RZ, 0x7610, R51 ;  /* 0x00007610ff337816 */ /* 0x000fe20000000033 */
[----:B--2---:R-:W-:Y:S01]  /*a410*/  @P6 IMAD.MOV.U32 R6, RZ, RZ, R73 ;  /* 0x000000ffff066224 */ /* 0x004fe200078e0049 */
[----:B------:R-:W-:Y:S01]  /*a420*/  PRMT R50, RZ, 0x7610, R50 ;  /* 0x00007610ff327816 */ /* 0x000fe20000000032 */
[----:B------:R-:W-:Y:S01]  /*a430*/  @P6 IMAD.MOV.U32 R7, RZ, RZ, R76 ;  /* 0x000000ffff076224 */ /* 0x000fe200078e004c */
[----:B------:R-:W-:-:S02]  /*a440*/  PRMT R34, RZ, 0x7610, R34 ;  /* 0x00007610ff227816 */ /* 0x000fc40000000022 */
[----:B------:R-:W-:Y:S02]  /*a450*/  PRMT R33, RZ, 0x7610, R33 ;  /* 0x00007610ff217816 */ /* 0x000fe40000000021 */
[----:B------:R2:W3:Y:S01]  /*a460*/  @P6 LDG.E.U16 R113, desc[UR20][R6.64] ;  /* 0x0000001406716981 */ /* 0x0004e2000c1e1500 */
[----:B------:R-:W-:Y:S02]  /*a470*/  PRMT R32, RZ, 0x7610, R32 ;  /* 0x00007610ff207816 */ /* 0x000fe40000000020 */
        /* <DEDUP_REMOVED lines=8> */
[C---:B------:R-:W-:Y:S02]  /*a500*/  LEA R48, P4, R9.reuse, R105, 0x1 ;  /* 0x0000006909307211 */ /* 0x040fe400078808ff */
[----:B------:R2:W3:Y:S01]  /*a510*/  @P6 LDG.E.U16 R112, desc[UR20][R6.64] ;  /* 0x0000001406706981 */ /* 0x0004e2000c1e1500 */
[----:B------:R-:W-:Y:S02]  /*a520*/  PRMT R36, RZ, 0x7610, R36 ;  /* 0x00007610ff247816 */ /* 0x000fe40000000024 */
[----:B------:R-:W-:Y:S01]  /*a530*/  LEA.HI.X.SX32 R49, R9, R104, 0x1, P4 ;  /* 0x0000006809317211 */ /* 0x000fe200020f0eff */
[----:B------:R0:W-:Y:S01]  /*a540*/  STL [R1+0x2c], R48 ;  /* 0x00002c3001007387 */ /* 0x0001e20000100800 */
[----:B------:R-:W-:Y:S02]  /*a550*/  PRMT R35, RZ, 0x7610, R35 ;  /* 0x00007610ff237816 */ /* 0x000fe40000000023 */
[----:B------:R-:W-:Y:S01]  /*a560*/  PRMT R47, RZ, 0x7610, R47 ;  /* 0x00007610ff2f7816 */ /* 0x000fe2000000002f */
[----:B------:R-:W-:Y:S01]  /*a570*/  STL [R1+0x20], R131 ;  /* 0x0000208301007387 */ /* 0x000fe20000100800 */
[----:B------:R-:W-:Y:S01]  /*a580*/  PRMT R46, RZ, 0x7610, R46 ;  /* 0x00007610ff2e7816 */ /* 0x000fe2000000002e */
[----:B--2---:R-:W-:Y:S01]  /*a590*/  @P6 IMAD.MOV.U32 R6, RZ, RZ, R85 ;  /* 0x000000ffff066224 */ /* 0x004fe200078e0055 */
[----:B------:R-:W-:Y:S01]  /*a5a0*/  PRMT R45, RZ, 0x7610, R45 ;  /* 0x00007610ff2d7816 */ /* 0x000fe2000000002d */
[----:B------:R-:W-:Y:S01]  /*a5b0*/  @P6 IMAD.MOV.U32 R7, RZ, RZ, R88 ;  /* 0x000000ffff076224 */ /* 0x000fe200078e0058 */
[----:B------:R-:W-:Y:S01]  /*a5c0*/  PRMT R44, RZ, 0x7610, R44 ;  /* 0x00007610ff2c7816 */ /* 0x000fe2000000002c */
[----:B------:R2:W-:Y:S01]  /*a5d0*/  STL [R1+0x28], R49 ;  /* 0x0000283101007387 */ /* 0x0005e20000100800 */
[----:B------:R-:W-:-:S02]  /*a5e0*/  PRMT R43, RZ, 0x7610, R43 ;  /* 0x00007610ff2b7816 */ /* 0x000fc4000000002b */
[----:B------:R-:W-:Y:S01]  /*a5f0*/  PRMT R42, RZ, 0x7610, R42 ;  /* 0x00007610ff2a7816 */ /* 0x000fe2000000002a */
[----:B------:R0:W2:Y:S01]  /*a600*/  @P6 LDG.E.U16 R67, desc[UR20][R6.64] ;  /* 0x0000001406436981 */ /* 0x0000a2000c1e1500 */
[----:B------:R-:W-:Y:S02]  /*a610*/  PRMT R41, RZ, 0x7610, R41 ;  /* 0x00007610ff297816 */ /* 0x000fe40000000029 */
[----:B------:R-:W-:Y:S01]  /*a620*/  ISETP.GE.AND P4, PT, R124, RZ, PT ;  /* 0x000000ff7c00720c */ /* 0x000fe20003f86270 */
[----:B0-----:R-:W-:Y:S02]  /*a630*/  @P6 IMAD.MOV.U32 R6, RZ, RZ, R91 ;  /* 0x000000ffff066224 */ /* 0x001fe400078e005b */
[----:B------:R-:W-:-:S05]  /*a640*/  @P6 IMAD.MOV.U32 R7, RZ, RZ, R94 ;  /* 0x000000ffff076224 */ /* 0x000fca00078e005e */
[----:B------:R0:W2:Y:S02]  /*a650*/  @P6 LDG.E.U16 R66, desc[UR20][R6.64] ;  /* 0x0000001406426981 */ /* 0x0000a4000c1e1500 */
        /* <DEDUP_REMOVED lines=98> */
[----:B------:R0:W2:Y:S01]  /*ac80*/  @P6 LDG.E.U16 R42, desc[UR20][R6.64] ;  /* 0x00000014062a6981 */ /* 0x0000a2000c1e1500 */
[----:B------:R-:W-:Y:S02]  /*ac90*/  PRMT R40, RZ, 0x7610, R40 ;  /* 0x00007610ff287816 */ /* 0x000fe40000000028 */
[----:B------:R-:W-:Y:S01]  /*aca0*/  SEL R120, R127, R120, !P3 ;  /* 0x000000787f787207 */ /* 0x000fe20005800000 */
[----:B0-----:R-:W-:Y:S02]  /*acb0*/  @P6 IMAD.MOV.U32 R6, RZ, RZ, R194 ;  /* 0x000000ffff066224 */ /* 0x001fe400078e00c2 */
[----:B------:R-:W-:-:S05]  /*acc0*/  @P6 IMAD.MOV.U32 R7, RZ, RZ, R193 ;  /* 0x000000ffff076224 */ /* 0x000fca00078e00c1 */
[----:B------:R0:W2:Y:S01]  /*acd0*/  @P6 LDG.E.U16 R41, desc[UR20][R6.64] ;  /* 0x0000001406296981 */ /* 0x0000a2000c1e1500 */
[----:B-1----:R-:W-:Y:S01]  /*ace0*/  IMAD R120, R120, UR10, RZ ;  /* 0x0000000a78787c24 */ /* 0x002fe2000f8e02ff */
[----:B------:R-:W-:Y:S02]  /*acf0*/  PRMT R39, RZ, 0x7610, R39 ;  /* 0x00007610ff277816 */ /* 0x000fe40000000027 */
[----:B------:R-:W-:Y:S01]  /*ad00*/  SEL R117, R127, R117, !P3 ;  /* 0x000000757f757207 */ /* 0x000fe20005800000 */
[----:B------:R-:W-:Y:S02]  /*ad10*/  @!P4 IMAD.MOV R96, RZ, RZ, -R96 ;  /* 0x000000ffff60c224 */ /* 0x000fe400078e0a60 */
[----:B0-----:R-:W-:Y:S02]  /*ad20*/  @P6 IMAD.MOV.U32 R6, RZ, RZ, R202 ;  /* 0x000000ffff066224 */ /* 0x001fe400078e00ca */
[----:B------:R-:W-:Y:S01]  /*ad30*/  @P6 IMAD.MOV.U32 R7, RZ, RZ, R201 ;  /* 0x000000ffff076224 */ /* 0x000fe200078e00c9 */
[----:B------:R-:W-:Y:S01]  /*ad40*/  LEA R226, P4, R120, R105, 0x1 ;  /* 0x0000006978e27211 */ /* 0x000fe200078808ff */
[----:B------:R-:W0:Y:S03]  /*ad50*/  LDCU UR10, c[0x0][0x3b0] ;  /* 0x00007600ff0a77ac */ /* 0x000e260008000800 */
[----:B------:R1:W2:Y:S01]  /*ad60*/  @P6 LDG.E.U16 R40, desc[UR20][R6.64] ;  /* 0x0000001406286981 */ /* 0x0002a2000c1e1500 */
[----:B---3--:R-:W-:Y:S01]  /*ad70*/  IMAD R117, R117, UR11, RZ ;  /* 0x0000000b75757c24 */ /* 0x008fe2000f8e02ff */
[----:B------:R-:W-:-:S02]  /*ad80*/  PRMT R29, RZ, 0x7610, R29 ;  /* 0x00007610ff1d7816 */ /* 0x000fc4000000001d */
[----:B------:R-:W-:Y:S02]  /*ad90*/  PRMT R26, RZ, 0x7610, R26 ;  /* 0x00007610ff1a7816 */ /* 0x000fe4000000001a */
[C---:B------:R-:W-:Y:S02]  /*ada0*/  SEL R114, R127.reuse, R114, !P3 ;  /* 0x000000727f727207 */ /* 0x040fe40005800000 */
[C---:B------:R-:W-:Y:S02]  /*adb0*/  SEL R111, R127.reuse, R111, !P3 ;  /* 0x0000006f7f6f7207 */ /* 0x040fe40005800000 */
[----:B------:R-:W-:Y:S01]  /*adc0*/  SEL R99, R127, R99, !P3 ;  /* 0x000000637f637207 */ /* 0x000fe20005800000 */
[----:B-1----:R-:W-:Y:S01]  /*add0*/  @P6 IMAD.MOV.U32 R6, RZ, RZ, R210 ;  /* 0x000000ffff066224 */ /* 0x002fe200078e00d2 */
[----:B------:R-:W-:Y:S01]  /*ade0*/  LEA.HI.X.SX32 R225, R120, R104, 0x1, P4 ;  /* 0x0000006878e17211 */ /* 0x000fe200020f0eff */
[----:B------:R-:W-:Y:S01]  /*adf0*/  @P6 IMAD.MOV.U32 R7, RZ, RZ, R209 ;  /* 0x000000ffff076224 */ /* 0x000fe200078e00d1 */
[----:B------:R-:W-:-:S02]  /*ae00*/  LEA R234, P4, R117, R105, 0x1 ;  /* 0x0000006975ea7211 */ /* 0x000fc400078808ff */
[----:B------:R-:W-:Y:S02]  /*ae10*/  PRMT R24, RZ, 0x7610, R24 ;  /* 0x00007610ff187816 */ /* 0x000fe40000000018 */
[----:B------:R-:W-:Y:S01]  /*ae20*/  PRMT R23, RZ, 0x7610, R23 ;  /* 0x00007610ff177816 */ /* 0x000fe20000000017 */
[----:B------:R1:W3:Y:S01]  /*ae30*/  @P6 LDG.E.U16 R39, desc[UR20][R6.64] ;  /* 0x0000001406276981 */ /* 0x0002e2000c1e1500 */
[----:B------:R-:W-:Y:S01]  /*ae40*/  IMAD R114, R114, UR12, RZ ;  /* 0x0000000c72727c24 */ /* 0x000fe2000f8e02ff */
[----:B------:R-:W-:Y:S02]  /*ae50*/  LEA.HI.X.SX32 R233, R117, R104, 0x1, P4 ;  /* 0x0000006875e97211 */ /* 0x000fe400020f0eff */
[----:B------:R-:W-:Y:S02]  /*ae60*/  PRMT R22, RZ, 0x7610, R22 ;  /* 0x00007610ff167816 */ /* 0x000fe40000000016 */
[----:B------:R-:W-:Y:S02]  /*ae70*/  PRMT R21, RZ, 0x7610, R21 ;  /* 0x00007610ff157816 */ /* 0x000fe40000000015 */
[----:B------:R-:W-:Y:S01]  /*ae80*/  PRMT R20, RZ, 0x7610, R20 ;  /* 0x00007610ff147816 */ /* 0x000fe20000000014 */
[----:B------:R-:W-:Y:S01]  /*ae90*/  @!P5 IMAD.MOV R98, RZ, RZ, -R98 ;  /* 0x000000ffff62d224 */ /* 0x000fe200078e0a62 */
[----:B------:R-:W-:Y:S01]  /*aea0*/  SEL R96, R127, R96, !P3 ;  /* 0x000000607f607207 */ /* 0x000fe20005800000 */
[----:B-1----:R-:W-:Y:S01]  /*aeb0*/  @P6 IMAD.MOV.U32 R6, RZ, RZ, R218 ;  /* 0x000000ffff066224 */ /* 0x002fe200078e00da */
[----:B------:R-:W-:Y:S01]  /*aec0*/  PRMT R25, RZ, 0x7610, R25 ;  /* 0x00007610ff197816 */ /* 0x000fe20000000019 */
[----:B------:R-:W-:Y:S01]  /*aed0*/  @P6 IMAD.MOV.U32 R7, RZ, RZ, R217 ;  /* 0x000000ffff076224 */ /* 0x000fe200078e00d9 */
[----:B------:R-:W-:-:S02]  /*aee0*/  LEA R242, P4, R114, R105, 0x1 ;  /* 0x0000006972f27211 */ /* 0x000fc400078808ff */
[----:B------:R-:W-:Y:S02]  /*aef0*/  PRMT R19, RZ, 0x7610, R19 ;  /* 0x00007610ff137816 */ /* 0x000fe40000000013 */
[----:B------:R-:W-:Y:S01]  /*af00*/  PRMT R18, RZ, 0x7610, R18 ;  /* 0x00007610ff127816 */ /* 0x000fe20000000012 */
[----:B------:R1:W3:Y:S01]  /*af10*/  @P6 LDG.E.U16 R29, desc[UR20][R6.64] ;  /* 0x00000014061d6981 */ /* 0x0002e2000c1e1500 */
[----:B----4-:R-:W-:Y:S01]  /*af20*/  IMAD R111, R111, UR14, RZ ;  /* 0x0000000e6f6f7c24 */ /* 0x010fe2000f8e02ff */
[----:B------:R-:W-:Y:S01]  /*af30*/  LEA.HI.X.SX32 R241, R114, R104, 0x1, P4 ;  /* 0x0000006872f17211 */ /* 0x000fe200020f0eff */
[----:B------:R-:W4:Y:S01]  /*af40*/  LDCU UR11, c[0x0][0x3b0] ;  /* 0x00007600ff0b77ac */ /* 0x000f220008000800 */
[----:B-1----:R-:W-:Y:S02]  /*af50*/  @P6 IMAD.MOV.U32 R6, RZ, RZ, R226 ;  /* 0x000000ffff066224 */ /* 0x002fe400078e00e2 */
[----:B------:R-:W-:Y:S01]  /*af60*/  @P6 IMAD.MOV.U32 R7, RZ, RZ, R225 ;  /* 0x000000ffff076224 */ /* 0x000fe200078e00e1 */
[----:B------:R-:W-:-:S04]  /*af70*/  LEA R250, P4, R111, R105, 0x1 ;  /* 0x000000696ffa7211 */ /* 0x000fc800078808ff */
[----:B------:R1:W3:Y:S01]  /*af80*/  @P6 LDG.E.U16 R26, desc[UR20][R6.64] ;  /* 0x00000014061a6981 */ /* 0x0002e2000c1e1500 */
[----:B0-----:R-:W-:Y:S01]  /*af90*/  IMAD R99, R99, UR10, RZ ;  /* 0x0000000a63637c24 */ /* 0x001fe2000f8e02ff */
[----:B------:R-:W-:Y:S01]  /*afa0*/  LEA.HI.X.SX32 R249, R111, R104, 0x1, P4 ;  /* 0x000000686ff97211 */ /* 0x000fe200020f0eff */
[----:B-----5:R-:W-:Y:S01]  /*afb0*/  IMAD R96, R96, UR15, RZ ;  /* 0x0000000f60607c24 */ /* 0x020fe2000f8e02ff */
[----:B------:R-:W0:Y:S01]  /*afc0*/  LDCU UR10, c[0x0][0x3b0] ;  /* 0x00007600ff0a77ac */ /* 0x000e220008000800 */
[----:B-1----:R-:W-:Y:S02]  /*afd0*/  @P6 IMAD.MOV.U32 R6, RZ, RZ, R234 ;  /* 0x000000ffff066224 */ /* 0x002fe400078e00ea */
[----:B------:R-:W-:Y:S01]  /*afe0*/  @P6 IMAD.MOV.U32 R7, RZ, RZ, R233 ;  /* 0x000000ffff076224 */ /* 0x000fe200078e00e9 */
[----:B------:R-:W-:-:S04]  /*aff0*/  LEA R48, P4, R99, R105, 0x1 ;  /* 0x0000006963307211 */ /* 0x000fc800078808ff */
[----:B------:R1:W5:Y:S01]  /*b000*/  @P6 LDG.E.U16 R24, desc[UR20][R6.64] ;  /* 0x0000001406186981 */ /* 0x000362000c1e1500 */
[----:B--2---:R-:W-:Y:S01]  /*b010*/  LEA.HI.X.SX32 R49, R99, R104, 0x1, P4 ;  /* 0x0000006863317211 */ /* 0x004fe200020f0eff */
[----:B-1----:R-:W-:Y:S02]  /*b020*/  @P6 IMAD.MOV.U32 R6, RZ, RZ, R242 ;  /* 0x000000ffff066224 */ /* 0x002fe400078e00f2 */
[----:B------:R-:W-:Y:S01]  /*b030*/  @P6 IMAD.MOV.U32 R7, RZ, RZ, R241 ;  /* 0x000000ffff076224 */ /* 0x000fe200078e00f1 */
[----:B------:R-:W-:-:S04]  /*b040*/  LEA R8, P4, R96, R105, 0x1 ;  /* 0x0000006960087211 */ /* 0x000fc800078808ff */
[----:B------:R1:W2:Y:S01]  /*b050*/  @P6 LDG.E.U16 R23, desc[UR20][R6.64] ;  /* 0x0000001406176981 */ /* 0x0002a2000c1e1500 */
[----:B------:R-:W-:Y:S01]  /*b060*/  LEA.HI.X.SX32 R9, R96, R104, 0x1, P4 ;  /* 0x0000006860097211 */ /* 0x000fe200020f0eff */
[----:B-1----:R-:W-:Y:S02]  /*b070*/  @P6 IMAD.MOV.U32 R6, RZ, RZ, R250 ;  /* 0x000000ffff066224 */ /* 0x002fe400078e00fa */
[----:B------:R-:W-:-:S05]  /*b080*/  @P6 IMAD.MOV.U32 R7, RZ, RZ, R249 ;  /* 0x000000ffff076224 */ /* 0x000fca00078e00f9 */
[----:B------:R1:W2:Y:S01]  /*b090*/  @P6 LDG.E.U16 R22, desc[UR20][R6.64] ;  /* 0x0000001406166981 */ /* 0x0002a2000c1e1500 */
[----:B------:R-:W-:Y:S01]  /*b0a0*/  ISETP.GT.U32.AND P4, PT, R108, R4, PT ;  /* 0x000000046c00720c */ /* 0x000fe20003f84070 */
[----:B-1----:R-:W-:Y:S02]  /*b0b0*/  @P6 IMAD.MOV.U32 R6, RZ, RZ, R48 ;  /* 0x000000ffff066224 */ /* 0x002fe400078e0030 */
[----:B------:R-:W-:-:S05]  /*b0c0*/  @P6 IMAD.MOV.U32 R7, RZ, RZ, R49 ;  /* 0x000000ffff076224 */ /* 0x000fca00078e0031 */
[----:B------:R1:W2:Y:S02]  /*b0d0*/  @P6 LDG.E.U16 R21, desc[UR20][R6.64] ;  /* 0x0000001406156981 */ /* 0x0002a4000c1e1500 */
[----:B-1----:R-:W-:Y:S02]  /*b0e0*/  @P6 IMAD.MOV.U32 R6, RZ, RZ, R8 ;  /* 0x000000ffff066224 */ /* 0x002fe400078e0008 */
[----:B------:R-:W-:Y:S01]  /*b0f0*/  @P6 IMAD.MOV.U32 R7, RZ, RZ, R9 ;  /* 0x000000ffff076224 */ /* 0x000fe200078e0009 */
[----:B------:R-:W-:Y:S04]  /*b100*/  STL [R1+0x14], R48 ;  /* 0x0000143001007387 */ /* 0x000fe80000100800 */
[----:B------:R1:W2:Y:S04]  /*b110*/  @P6 LDG.E.U16 R20, desc[UR20][R6.64] ;  /* 0x0000001406146981 */ /* 0x0002a8000c1e1500 */
[----:B------:R-:W-:Y:S01]  /*b120*/  STL [R1+0x10], R49 ;  /* 0x0000103101007387 */ /* 0x000fe20000100800 */
[----:B-1----:R-:W-:-:S03]  /*b130*/  SEL R6, R127, R153, !P3 ;  /* 0x000000997f067207 */ /* 0x002fc60005800000 */
[----:B------:R1:W-:Y:S01]  /*b140*/  STL [R1+0x34], R8 ;  /* 0x0000340801007387 */ /* 0x0003e20000100800 */
[----:B------:R-:W-:Y:S01]  /*b150*/  SEL R7, R127, R146, !P3 ;  /* 0x000000927f077207 */ /* 0x000fe20005800000 */
[----:B------:R-:W-:Y:S02]  /*b160*/  @!P4 IMAD.IADD R4, R4, 0x1, -R108 ;  /* 0x000000010404c824 */ /* 0x000fe400078e0a6c */
[----:B-1----:R-:W-:Y:S02]  /*b170*/  IMAD R8, R6, UR13, RZ ;  /* 0x0000000d06087c24 */ /* 0x002fe4000f8e02ff */
[----:B------:R-:W-:Y:S02]  /*b180*/  IMAD.MOV.U32 R6, RZ, RZ, R97 ;  /* 0x000000ffff067224 */ /* 0x000fe400078e0061 */
[----:B------:R-:W-:Y:S01]  /*b190*/  IMAD R99, R7, UR13, RZ ;  /* 0x0000000d07637c24 */ /* 0x000fe2000f8e02ff */
[----:B------:R-:W-:Y:S01]  /*b1a0*/  LEA R96, P4, R8, R105, 0x1 ;  /* 0x0000006908607211 */ /* 0x000fe200078808ff */
[----:B------:R-:W-:Y:S01]  /*b1b0*/  @!P0 IMAD.MOV R6, RZ, RZ, -R6 ;  /* 0x000000ffff068224 */ /* 0x000fe200078e0a06 */
[----:B------:R-:W-:-:S02]  /*b1c0*/  SEL R7, R127, R98, !P3 ;  /* 0x000000627f077207 */ /* 0x000fc40005800000 */
[----:B------:R-:W-:Y:S02]  /*b1d0*/  LEA.HI.X.SX32 R98, R8, R104, 0x1, P4 ;  /* 0x0000006808627211 */ /* 0x000fe400020f0eff */
[-C--:B------:R-:W-:Y:S01]  /*b1e0*/  LEA R97, P5, R99, R105.reuse, 0x1 ;  /* 0x0000006963617211 */ /* 0x080fe200078a08ff */
[----:B------:R-:W-:Y:S01]  /*b1f0*/  IMAD R102, R7, UR13, RZ ;  /* 0x0000000d07667c24 */ /* 0x000fe2000f8e02ff */
[----:B------:R-:W-:Y:S01]  /*b200*/  SEL R8, R127, R6, !P3 ;  /* 0x000000067f087207 */ /* 0x000fe20005800000 */
[----:B------:R-:W-:Y:S01]  /*b210*/  @P6 IMAD.MOV.U32 R6, RZ, RZ, R96 ;  /* 0x000000ffff066224 */ /* 0x000fe200078e0060 */
[----:B------:R-:W-:Y:S01]  /*b220*/  LEA.HI.X.SX32 R99, R99, R104, 0x1, P5 ;  /* 0x0000006863637211 */ /* 0x000fe200028f0eff */
[----:B------:R-:W-:Y:S01]  /*b230*/  @P6 IMAD.MOV.U32 R7, RZ, RZ, R98 ;  /* 0x000000ffff076224 */ /* 0x000fe200078e0062 */
[----:B------:R-:W-:Y:S01]  /*b240*/  LEA R100, P4, R102, R105, 0x1 ;  /* 0x0000006966647211 */ /* 0x000fe200078808ff */
[----:B0-----:R-:W-:Y:S01]  /*b250*/  IMAD R8, R8, UR10, RZ ;  /* 0x0000000a08087c24 */ /* 0x001fe2000f8e02ff */
[----:B------:R-:W-:Y:S01]  /*b260*/  ISETP.GT.U32.AND P0, PT, R108, R4, PT ;  /* 0x000000046c00720c */ /* 0x000fe20003f04070 */
[----:B------:R-:W0:Y:S01]  /*b270*/  LDCU UR10, c[0x0][0x3b0] ;  /* 0x00007600ff0a77ac */ /* 0x000e220008000800 */
[----:B------:R1:W2:Y:S01]  /*b280*/  @P6 LDG.E.U16 R25, desc[UR20][R6.64] ;  /* 0x0000001406196981 */ /* 0x0002a2000c1e1500 */
[----:B------:R-:W-:-:S02]  /*b290*/  LEA.HI.X.SX32 R102, R102, R104, 0x1, P4 ;  /* 0x0000006866667211 */ /* 0x000fc400020f0eff */
[C---:B------:R-:W-:Y:S01]  /*b2a0*/  LEA R101, P5, R8.reuse, R105, 0x1 ;  /* 0x0000006908657211 */ /* 0x040fe200078a08ff */
[----:B-1----:R-:W-:Y:S02]  /*b2b0*/  @P6 IMAD.MOV.U32 R6, RZ, RZ, R97 ;  /* 0x000000ffff066224 */ /* 0x002fe400078e0061 */
[----:B------:R-:W-:Y:S01]  /*b2c0*/  @P6 IMAD.MOV.U32 R7, RZ, RZ, R99 ;  /* 0x000000ffff076224 */ /* 0x000fe200078e0063 */
[----:B------:R-:W-:-:S04]  /*b2d0*/  LEA.HI.X.SX32 R103, R8, R104, 0x1, P5 ;  /* 0x0000006808677211 */ /* 0x000fc800028f0eff */
[----:B------:R1:W2:Y:S01]  /*b2e0*/  @P6 LDG.E.U16 R19, desc[UR20][R6.64] ;  /* 0x0000001406136981 */ /* 0x0002a2000c1e1500 */
[----:B------:R-:W-:Y:S01]  /*b2f0*/  PRMT R17, RZ, 0x7610, R17 ;  /* 0x00007610ff117816 */ /* 0x000fe20000000011 */
[----:B------:R-:W-:Y:S01]  /*b300*/  @!P0 IMAD.IADD R4, R4, 0x1, -R108 ;  /* 0x0000000104048824 */ /* 0x000fe200078e0a6c */
[----:B------:R-:W-:Y:S01]  /*b310*/  ISETP.GT.U32.AND P0, PT, R108, R5, PT ;  /* 0x000000056c00720c */ /* 0x000fe20003f04070 */
[----:B-1----:R-:W-:Y:S02]  /*b320*/  @P6 IMAD.MOV.U32 R6, RZ, RZ, R100 ;  /* 0x000000ffff066224 */ /* 0x002fe400078e0064 */
[----:B------:R-:W-:-:S05]  /*b330*/  @P6 IMAD.MOV.U32 R7, RZ, RZ, R102 ;  /* 0x000000ffff076224 */ /* 0x000fca00078e0066 */
[----:B------:R1:W2:Y:S01]  /*b340*/  @P6 LDG.E.U16 R18, desc[UR20][R6.64] ;  /* 0x0000001406126981 */ /* 0x0002a2000c1e1500 */
[----:B------:R-:W-:Y:S02]  /*b350*/  @!P1 IMAD.MOV R4, RZ, RZ, -R4 ;  /* 0x000000ffff049224 */ /* 0x000fe400078e0a04 */
[----:B-1----:R-:W-:Y:S02]  /*b360*/  @P6 IMAD.MOV.U32 R6, RZ, RZ, R101 ;  /* 0x000000ffff066224 */ /* 0x002fe400078e0065 */
[----:B------:R-:W-:-:S05]  /*b370*/  @P6 IMAD.MOV.U32 R7, RZ, RZ, R103 ;  /* 0x000000ffff076224 */ /* 0x000fca00078e0067 */
[----:B------:R1:W2:Y:S01]  /*b380*/  @P6 LDG.E.U16 R17, desc[UR20][R6.64] ;  /* 0x0000001406116981 */ /* 0x0002a2000c1e1500 */
[----:B------:R-:W-:Y:S01]  /*b390*/  @!P0 IMAD.IADD R5, R5, 0x1, -R108 ;  /* 0x0000000105058824 */ /* 0x000fe200078e0a6c */
[----:B------:R-:W-:Y:S02]  /*b3a0*/  SEL R8, R127, R4, !P3 ;  /* 0x000000047f087207 */ /* 0x000fe40005800000 */
[----:B-1----:R-:W-:-:S04]  /*b3b0*/  LOP3.LUT R6, R109, 0x36, RZ, 0xfc, !PT ;  /* 0x000000366d067812 */ /* 0x002fc800078efcff */
[----:B------:R-:W-:Y:S02]  /*b3c0*/  IABS R7, R6 ;  /* 0x0000000600077213 */ /* 0x000fe40000000000 */
[----:B------:R-:W-:-:S03]  /*b3d0*/  ISETP.GT.U32.AND P4, PT, R108, R5, PT ;  /* 0x000000056c00720c */ /* 0x000fc60003f84070 */
[----:B------:R-:W-:-:S04]  /*b3e0*/  IMAD.MOV.U32 R4, RZ, RZ, R7 ;  /* 0x000000ffff047224 */ /* 0x000fc800078e0007 */
[----:B------:R-:W-:-:S04]  /*b3f0*/  IMAD.HI.U32 R7, R110, R4, RZ ;  /* 0x000000046e077227 */ /* 0x000fc800078e00ff */
[----:B------:R-:W-:Y:S02]  /*b400*/  IMAD.MOV R7, RZ, RZ, -R7 ;  /* 0x000000ffff077224 */ /* 0x000fe400078e0a07 */
[----:B0-----:R-:W-:Y:S01]  /*b410*/  IMAD R8, R8, UR10, RZ ;  /* 0x0000000a08087c24 */ /* 0x001fe2000f8e02ff */
[----:B------:R-:W-:Y:S01]  /*b420*/  ISETP.GE.AND P1, PT, R16, RZ, PT ;  /* 0x000000ff1000720c */ /* 0x000fe20003f26270 */
[----:B------:R-:W-:Y:S01]  /*b430*/  IMAD R4, R108, R7, R4 ;  /* 0x000000076c047224 */ /* 0x000fe200078e0204 */
[----:B------:R0:W-:Y:S01]  /*b440*/  STL [R1+0x30], R9 ;  /* 0x0000300901007387 */ /* 0x0001e20000100800 */
[----:B------:R-:W-:Y:S01]  /*b450*/  @!P4 IMAD.IADD R5, R5, 0x1, -R108 ;  /* 0x000000010505c824 */ /* 0x000fe200078e0a6c */
[----:B------:R-:W-:Y:S01]  /*b460*/  LEA R161, P0, R8, R105, 0x1 ;  /* 0x0000006908a17211 */ /* 0x000fe200078008ff */
[----:B------:R-:W1:Y:S01]  /*b470*/  LDCU UR10, c[0x0][0x3b0] ;  /* 0x00007600ff0a77ac */ /* 0x000e620008000800 */
[----:B------:R-:W-:Y:S02]  /*b480*/  ISETP.GT.U32.AND P4, PT, R108, R4, PT ;  /* 0x000000046c00720c */ /* 0x000fe40003f84070 */
[----:B------:R-:W-:-:S02]  /*b490*/  LEA.HI.X.SX32 R158, R8, R104, 0x1, P0 ;  /* 0x00000068089e7211 */ /* 0x000fc400000f0eff */
[----:B------:R-:W-:Y:S02]  /*b4a0*/  ISETP.GE.AND P0, PT, R6, RZ, PT ;  /* 0x000000ff0600720c */ /* 0x000fe40003f06270 */
[----:B------:R-:W-:Y:S01]  /*b4b0*/  LOP3.LUT R6, R109, 0x3e, RZ, 0xfc, !PT ;  /* 0x0000003e6d067812 */ /* 0x000fe200078efcff */
[----:B------:R-:W-:Y:S01]  /*b4c0*/  @P6 IMAD.MOV.U32 R8, RZ, RZ, R161 ;  /* 0x000000ffff086224 */ /* 0x000fe200078e00a1 */
[----:B------:R-:W-:Y:S01]  /*b4d0*/  PRMT R16, RZ, 0x7610, R16 ;  /* 0x00007610ff107816 */ /* 0x000fe20000000010 */
[----:B0-----:R-:W-:Y:S01]  /*b4e0*/  @P6 IMAD.MOV.U32 R9, RZ, RZ, R158 ;  /* 0x000000ffff096224 */ /* 0x001fe200078e009e */
[----:B------:R-:W-:Y:S01]  /*b4f0*/  IABS R7, R6 ;  /* 0x0000000600077213 */ /* 0x000fe20000000000 */
[----:B------:R-:W-:Y:S02]  /*b500*/  @!P1 IMAD.MOV R5, RZ, RZ, -R5 ;  /* 0x000000ffff059224 */ /* 0x000fe400078e0a05 */
[----:B------:R-:W-:Y:S01]  /*b510*/  @!P4 IMAD.IADD R4, R4, 0x1, -R108 ;  /* 0x000000010404c824 */ /* 0x000fe200078e0a6c */
[----:B------:R0:W2:Y:S04]  /*b520*/  @P6 LDG.E.U16 R16, desc[UR20][R8.64] ;  /* 0x0000001408106981 */ /* 0x0000a8000c1e1500 */
[----:B------:R-:W-:-:S02]  /*b530*/  ISETP.GT.U32.AND P4, PT, R108, R4, PT ;  /* 0x000000046c00720c */ /* 0x000fc40003f84070 */
[----:B0-----:R-:W-:Y:S01]  /*b540*/  SEL R8, R127, R5, !P3 ;  /* 0x000000057f087207 */ /* 0x001fe20005800000 */
[----:B------:R-:W-:-:S04]  /*b550*/  IMAD.MOV.U32 R5, RZ, RZ, R7 ;  /* 0x000000ffff057224 */ /* 0x000fc800078e0007 */
[----:B------:R-:W-:-:S04]  /*b560*/  IMAD.HI.U32 R7, R110, R5, RZ ;  /* 0x000000056e077227 */ /* 0x000fc800078e00ff */
[----:B------:R-:W-:Y:S02]  /*b570*/  IMAD.MOV R7, RZ, RZ, -R7 ;  /* 0x000000ffff077224 */ /* 0x000fe400078e0a07 */
[----:B-1----:R-:W-:Y:S01]  /*b580*/  IMAD R8, R8, UR10, RZ ;  /* 0x0000000a08087c24 */ /* 0x002fe2000f8e02ff */
[----:B------:R-:W-:Y:S01]  /*b590*/  PRMT R15, RZ, 0x7610, R15 ;  /* 0x00007610ff0f7816 */ /* 0x000fe2000000000f */
[----:B------:R-:W-:Y:S01]  /*b5a0*/  IMAD R5, R108, R7, R5 ;  /* 0x000000076c057224 */ /* 0x000fe200078e0205 */
[----:B------:R-:W0:Y:S01]  /*b5b0*/  LDCU UR10, c[0x0][0x3b0] ;  /* 0x00007600ff0a77ac */ /* 0x000e220008000800 */
[----:B------:R-:W-:Y:S01]  /*b5c0*/  @!P4 IMAD.IADD R4, R4, 0x1, -R108 ;  /* 0x000000010404c824 */ /* 0x000fe200078e0a6c */
[----:B------:R-:W-:Y:S02]  /*b5d0*/  LEA R185, P1, R8, R105, 0x1 ;  /* 0x0000006908b97211 */ /* 0x000fe400078208ff */
[----:B------:R-:W-:Y:S02]  /*b5e0*/  ISETP.GT.U32.AND P4, PT, R108, R5, PT ;  /* 0x000000056c00720c */ /* 0x000fe40003f84070 */
[----:B------:R-:W-:-:S02]  /*b5f0*/  LEA.HI.X.SX32 R182, R8, R104, 0x1, P1 ;  /* 0x0000006808b67211 */ /* 0x000fc400008f0eff */
[----:B------:R-:W-:Y:S02]  /*b600*/  ISETP.GE.AND P1, PT, R6, RZ, PT ;  /* 0x000000ff0600720c */ /* 0x000fe40003f26270 */
[----:B------:R-:W-:Y:S01]  /*b610*/  LOP3.LUT R6, R109, 0x46, RZ, 0xfc, !PT ;  /* 0x000000466d067812 */ /* 0x000fe200078efcff */
[----:B------:R-:W-:Y:S02]  /*b620*/  @P6 IMAD.MOV.U32 R8, RZ, RZ, R185 ;  /* 0x000000ffff086224 */ /* 0x000fe400078e00b9 */
[----:B------:R-:W-:Y:S01]  /*b630*/  @P6 IMAD.MOV.U32 R9, RZ, RZ, R182 ;  /* 0x000000ffff096224 */ /* 0x000fe200078e00b6 */
[----:B------:R-:W-:Y:S01]  /*b640*/  IABS R7, R6 ;  /* 0x0000000600077213 */ /* 0x000fe20000000000 */
[----:B------:R-:W-:Y:S02]  /*b650*/  @!P0 IMAD.MOV R4, RZ, RZ, -R4 ;  /* 0x000000ffff048224 */ /* 0x000fe400078e0a04 */
[----:B------:R-:W-:Y:S01]  /*b660*/  @!P4 IMAD.IADD R5, R5, 0x1, -R108 ;  /* 0x000000010505c824 */ /* 0x000fe200078e0a6c */
[----:B------:R1:W2:Y:S04]  /*b670*/  @P6 LDG.E.U16 R15, desc[UR20][R8.64] ;  /* 0x00000014080f6981 */ /* 0x0002a8000c1e1500 */
[----:B------:R-:W-:-:S02]  /*b680*/  ISETP.GT.U32.AND P4, PT, R108, R5, PT ;  /* 0x000000056c00720c */ /* 0x000fc40003f84070 */
[----:B-1----:R-:W-:Y:S01]  /*b690*/  SEL R8, R127, R4, !P3 ;  /* 0x000000047f087207 */ /* 0x002fe20005800000 */
[----:B------:R-:W-:-:S04]  /*b6a0*/  IMAD.MOV.U32 R4, RZ, RZ, R7 ;  /* 0x000000ffff047224 */ /* 0x000fc800078e0007 */
[----:B------:R-:W-:-:S04]  /*b6b0*/  IMAD.HI.U32 R7, R110, R4, RZ ;  /* 0x000000046e077227 */ /* 0x000fc800078e00ff */
[----:B------:R-:W-:Y:S02]  /*b6c0*/  IMAD.MOV R7, RZ, RZ, -R7 ;  /* 0x000000ffff077224 */ /* 0x000fe400078e0a07 */
[----:B0-----:R-:W-:Y:S01]  /*b6d0*/  IMAD R8, R8, UR10, RZ ;  /* 0x0000000a08087c24 */ /* 0x001fe2000f8e02ff */
        /* <DEDUP_REMOVED lines=42> */
[----:B------:R-:W0:Y:S01]  /*b980*/  LDCU UR10, c[0x0][0x3b0] ;  /* 0x00007600ff0a77ac */ /* 0x000e220008000800 */
[----:B------:R-:W-:Y:S02]  /*b990*/  IMAD R4, R108, R7, R4 ;  /* 0x000000076c047224 */ /* 0x000fe400078e0204 */
[----:B------:R-:W-:-:S03]  /*b9a0*/  @!P0 IMAD.IADD R5, R5, 0x1, -R108 ;  /* 0x0000000105058824 */ /* 0x000fc600078e0a6c */
[----:B------:R-:W-:Y:S01]  /*b9b0*/  ISETP.GT.U32.AND P0, PT, R108, R4, PT ;  /* 0x000000046c00720c */ /* 0x000fe20003f04070 */
[----:B------:R-:W-:-:S05]  /*b9c0*/  @!P1 IMAD.MOV R5, RZ, RZ, -R5 ;  /* 0x000000ffff059224 */ /* 0x000fca00078e0a05 */
[----:B------:R-:W-:Y:S02]  /*b9d0*/  SEL R5, R127, R5, !P3 ;  /* 0x000000057f057207 */ /* 0x000fe40005800000 */
[----:B------:R-:W-:-:S03]  /*b9e0*/  LEA R212, P4, R8, R105, 0x1 ;  /* 0x0000006908d47211 */ /* 0x000fc600078808ff */
[----:B0-----:R-:W-:Y:S02]  /*b9f0*/  IMAD R5, R5, UR10, RZ ;  /* 0x0000000a05057c24 */ /* 0x001fe4000f8e02ff */
[----:B------:R-:W-:Y:S01]  /*ba00*/  @!P0 IMAD.IADD R4, R4, 0x1, -R108 ;  /* 0x0000000104048824 */ /* 0x000fe200078e0a6c */
[----:B------:R-:W-:Y:S01]  /*ba10*/  LEA.HI.X.SX32 R211, R8, R104, 0x1, P4 ;  /* 0x0000006808d37211 */ /* 0x000fe200020f0eff */
[----:B------:R-:W0:Y:S01]  /*ba20*/  LDCU UR10, c[0x0][0x3b0] ;  /* 0x00007600ff0a77ac */ /* 0x000e220008000800 */
[C---:B------:R-:W-:Y:S02]  /*ba30*/  LEA R220, P4, R5.reuse, R105, 0x1 ;  /* 0x0000006905dc7211 */ /* 0x040fe400078808ff */
[----:B------:R-:W-:Y:S02]  /*ba40*/  ISETP.GT.U32.AND P0, PT, R108, R4, PT ;  /* 0x000000046c00720c */ /* 0x000fe40003f04070 */
[----:B------:R-:W-:Y:S02]  /*ba50*/  ISETP.GE.AND P1, PT, R6, RZ, PT ;  /* 0x000000ff0600720c */ /* 0x000fe40003f26270 */
[----:B------:R-:W-:Y:S01]  /*ba60*/  LEA.HI.X.SX32 R219, R5, R104, 0x1, P4 ;  /* 0x0000006805db7211 */ /* 0x000fe200020f0eff */
[----:B------:R-:W-:Y:S01]  /*ba70*/  @P6 IMAD.MOV.U32 R6, RZ, RZ, R220 ;  /* 0x000000ffff066224 */ /* 0x000fe200078e00dc */
[----:B------:R-:W-:-:S03]  /*ba80*/  PRMT R11, RZ, 0x7610, R11 ;  /* 0x00007610ff0b7816 */ /* 0x000fc6000000000b */
[----:B------:R-:W-:-:S04]  /*ba90*/  @P6 IMAD.MOV.U32 R7, RZ, RZ, R219 ;  /* 0x000000ffff076224 */ /* 0x000fc800078e00db */
[----:B------:R-:W-:Y:S01]  /*baa0*/  @!P0 IMAD.IADD R4, R4, 0x1, -R108 ;  /* 0x0000000104048824 */ /* 0x000fe200078e0a6c */
[----:B------:R1:W2:Y:S03]  /*bab0*/  @P6 LDG.E.U16 R11, desc[UR20][R6.64] ;  /* 0x00000014060b6981 */ /* 0x0002a6000c1e1500 */
[----:B------:R-:W-:Y:S01]  /*bac0*/  @!P1 IMAD.MOV R4, RZ, RZ, -R4 ;  /* 0x000000ffff049224 */ /* 0x000fe200078e0a04 */
[----:B-1----:R-:W-:-:S04]  /*bad0*/  LOP3.LUT R6, R109, 0x5e, RZ, 0xfc, !PT ;  /* 0x0000005e6d067812 */ /* 0x002fc800078efcff */
[----:B------:R-:W-:Y:S02]  /*bae0*/  IABS R5, R6 ;  /* 0x0000000600057213 */ /* 0x000fe40000000000 */
[----:B------:R-:W-:-:S03]  /*baf0*/  SEL R7, R127, R4, !P3 ;  /* 0x000000047f077207 */ /* 0x000fc60005800000 */
[----:B------:R-:W-:-:S04]  /*bb00*/  IMAD.HI.U32 R4, R110, R5, RZ ;  /* 0x000000056e047227 */ /* 0x000fc800078e00ff */
[----:B0-----:R-:W-:Y:S01]  /*bb10*/  IMAD R7, R7, UR10, RZ ;  /* 0x0000000a07077c24 */ /* 0x001fe2000f8e02ff */
[----:B------:R-:W-:Y:S01]  /*bb20*/  PRMT R12, RZ, 0x7610, R12 ;  /* 0x00007610ff0c7816 */ /* 0x000fe2000000000c */
[----:B------:R-:W-:Y:S02]  /*bb30*/  IMAD.MOV R4, RZ, RZ, -R4 ;  /* 0x000000ffff047224 */ /* 0x000fe400078e0a04 */
[----:B------:R-:W-:Y:S01]  /*bb40*/  @P6 IMAD.MOV.U32 R8, RZ, RZ, R212 ;  /* 0x000000ffff086224 */ /* 0x000fe200078e00d4 */
[C---:B------:R-:W-:Y:S01]  /*bb50*/  LEA R228, P0, R7.reuse, R105, 0x1 ;  /* 0x0000006907e47211 */ /* 0x040fe200078008ff */
[C---:B------:R-:W-:Y:S02]  /*bb60*/  IMAD R4, R108.reuse, R4, R5 ;  /* 0x000000046c047224 */ /* 0x040fe400078e0205 */
[----:B------:R-:W-:Y:S01]  /*bb70*/  @P6 IMAD.MOV.U32 R9, RZ, RZ, R211 ;  /* 0x000000ffff096224 */ /* 0x000fe200078e00d3 */
[----:B------:R-:W-:Y:S01]  /*bb80*/  LEA.HI.X.SX32 R227, R7, R104, 0x1, P0 ;  /* 0x0000006807e37211 */ /* 0x000fe200000f0eff */
[----:B------:R-:W0:Y:S01]  /*bb90*/  LDCU UR10, c[0x0][0x3b0] ;  /* 0x00007600ff0a77ac */ /* 0x000e220008000800 */
[----:B------:R-:W-:-:S02]  /*bba0*/  ISETP.GT.U32.AND P0, PT, R108, R4, PT ;  /* 0x000000046c00720c */ /* 0x000fc40003f04070 */
[----:B------:R-:W-:Y:S01]  /*bbb0*/  LOP3.LUT R5, R109, 0x66, RZ, 0xfc, !PT ;  /* 0x000000666d057812 */ /* 0x000fe200078efcff */
[----:B------:R1:W2:Y:S01]  /*bbc0*/  @P6 LDG.E.U16 R12, desc[UR20][R8.64] ;  /* 0x00000014080c6981 */ /* 0x0002a2000c1e1500 */
[----:B------:R-:W-:Y:S02]  /*bbd0*/  PRMT R10, RZ, 0x7610, R10 ;  /* 0x00007610ff0a7816 */ /* 0x000fe4000000000a */
[----:B------:R-:W-:-:S07]  /*bbe0*/  IABS R7, R5 ;  /* 0x0000000500077213 */ /* 0x000fce0000000000 */
[----:B------:R-:W-:Y:S02]  /*bbf0*/  @!P0 IMAD.IADD R4, R4, 0x1, -R108 ;  /* 0x0000000104048824 */ /* 0x000fe400078e0a6c */
[----:B-1----:R-:W-:Y:S02]  /*bc00*/  @P6 IMAD.MOV.U32 R8, RZ, RZ, R228 ;  /* 0x000000ffff086224 */ /* 0x002fe400078e00e4 */
[----:B------:R-:W-:Y:S01]  /*bc10*/  @P6 IMAD.MOV.U32 R9, RZ, RZ, R227 ;  /* 0x000000ffff096224 */ /* 0x000fe200078e00e3 */
[----:B------:R-:W-:Y:S02]  /*bc20*/  ISETP.GT.U32.AND P5, PT, R108, R4, PT ;  /* 0x000000046c00720c */ /* 0x000fe40003fa4070 */
[----:B------:R-:W-:Y:S02]  /*bc30*/  ISETP.GE.AND P1, PT, R6, RZ, PT ;  /* 0x000000ff0600720c */ /* 0x000fe40003f26270 */
[----:B------:R1:W2:Y:S01]  /*bc40*/  @P6 LDG.E.U16 R10, desc[UR20][R8.64] ;  /* 0x00000014080a6981 */ /* 0x0002a2000c1e1500 */
[----:B------:R-:W-:-:S02]  /*bc50*/  ISETP.GE.AND P4, PT, R5, RZ, PT ;  /* 0x000000ff0500720c */ /* 0x000fc40003f86270 */
[----:B------:R-:W-:Y:S01]  /*bc60*/  LOP3.LUT R5, R109, 0x6e, RZ, 0xfc, !PT ;  /* 0x0000006e6d057812 */ /* 0x000fe200078efcff */
[----:B-1----:R-:W-:-:S03]  /*bc70*/  IMAD.HI.U32 R8, R110, R7, RZ ;  /* 0x000000076e087227 */ /* 0x002fc600078e00ff */
[----:B------:R-:W-:Y:S01]  /*bc80*/  IABS R6, R5 ;  /* 0x0000000500067213 */ /* 0x000fe20000000000 */
[----:B------:R-:W-:Y:S01]  /*bc90*/  IMAD.MOV R8, RZ, RZ, -R8 ;  /* 0x000000ffff087224 */ /* 0x000fe200078e0a08 */
[----:B------:R-:W-:Y:S01]  /*bca0*/  ISETP.GE.AND P0, PT, R5, RZ, PT ;  /* 0x000000ff0500720c */ /* 0x000fe20003f06270 */
[----:B------:R-:W-:Y:S02]  /*bcb0*/  @!P5 IMAD.IADD R4, R4, 0x1, -R108 ;  /* 0x000000010404d824 */ /* 0x000fe400078e0a6c */
[----:B------:R-:W-:Y:S02]  /*bcc0*/  IMAD R5, R108, R8, R7 ;  /* 0x000000086c057224 */ /* 0x000fe400078e0207 */
[----:B------:R-:W-:-:S03]  /*bcd0*/  @!P1 IMAD.MOV R4, RZ, RZ, -R4 ;  /* 0x000000ffff049224 */ /* 0x000fc600078e0a04 */
[----:B------:R-:W-:Y:S02]  /*bce0*/  ISETP.GT.U32.AND P5, PT, R108, R5, PT ;  /* 0x000000056c00720c */ /* 0x000fe40003fa4070 */
[----:B------:R-:W-:-:S05]  /*bcf0*/  SEL R4, R127, R4, !P3 ;  /* 0x000000047f047207 */ /* 0x000fca0005800000 */
[----:B0-----:R-:W-:Y:S01]  /*bd00*/  IMAD R235, R4, UR10, RZ ;  /* 0x0000000a04eb7c24 */ /* 0x001fe2000f8e02ff */
[----:B------:R-:W0:Y:S05]  /*bd10*/  LDCU UR10, c[0x0][0x3b0] ;  /* 0x00007600ff0a77ac */ /* 0x000e2a0008000800 */
[----:B------:R-:W-:Y:S01]  /*bd20*/  @!P5 IMAD.IADD R5, R5, 0x1, -R108 ;  /* 0x000000010505d824 */ /* 0x000fe200078e0a6c */
[----:B------:R-:W-:Y:S01]  /*bd30*/  LEA R236, P5, R235, R105, 0x1 ;  /* 0x00000069ebec7211 */ /* 0x000fe200078a08ff */
[----:B------:R-:W-:-:S03]  /*bd40*/  IMAD.HI.U32 R7, R110, R6, RZ ;  /* 0x000000066e077227 */ /* 0x000fc600078e00ff */
[----:B------:R-:W-:Y:S02]  /*bd50*/  LEA.HI.X.SX32 R235, R235, R104, 0x1, P5 ;  /* 0x00000068ebeb7211 */ /* 0x000fe400028f0eff */
[----:B------:R-:W-:Y:S01]  /*bd60*/  ISETP.GT.U32.AND P5, PT, R108, R5, PT ;  /* 0x000000056c00720c */ /* 0x000fe20003fa4070 */
[----:B------:R-:W-:-:S04]  /*bd70*/  IMAD.MOV R7, RZ, RZ, -R7 ;  /* 0x000000ffff077224 */ /* 0x000fc800078e0a07 */
[----:B------:R-:W-:Y:S01]  /*bd80*/  IMAD R6, R108, R7, R6 ;  /* 0x000000076c067224 */ /* 0x000fe200078e0206 */
[----:B------:R-:W-:-:S04]  /*bd90*/  LOP3.LUT R7, R109, 0x76, RZ, 0xfc, !PT ;  /* 0x000000766d077812 */ /* 0x000fc800078efcff */
[----:B------:R-:W-:-:S03]  /*bda0*/  ISETP.GE.AND P1, PT, R7, RZ, PT ;  /* 0x000000ff0700720c */ /* 0x000fc60003f26270 */
[----:B------:R-:W-:Y:S01]  /*bdb0*/  @!P5 IMAD.IADD R5, R5, 0x1, -R108 ;  /* 0x000000010505d824 */ /* 0x000fe200078e0a6c */
[----:B------:R-:W-:Y:S02]  /*bdc0*/  ISETP.GT.U32.AND P5, PT, R108, R6, PT ;  /* 0x000000066c00720c */ /* 0x000fe40003fa4070 */
[----:B------:R-:W-:Y:S01]  /*bdd0*/  IABS R7, R7 ;  /* 0x0000000700077213 */ /* 0x000fe20000000000 */
[----:B------:R-:W-:-:S04]  /*bde0*/  @!P4 IMAD.MOV R5, RZ, RZ, -R5 ;  /* 0x000000ffff05c224 */ /* 0x000fc800078e0a05 */
[----:B------:R-:W-:Y:S01]  /*bdf0*/  IMAD.HI.U32 R4, R110, R7, RZ ;  /* 0x000000076e047227 */ /* 0x000fe200078e00ff */
[----:B------:R-:W-:-:S03]  /*be00*/  LOP3.LUT R109, R109, 0x7e, RZ, 0xfc, !PT ;  /* 0x0000007e6d6d7812 */ /* 0x000fc600078efcff */
[----:B------:R-:W-:Y:S02]  /*be10*/  IMAD.MOV R4, RZ, RZ, -R4 ;  /* 0x000000ffff047224 */ /* 0x000fe400078e0a04 */
[----:B------:R-:W-:Y:S01]  /*be20*/  @!P5 IMAD.IADD R6, R6, 0x1, -R108 ;  /* 0x000000010606d824 */ /* 0x000fe200078e0a6c */
[----:B------:R-:W-:Y:S01]  /*be30*/  SEL R5, R127, R5, !P3 ;  /* 0x000000057f057207 */ /* 0x000fe20005800000 */
[C---:B------:R-:W-:Y:S01]  /*be40*/  IMAD R7, R108.reuse, R4, R7 ;  /* 0x000000046c077224 */ /* 0x040fe200078e0207 */
[----:B------:R-:W-:Y:S02]  /*be50*/  IABS R4, R109 ;  /* 0x0000006d00047213 */ /* 0x000fe40000000000 */
[----:B------:R-:W-:Y:S01]  /*be60*/  ISETP.GT.U32.AND P4, PT, R108, R6, PT ;  /* 0x000000066c00720c */ /* 0x000fe20003f84070 */
[----:B0-----:R-:W-:Y:S01]  /*be70*/  IMAD R5, R5, UR10, RZ ;  /* 0x0000000a05057c24 */ /* 0x001fe2000f8e02ff */
[----:B------:R-:W0:Y:S01]  /*be80*/  LDCU UR10, c[0x0][0x3b0] ;  /* 0x00007600ff0a77ac */ /* 0x000e220008000800 */
[----:B------:R-:W-:-:S03]  /*be90*/  IMAD.HI.U32 R110, R110, R4, RZ ;  /* 0x000000046e6e7227 */ /* 0x000fc600078e00ff */
[----:B------:R-:W-:Y:S01]  /*bea0*/  LEA R244, P5, R5, R105, 0x1 ;  /* 0x0000006905f47211 */ /* 0x000fe200078a08ff */
[----:B------:R-:W-:-:S03]  /*beb0*/  IMAD.MOV R110, RZ, RZ, -R110 ;  /* 0x000000ffff6e7224 */ /* 0x000fc600078e0a6e */
[----:B------:R-:W-:Y:S01]  /*bec0*/  LEA.HI.X.SX32 R243, R5, R104, 0x1, P5 ;  /* 0x0000006805f37211 */ /* 0x000fe200028f0eff */
[C---:B------:R-:W-:Y:S01]  /*bed0*/  IMAD R4, R108.reuse, R110, R4 ;  /* 0x0000006e6c047224 */ /* 0x040fe200078e0204 */
[----:B------:R-:W-:Y:S01]  /*bee0*/  ISETP.GT.U32.AND P5, PT, R108, R7, PT ;  /* 0x000000076c00720c */ /* 0x000fe20003fa4070 */
[----:B------:R-:W-:-:S03]  /*bef0*/  @!P4 IMAD.IADD R6, R6, 0x1, -R108 ;  /* 0x000000010606c824 */ /* 0x000fc600078e0a6c */
[----:B------:R-:W-:Y:S01]  /*bf00*/  ISETP.GT.U32.AND P4, PT, R108, R4, PT ;  /* 0x000000046c00720c */ /* 0x000fe20003f84070 */
[----:B------:R-:W-:-:S05]  /*bf10*/  @!P0 IMAD.MOV R6, RZ, RZ, -R6 ;  /* 0x000000ffff068224 */ /* 0x000fca00078e0a06 */
[----:B------:R-:W-:-:S03]  /*bf20*/  SEL R6, R127, R6, !P3 ;  /* 0x000000067f067207 */ /* 0x000fc60005800000 */
[--C-:B------:R-:W-:Y:S02]  /*bf30*/  @!P5 IMAD.IADD R7, R7, 0x1, -R108.reuse ;  /* 0x000000010707d824 */ /* 0x100fe400078e0a6c */
[----:B0-----:R-:W-:Y:S01]  /*bf40*/  IMAD R6, R6, UR10, RZ ;  /* 0x0000000a06067c24 */ /* 0x001fe2000f8e02ff */
[----:B------:R-:W0:Y:S01]  /*bf50*/  S2R R129, SR_TID.X ;  /* 0x0000000000817919 */ /* 0x000e220000002100 */
[----:B------:R-:W-:Y:S01]  /*bf60*/  @!P4 IMAD.IADD R4, R4, 0x1, -R108 ;  /* 0x000000010404c824 */ /* 0x000fe200078e0a6c */
[----:B------:R-:W-:Y:S01]  /*bf70*/  ISETP.GT.U32.AND P4, PT, R108, R7, PT ;  /* 0x000000076c00720c */ /* 0x000fe20003f84070 */
[----:B------:R-:W1:Y:S01]  /*bf80*/  LDCU UR10, c[0x0][0x3b0] ;  /* 0x00007600ff0a77ac */ /* 0x000e620008000800 */
[----:B------:R-:W-:-:S04]  /*bf90*/  LEA R252, P5, R6, R105, 0x1 ;  /* 0x0000006906fc7211 */ /* 0x000fc800078a08ff */
[----:B------:R-:W-:Y:S02]  /*bfa0*/  LEA.HI.X.SX32 R251, R6, R104, 0x1, P5 ;  /* 0x0000006806fb7211 */ /* 0x000fe400028f0eff */
[----:B------:R-:W-:Y:S02]  /*bfb0*/  ISETP.GT.U32.AND P5, PT, R108, R4, PT ;  /* 0x000000046c00720c */ /* 0x000fe40003fa4070 */
[----:B------:R-:W-:-:S03]  /*bfc0*/  ISETP.GE.AND P0, PT, R109, RZ, PT ;  /* 0x000000ff6d00720c */ /* 0x000fc60003f06270 */
[----:B------:R-:W-:-:S04]  /*bfd0*/  @!P4 IMAD.IADD R7, R7, 0x1, -R108 ;  /* 0x000000010707c824 */ /* 0x000fc800078e0a6c */
[----:B------:R-:W-:-:S04]  /*bfe0*/  @!P1 IMAD.MOV R7, RZ, RZ, -R7 ;  /* 0x000000ffff079224 */ /* 0x000fc800078e0a07 */
[----:B------:R-:W-:Y:S01]  /*bff0*/  @!P5 IMAD.IADD R4, R4, 0x1, -R108 ;  /* 0x000000010404d824 */ /* 0x000fe200078e0a6c */
[----:B------:R-:W-:-:S03]  /*c000*/  SEL R7, R127, R7, !P3 ;  /* 0x000000077f077207 */ /* 0x000fc60005800000 */
[----:B------:R-:W-:Y:S01]  /*c010*/  @!P0 IMAD.MOV R4, RZ, RZ, -R4 ;  /* 0x000000ffff048224 */ /* 0x000fe200078e0a04 */
[----:B------:R-:W-:Y:S01]  /*c020*/  PRMT R9, RZ, 0x7610, R9 ;  /* 0x00007610ff097816 */ /* 0x000fe20000000009 */
[----:B------:R-:W-:Y:S02]  /*c030*/  @P6 IMAD.MOV.U32 R48, RZ, RZ, R236 ;  /* 0x000000ffff306224 */ /* 0x000fe400078e00ec */
[----:B------:R-:W-:Y:S02]  /*c040*/  @P6 IMAD.MOV.U32 R49, RZ, RZ, R235 ;  /* 0x000000ffff316224 */ /* 0x000fe400078e00eb */
[----:B-1----:R-:W-:Y:S01]  /*c050*/  IMAD R7, R7, UR10, RZ ;  /* 0x0000000a07077c24 */ /* 0x002fe2000f8e02ff */
[----:B------:R-:W-:Y:S02]  /*c060*/  SEL R4, R127, R4, !P3 ;  /* 0x000000047f047207 */ /* 0x000fe40005800000 */
[----:B------:R1:W2:Y:S01]  /*c070*/  @P6 LDG.E.U16 R9, desc[UR20][R48.64] ;  /* 0x0000001430096981 */ /* 0x0002a2000c1e1500 */
[----:B------:R-:W-:-:S02]  /*c080*/  PRMT R8, RZ, 0x7610, R8 ;  /* 0x00007610ff087816 */ /* 0x000fc40000000008 */
[CC--:B------:R-:W-:Y:S01]  /*c090*/  LEA R111, P0, R7.reuse, R105.reuse, 0x1 ;  /* 0x00000069076f7211 */ /* 0x0c0fe200078008ff */
[----:B----4-:R-:W-:Y:S01]  /*c0a0*/  IMAD R4, R4, UR11, RZ ;  /* 0x0000000b04047c24 */ /* 0x010fe2000f8e02ff */
[----:B------:R-:W-:Y:S02]  /*c0b0*/  PRMT R6, RZ, 0x7610, R6 ;  /* 0x00007610ff067816 */ /* 0x000fe40000000006 */
[----:B------:R-:W-:Y:S01]  /*c0c0*/  LEA.HI.X.SX32 R114, R7, R104, 0x1, P0 ;  /* 0x0000006807727211 */ /* 0x000fe200000f0eff */
[----:B-1----:R-:W-:Y:S02]  /*c0d0*/  @P6 IMAD.MOV.U32 R48, RZ, RZ, R244 ;  /* 0x000000ffff306224 */ /* 0x002fe400078e00f4 */
[----:B------:R-:W-:Y:S01]  /*c0e0*/  @P6 IMAD.MOV.U32 R49, RZ, RZ, R243 ;  /* 0x000000ffff316224 */ /* 0x000fe200078e00f3 */
[----:B0-----:R-:W-:Y:S02]  /*c0f0*/  SHF.R.S32.HI R7, RZ, 0x7, R129 ;  /* 0x00000007ff077819 */ /* 0x001fe40000011481 */
[----:B------:R-:W-:-:S02]  /*c100*/  LEA R105, P0, R4, R105, 0x1 ;  /* 0x0000006904697211 */ /* 0x000fc400078008ff */
[----:B------:R0:W4:Y:S01]  /*c110*/  @P6 LDG.E.U16 R8, desc[UR20][R48.64] ;  /* 0x0000001430086981 */ /* 0x000122000c1e1500 */
[----:B------:R-:W-:Y:S02]  /*c120*/  SGXT R7, R7, 0x1 ;  /* 0x000000010707781a */ /* 0x000fe40000000200 */
[----:B------:R-:W-:Y:S01]  /*c130*/  LEA.HI.X.SX32 R108, R4, R104, 0x1, P0 ;  /* 0x00000068046c7211 */ /* 0x000fe200000f0eff */
[----:B------:R-:W-:Y:S01]  /*c140*/  IMAD.SHL.U32 R104, R129, 0x2, RZ ;  /* 0x0000000281687824 */ /* 0x000fe200078e00ff */
[----:B------:R-:W-:Y:S01]  /*c150*/  PRMT R5, RZ, 0x7610, R5 ;  /* 0x00007610ff057816 */ /* 0x000fe20000000005 */
[----:B0-----:R-:W-:Y:S02]  /*c160*/  @P6 IMAD.MOV.U32 R48, RZ, RZ, R252 ;  /* 0x000000ffff306224 */ /* 0x001fe400078e00fc */
[----:B------:R-:W-:Y:S01]  /*c170*/  @P6 IMAD.MOV.U32 R49, RZ, RZ, R251 ;  /* 0x000000ffff316224 */ /* 0x000fe200078e00fb */
[----:B------:R-:W-:-:S04]  /*c180*/  LOP3.LUT R4, R7, 0x90, RZ, 0xc0, !PT ;  /* 0x0000009007047812 */ /* 0x000fc800078ec0ff */
[----:B------:R0:W4:Y:S01]  /*c190*/  @P6 LDG.E.U16 R6, desc[UR20][R48.64] ;  /* 0x0000001430066981 */ /* 0x000122000c1e1500 */
[----:B------:R-:W-:Y:S02]  /*c1a0*/  LOP3.LUT R104, R4, 0x7e, R104, 0x78, !PT ;  /* 0x0000007e04687812 */ /* 0x000fe400078e7868 */
[----:B------:R-:W-:Y:S01]  /*c1b0*/  PRMT R4, RZ, 0x7610, R4 ;  /* 0x00007610ff047816 */ /* 0x000fe20000000004 */
[----:B0-----:R-:W-:Y:S02]  /*c1c0*/  @P6 IMAD.MOV.U32 R48, RZ, RZ, R111 ;  /* 0x000000ffff306224 */ /* 0x001fe400078e006f */
[----:B------:R-:W-:-:S05]  /*c1d0*/  @P6 IMAD.MOV.U32 R49, RZ, RZ, R114 ;  /* 0x000000ffff316224 */ /* 0x000fca00078e0072 */
[----:B------:R0:W4:Y:S02]  /*c1e0*/  @P6 LDG.E.U16 R5, desc[UR20][R48.64] ;  /* 0x0000001430056981 */ /* 0x000124000c1e1500 */
[----:B0-----:R-:W-:Y:S02]  /*c1f0*/  @P6 IMAD.MOV.U32 R48, RZ, RZ, R105 ;  /* 0x000000ffff306224 */ /* 0x001fe400078e0069 */
[----:B------:R-:W-:-:S05]  /*c200*/  @P6 IMAD.MOV.U32 R49, RZ, RZ, R108 ;  /* 0x000000ffff316224 */ /* 0x000fca00078e006c */
[----:B------:R0:W4:Y:S01]  /*c210*/  @P6 LDG.E.U16 R4, desc[UR20][R48.64] ;  /* 0x0000001430046981 */ /* 0x000122000c1e1500 */
[----:B------:R-:W-:-:S05]  /*c220*/  IMAD.SHL.U32 R7, R129, 0x100, RZ ;  /* 0x0000010081077824 */ /* 0x000fca00078e00ff */
[----:B------:R-:W-:-:S04]  /*c230*/  LOP3.LUT R104, R104, 0x4000, R7, 0xf8, !PT ;  /* 0x0000400068687812 */ /* 0x000fc800078ef807 */
[----:B0-----:R-:W-:Y:S01]  /*c240*/  LOP3.LUT R48, R104, 0x20, RZ, 0x3c, !PT ;  /* 0x0000002068307812 */ /* 0x001fe200078e3cff */
[----:B------:R-:W-:Y:S01]  /*c250*/  STS.U16 [R104+UR4], R115 ;  /* 0x0000007368007988 */ /* 0x000fe20008000404 */
[----:B------:R-:W-:-:S03]  /*c260*/  SHF.R.U32.HI R128, RZ, 0x5, R129 ;  /* 0x00000005ff807819 */ /* 0x000fc60000011681 */
[----:B------:R-:W-:Y:S04]  /*c270*/  STS.U16 [R104+UR4+0x400], R113 ;  /* 0x0004007168007988 */ /* 0x000fe80008000404 */
        /* <DEDUP_REMOVED lines=15> */
[----:B------:R-:W-:Y:S01]  /*c370*/  STS.U16 [R48+UR4+0x500], R53 ;  /* 0x0005003530007988 */ /* 0x000fe20008000404 */
[----:B------:R-:W-:-:S02]  /*c380*/  ISETP.NE.U32.AND P0, PT, R128, RZ, PT ;  /* 0x000000ff8000720c */ /* 0x000fc40003f05070 */
[----:B------:R-:W0:Y:S01]  /*c390*/  LDC R128, c[0x0][0x3a0] ;  /* 0x0000e800ff807b82 */ /* 0x000e220000000800 */
[----:B------:R-:W-:Y:S04]  /*c3a0*/  STS.U16 [R48+UR4+0x900], R52 ;  /* 0x0009003430007988 */ /* 0x000fe80008000404 */
[----:B------:R-:W-:Y:S04]  /*c3b0*/  STS.U16 [R48+UR4+0xd00], R51 ;  /* 0x000d003330007988 */ /* 0x000fe80008000404 */
[----:B------:R-:W-:Y:S04]  /*c3c0*/  STS.U16 [R48+UR4+0x1100], R50 ;  /* 0x0011003230007988 */ /* 0x000fe80008000404 */
[----:B------:R-:W-:Y:S04]  /*c3d0*/  STS.U16 [R48+UR4+0x1500], R34 ;  /* 0x0015002230007988 */ /* 0x000fe80008000404 */
[----:B------:R-:W-:Y:S04]  /*c3e0*/  STS.U16 [R48+UR4+0x1900], R33 ;  /* 0x0019002130007988 */ /* 0x000fe80008000404 */
[----:B------:R-:W-:Y:S01]  /*c3f0*/  STS.U16 [R48+UR4+0x1d00], R32 ;  /* 0x001d002030007988 */ /* 0x000fe20008000404 */
[----:B------:R-:W-:-:S03]  /*c400*/  LOP3.LUT R7, R104, 0x40, RZ, 0x3c, !PT ;  /* 0x0000004068077812 */ /* 0x000fc600078e3cff */
[----:B------:R-:W-:Y:S04]  /*c410*/  STS.U16 [R48+UR4+0x2100], R31 ;  /* 0x0021001f30007988 */ /* 0x000fe80008000404 */
[----:B------:R-:W-:Y:S04]  /*c420*/  STS.U16 [R48+UR4+0x2500], R30 ;  /* 0x0025001e30007988 */ /* 0x000fe80008000404 */
[----:B------:R-:W-:Y:S04]  /*c430*/  STS.U16 [R48+UR4+0x2900], R28 ;  /* 0x0029001c30007988 */ /* 0x000fe80008000404 */
[----:B------:R1:W-:Y:S04]  /*c440*/  STS.U16 [R48+UR4+0x2d00], R27 ;  /* 0x002d001b30007988 */ /* 0x0003e80008000404 */
        /* <DEDUP_REMOVED lines=12> */
[----:B-1----:R-:W-:-:S03]  /*c510*/  LOP3.LUT R27, R104, 0x60, RZ, 0x3c, !PT ;  /* 0x00000060681b7812 */ /* 0x002fc600078e3cff */
[----:B---3--:R-:W-:Y:S04]  /*c520*/  STS.U16 [R7+UR4+0x2200], R39 ;  /* 0x0022002707007988 */ /* 0x008fe80008000404 */
[----:B------:R-:W-:Y:S04]  /*c530*/  STS.U16 [R7+UR4+0x2600], R29 ;  /* 0x0026001d07007988 */ /* 0x000fe80008000404 */
[----:B------:R-:W-:Y:S01]  /*c540*/  STS.U16 [R7+UR4+0x2a00], R26 ;  /* 0x002a001a07007988 */ /* 0x000fe20008000404 */
[----:B0-----:R-:W-:-:S03]  /*c550*/  VIADD R128, R128, 0x7f ;  /* 0x0000007f80807836 */ /* 0x001fc60000000000 */
[----:B-----5:R-:W-:Y:S04]  /*c560*/  STS.U16 [R7+UR4+0x2e00], R24 ;  /* 0x002e001807007988 */ /* 0x020fe80008000404 */
[----:B--2---:R-:W-:Y:S04]  /*c570*/  STS.U16 [R7+UR4+0x3200], R23 ;  /* 0x0032001707007988 */ /* 0x004fe80008000404 */
[----:B------:R-:W-:Y:S04]  /*c580*/  STS.U16 [R7+UR4+0x3600], R22 ;  /* 0x0036001607007988 */ /* 0x000fe80008000404 */
[----:B------:R-:W-:Y:S04]  /*c590*/  STS.U16 [R7+UR4+0x3a00], R21 ;  /* 0x003a001507007988 */ /* 0x000fe80008000404 */
[----:B------:R0:W-:Y:S04]  /*c5a0*/  STS.U16 [R7+UR4+0x3e00], R20 ;  /* 0x003e001407007988 */ /* 0x0001e80008000404 */
[----:B------:R-:W-:Y:S04]  /*c5b0*/  STS.U16 [R27+UR4+0x300], R25 ;  /* 0x000300191b007988 */ /* 0x000fe80008000404 */
[----:B------:R-:W-:Y:S01]  /*c5c0*/  STS.U16 [R27+UR4+0x700], R19 ;  /* 0x000700131b007988 */ /* 0x000fe20008000404 */
[----:B0-----:R-:W-:-:S03]  /*c5d0*/  SHF.R.S32.HI R7, RZ, 0x1f, R128 ;  /* 0x0000001fff077819 */ /* 0x001fc60000011480 */
[----:B------:R-:W-:Y:S04]  /*c5e0*/  STS.U16 [R27+UR4+0xb00], R18 ;  /* 0x000b00121b007988 */ /* 0x000fe80008000404 */
[----:B------:R-:W-:Y:S01]  /*c5f0*/  STS.U16 [R27+UR4+0xf00], R17 ;  /* 0x000f00111b007988 */ /* 0x000fe20008000404 */
[----:B------:R-:W-:-:S03]  /*c600*/  LEA.HI R7, R7, R128, RZ, 0x7 ;  /* 0x0000008007077211 */ /* 0x000fc600078f38ff */
[----:B------:R-:W-:Y:S04]  /*c610*/  STS.U16 [R27+UR4+0x1300], R16 ;  /* 0x001300101b007988 */ /* 0x000fe80008000404 */
[----:B------:R-:W-:Y:S04]  /*c620*/  STS.U16 [R27+UR4+0x1700], R15 ;  /* 0x0017000f1b007988 */ /* 0x000fe80008000404 */
[----:B------:R-:W-:Y:S04]  /*c630*/  STS.U16 [R27+UR4+0x1b00], R14 ;  /* 0x001b000e1b007988 */ /* 0x000fe80008000404 */
[----:B------:R-:W-:Y:S01]  /*c640*/  STS.U16 [R27+UR4+0x1f00], R13 ;  /* 0x001f000d1b007988 */ /* 0x000fe20008000404 */
[----:B------:R-:W-:-:S03]  /*c650*/  SHF.R.S32.HI R7, RZ, 0x7, R7 ;  /* 0x00000007ff077819 */ /* 0x000fc60000011407 */
[----:B------:R-:W-:Y:S04]  /*c660*/  STS.U16 [R27+UR4+0x2300], R12 ;  /* 0x0023000c1b007988 */ /* 0x000fe80008000404 */
[----:B------:R-:W-:Y:S04]  /*c670*/  STS.U16 [R27+UR4+0x2700], R11 ;  /* 0x0027000b1b007988 */ /* 0x000fe80008000404 */
[----:B------:R-:W-:Y:S04]  /*c680*/  STS.U16 [R27+UR4+0x2b00], R10 ;  /* 0x002b000a1b007988 */ /* 0x000fe80008000404 */
[----:B------:R-:W-:Y:S04]  /*c690*/  STS.U16 [R27+UR4+0x2f00], R9 ;  /* 0x002f00091b007988 */ /* 0x000fe80008000404 */
[----:B----4-:R-:W-:Y:S04]  /*c6a0*/  STS.U16 [R27+UR4+0x3300], R8 ;  /* 0x003300081b007988 */ /* 0x010fe80008000404 */
[----:B------:R-:W-:Y:S04]  /*c6b0*/  STL [R1+0x1c], R111 ;  /* 0x00001c6f01007387 */ /* 0x000fe80000100800 */
[----:B------:R-:W-:Y:S04]  /*c6c0*/  STS.U16 [R27+UR4+0x3700], R6 ;  /* 0x003700061b007988 */ /* 0x000fe80008000404 */
[----:B------:R-:W-:Y:S01]  /*c6d0*/  STL [R1+0x18], R114 ;  /* 0x0000187201007387 */ /* 0x000fe20000100800 */
[----:B------:R-:W-:-:S03]  /*c6e0*/  UIADD3 UR10, UPT, UPT, UR4, 0x8000, URZ ;  /* 0x00008000040a7890 */ /* 0x000fc6000fffe0ff */
[----:B------:R-:W-:Y:S04]  /*c6f0*/  STL [R1+0x3c], R105 ;  /* 0x00003c6901007387 */ /* 0x000fe80000100800 */
[----:B------:R0:W-:Y:S02]  /*c700*/  STS.U16 [R27+UR4+0x3b00], R5 ;  /* 0x003b00051b007988 */ /* 0x0001e40008000404 */
[----:B0-----:R-:W-:Y:S02]  /*c710*/  VIMNMX R5, PT, PT, R7, 0x1, !PT ;  /* 0x0000000107057848 */ /* 0x001fe40007fe0100 */
[----:B------:R0:W-:Y:S03]  /*c720*/  STS.U16 [R27+UR4+0x3f00], R4 ;  /* 0x003f00041b007988 */ /* 0x0001e60008000404 */
[----:B------:R-:W-:Y:S01]  /*c730*/  VIADD R5, R5, 0xffffffff ;  /* 0xffffffff05057836 */ /* 0x000fe20000000000 */
[----:B------:R1:W-:Y:S06]  /*c740*/  MEMBAR.ALL.CTA ;  /* 0x0000000000007992 */ /* 0x0003ec0000008000 */
[----:B-1----:R-:W1:Y:S04]  /*c750*/  FENCE.VIEW.ASYNC.S ;  /* 0x00000000000073c6 */ /* 0x002e680000000000 */
[----:B------:R0:W-:Y:S04]  /*c760*/  STL [R1+0x38], R108 ;  /* 0x0000386c01007387 */ /* 0x0001e80000100800 */
[----:B------:R0:W-:Y:S01]  /*c770*/  STL [R1+0x43c], R5 ;  /* 0x00043c0501007387 */ /* 0x0001e20000100800 */
[----:B------:R-:W-:Y:S01]  /*c780*/  USHF.R.U32.HI UR10, URZ, 0x4, UR10 ;  /* 0x00000004ff0a7899 */ /* 0x000fe2000801160a */
[----:B-1----:R-:W-:Y:S01]  /*c790*/  BAR.SYNC.DEFER_BLOCKING 0x0 ;  /* 0x0000000000007b1d */ /* 0x002fe20000010000 */
[----:B------:R-:W-:-:S02]  /*c7a0*/  ISETP.LT.OR P1, PT, R128, 0x80, P0 ;  /* 0x000000808000780c */ /* 0x000fc40000721670 */
[----:B------:R-:W-:-:S04]  /*c7b0*/  USGXT.U32 UR10, UR10, 0xe ;  /* 0x0000000e0a0a789a */ /* 0x000fc80008000000 */
[----:B------:R-:W-:Y:S01]  /*c7c0*/  UIADD3 UR11, UP1, UPT, UR10, 0x2, URZ ;  /* 0x000000020a0b7890 */ /* 0x000fe2000ff3e0ff */
[----:B------:R-:W-:-:S03]  /*c7d0*/  UMOV UR12, URZ ;  /* 0x000000ff000c7c82 */ /* 0x000fc60008000000 */
[----:B------:R-:W-:Y:S01]  /*c7e0*/  UIADD3.X UR12, UPT, UPT, UR12, 0x40004040, URZ, UP1, !UPT ;  /* 0x400040400c0c7890 */ /* 0x000fe20008ffe4ff */
[----:B------:R-:W-:Y:S01]  /*c7f0*/  ISETP.NE.U32.AND P3, PT, R5, RZ, PT ;  /* 0x000000ff0500720c */ /* 0x000fe20003f65070 */
[----:B------:R-:W-:Y:S01]  /*c800*/  IMAD.SHL.U32 R107, R107, 0x80, RZ ;  /* 0x000000806b6b7824 */ /* 0x000fe200078e00ff */
[----:B0-----:R-:W-:Y:S11]  /*c810*/  @P1 BRA `(.L_x_7) ;  /* 0x0000000400641947 */ /* 0x001ff60003800000 */
[----:B------:R-:W-:Y:S01]  /*c820*/  USHF.R.U32.HI UR46, URZ, 0x4, UR4 ;  /* 0x00000004ff2e7899 */ /* 0x000fe20008011604 */
[----:B------:R-:W-:Y:S01]  /*c830*/  MOV.SPILL R5, UR11 ;  /* 0x0000000b00057c02 */ /* 0x000fe20009000f00 */
[----:B------:R-:W-:Y:S01]  /*c840*/  UMOV UR14, URZ ;  /* 0x000000ff000e7c82 */ /* 0x000fe20008000000 */
[----:B------:R-:W-:Y:S01]  /*c850*/  UIADD3 UR76, UPT, UPT, UR5, 0x108, URZ ;  /* 0x00000108054c7890 */ /* 0x000fe2000fffe0ff */
[----:B------:R-:W-:Y:S01]  /*c860*/  MOV.SPILL R4, UR10 ;  /* 0x0000000a00047c02 */ /* 0x000fe20009000f00 */
[----:B------:R-:W-:Y:S02]  /*c870*/  USGXT.U32 UR46, UR46, 0xe ;  /* 0x0000000e2e2e789a */ /* 0x000fe40008000000 */
[----:B------:R-:W-:Y:S02]  /*c880*/  UIADD3 UR75, UPT, UPT, UR5, 0x110, URZ ;  /* 0x00000110054b7890 */ /* 0x000fe4000fffe0ff */
[----:B------:R-:W-:Y:S01]  /*c890*/  UIADD3 UR50, UP1, UPT, UR46, 0x2, URZ ;  /* 0x000000022e327890 */ /* 0x000fe2000ff3e0ff */
[----:B------:R-:W-:Y:S01]  /*c8a0*/  UMOV UR34, 0x0 ;  /* 0x0000000000227882 */ /* 0x000fe20000000000 */
[----:B------:R-:W-:-:S02]  /*c8b0*/  UMOV UR35, 0x8200490 ;  /* 0x0820049000237882 */ /* 0x000fc40000000000 */
[----:B------:R-:W-:Y:S01]  /*c8c0*/  UIADD3.X UR51, UPT, UPT, UR14, 0x40004040, URZ, UP1, !UPT ;  /* 0x400040400e337890 */ /* 0x000fe20008ffe4ff */
[----:B------:R-:W-:Y:S01]  /*c8d0*/  UMOV UR47, 0x40004040 ;  /* 0x40004040002f7882 */ /* 0x000fe20000000000 */
[----:B------:R-:W-:Y:S02]  /*c8e0*/  UMOV UR32, 0x0 ;  /* 0x0000000000207882 */ /* 0x000fe40000000000 */
[----:B------:R-:W-:Y:S01]  /*c8f0*/  UIADD3.64 UR56, UPT, UPT, UR50, 0x2, URZ ;  /* 0x0000000232387897 */ /* 0x000fe2000fffe0ff */
[----:B------:R0:W-:Y:S01]  /*c900*/  UTCHMMA tmem[UR6], gdesc[UR46], tmem[UR5], tmem[UR34], idesc[UR35], !UPT ;  /* 0x00ff222e060079ea */ /* 0x0001e2000f800005 */
[----:B------:R-:W-:Y:S01]  /*c910*/  UMOV UR33, 0x8200490 ;  /* 0x0820049000217882 */ /* 0x000fe20000000000 */
[----:B------:R-:W-:Y:S02]  /*c920*/  UIADD3 UR13, UPT, UPT, UR5, 0x118, URZ ;  /* 0x00000118050d7890 */ /* 0x000fe4000fffe0ff */
[----:B------:R-:W-:Y:S02]  /*c930*/  UIADD3.64 UR58, UPT, UPT, UR50, 0x4, URZ ;  /* 0x00000004323a7897 */ /* 0x000fe4000fffe0ff */
[----:B------:R1:W-:Y:S01]  /*c940*/  UTCHMMA tmem[UR76], gdesc[UR50], tmem[UR5], tmem[UR32], idesc[UR33], UPT ;  /* 0x00ff20324c0079ea */ /* 0x0003e2000b800005 */
[----:B------:R-:W-:Y:S01]  /*c950*/  UMOV UR26, 0x0 ;  /* 0x00000000001a7882 */ /* 0x000fe20000000000 */
[----:B------:R-:W-:Y:S01]  /*c960*/  UMOV UR27, 0x8200490 ;  /* 0x08200490001b7882 */ /* 0x000fe20000000000 */
[----:B------:R-:W-:-:S02]  /*c970*/  UIADD3 UR74, UPT, UPT, UR5, 0x120, URZ ;  /* 0x00000120054a7890 */ /* 0x000fc4000fffe0ff */
[----:B------:R2:W-:Y:S01]  /*c980*/  UTCHMMA tmem[UR75], gdesc[UR56], tmem[UR5], tmem[UR26], idesc[UR27], UPT ;  /* 0x00ff1a384b0079ea */ /* 0x0005e2000b800005 */
[----:B------:R-:W-:Y:S02]  /*c990*/  UIADD3.64 UR60, UPT, UPT, UR50, 0x3fe, URZ ;  /* 0x000003fe323c7897 */ /* 0x000fe4000fffe0ff */
[----:B------:R-:W-:Y:S02]  /*c9a0*/  UIADD3 UR73, UPT, UPT, UR5, 0x128, URZ ;  /* 0x0000012805497890 */ /* 0x000fe4000fffe0ff */
[----:B0-----:R-:W-:Y:S02]  /*c9b0*/  UIADD3.64 UR34, UPT, UPT, UR50, 0x400, URZ ;  /* 0x0000040032227897 */ /* 0x001fe4000fffe0ff */
[----:B------:R-:W-:Y:S02]  /*c9c0*/  UIADD3 UR72, UPT, UPT, UR5, 0x130, URZ ;  /* 0x0000013005487890 */ /* 0x000fe4000fffe0ff */
[----:B-1----:R-:W-:Y:S02]  /*c9d0*/  UIADD3.64 UR32, UPT, UPT, UR50, 0x402, URZ ;  /* 0x0000040232207897 */ /* 0x002fe4000fffe0ff */
[----:B------:R-:W-:-:S02]  /*c9e0*/  UIADD3 UR71, UPT, UPT, UR5, 0x138, URZ ;  /* 0x0000013805477890 */ /* 0x000fc4000fffe0ff */
[----:B--2---:R-:W-:Y:S02]  /*c9f0*/  UIADD3.64 UR26, UPT, UPT, UR50, 0x404, URZ ;  /* 0x00000404321a7897 */ /* 0x004fe4000fffe0ff */
[----:B------:R-:W-:Y:S02]  /*ca00*/  UIADD3 UR70, UPT, UPT, UR5, 0x80, URZ ;  /* 0x0000008005467890 */ /* 0x000fe4000fffe0ff */
[----:B------:R-:W-:Y:S02]  /*ca10*/  UIADD3 UR69, UPT, UPT, UR5, 0x140, URZ ;  /* 0x0000014005457890 */ /* 0x000fe4000fffe0ff */
[----:B------:R-:W-:Y:S02]  /*ca20*/  UIADD3 UR68, UPT, UPT, UR5, 0x80, URZ ;  /* 0x0000008005447890 */ /* 0x000fe4000fffe0ff */
[----:B------:R-:W-:Y:S01]  /*ca30*/  UIADD3 UR67, UPT, UPT, UR5, 0x148, URZ ;  /* 0x0000014805437890 */ /* 0x000fe2000fffe0ff */
[----:B------:R-:W-:Y:S01]  /*ca40*/  UMOV UR24, 0x0 ;  /* 0x0000000000187882 */ /* 0x000fe20000000000 */
[----:B------:R-:W-:Y:S01]  /*ca50*/  UMOV UR25, 0x8200490 ;  /* 0x0820049000197882 */ /* 0x000fe20000000000 */
[----:B------:R-:W-:-:S02]  /*ca60*/  UIADD3 UR66, UPT, UPT, UR5, 0x80, URZ ;  /* 0x0000008005427890 */ /* 0x000fc4000fffe0ff */
[----:B------:R0:W-:Y:S01]  /*ca70*/  UTCHMMA tmem[UR13], gdesc[UR58], tmem[UR5], tmem[UR24], idesc[UR25], UPT ;  /* 0x00ff183a0d0079ea */ /* 0x0001e2000b800005 */
[----:B------:R-:W-:Y:S01]  /*ca80*/  UIADD3 UR65, UPT, UPT, UR5, 0x150, URZ ;  /* 0x0000015005417890 */ /* 0x000fe2000fffe0ff */
[----:B------:R-:W-:Y:S01]  /*ca90*/  UMOV UR22, 0x0 ;  /* 0x0000000000167882 */ /* 0x000fe20000000000 */
[----:B------:R-:W-:Y:S01]  /*caa0*/  UMOV UR23, 0x8200490 ;  /* 0x0820049000177882 */ /* 0x000fe20000000000 */
[----:B------:R-:W-:Y:S02]  /*cab0*/  UIADD3 UR64, UPT, UPT, UR5, 0x80, URZ ;  /* 0x0000008005407890 */ /* 0x000fe4000fffe0ff */
[----:B------:R1:W-:Y:S01]  /*cac0*/  UTCHMMA tmem[UR74], gdesc[UR60], tmem[UR5], tmem[UR22], idesc[UR23], UPT ;  /* 0x00ff163c4a0079ea */ /* 0x0003e2000b800005 */
        /* <DEDUP_REMOVED lines=18> */
[----:B------:R-:W-:Y:S01]  /*cbf0*/  UIADD3 UR14, UPT, UPT, UR5, 0x80, URZ ;  /* 0x00000080050e7890 */ /* 0x000fe2000fffe0ff */
[----:B------:R1:W-:Y:S01]  /*cc00*/  UTCHMMA tmem[UR69], gdesc[UR46], tmem[UR70], tmem[UR36], idesc[UR37], !UPT ;  /* 0x00ff242e450079ea */ /* 0x0003e2000f800046 */
[----:B------:R-:W-:Y:S01]  /*cc10*/  UIADD3 UR77, UPT, UPT, UR5, 0x178, URZ ;  /* 0x00000178054d7890 */ /* 0x000fe2000fffe0ff */
[----:B------:R-:W-:Y:S01]  /*cc20*/  UMOV UR44, 0x0 ;  /* 0x00000000002c7882 */ /* 0x000fe20000000000 */
[----:B------:R-:W-:Y:S01]  /*cc30*/  UMOV UR45, 0x8200490 ;  /* 0x08200490002d7882 */ /* 0x000fe20000000000 */
[----:B------:R-:W-:Y:S01]  /*cc40*/  UMOV UR40, 0x0 ;  /* 0x0000000000287882 */ /* 0x000fe20000000000 */
[----:B------:R-:W-:Y:S01]  /*cc50*/  UMOV UR41, 0x8200490 ;  /* 0x0820049000297882 */ /* 0x000fe20000000000 */
[----:B------:R-:W-:Y:S01]  /*cc60*/  UMOV UR38, 0x0 ;  /* 0x0000000000267882 */ /* 0x000fe20000000000 */
[----:B------:R-:W-:Y:S01]  /*cc70*/  UMOV UR39, 0x8200490 ;  /* 0x0820049000277882 */ /* 0x000fe20000000000 */
[----:B------:R1:W-:Y:S01]  /*cc80*/  UTCHMMA tmem[UR67], gdesc[UR50], tmem[UR68], tmem[UR44], idesc[UR45], UPT ;  /* 0x00ff2c32430079ea */ /* 0x0003e2000b800044 */
        /* <DEDUP_REMOVED lines=8> */
[----:B------:R-:W-:Y:S01]  /*cd10*/  UMOV UR10, UR8 ;  /* 0x00000008000a7c82 */ /* 0x000fe20008000000 */
[----:B------:R-:W-:Y:S01]  /*cd20*/  UMOV UR11, URZ ;  /* 0x000000ff000b7c82 */ /* 0x000fe20008000000 */
[----:B------:R1:W-:Y:S01]  /*cd30*/  UTCHMMA tmem[UR19], gdesc[UR60], tmem[UR62], tmem[UR48], idesc[UR49], UPT ;  /* 0x00ff303c130079ea */ /* 0x0003e2000b80003e */
[----:B------:R1:W-:Y:S01]  /*cd40*/  UTCHMMA tmem[UR17], gdesc[UR34], tmem[UR18], tmem[UR52], idesc[UR53], UPT ;  /* 0x00ff3422110079ea */ /* 0x0003e2000b800012 */
[----:B0-----:R-:W-:Y:S01]  /*cd50*/  UMOV UR13, UR10 ;  /* 0x0000000a000d7c82 */ /* 0x001fe20008000000 */
[----:B------:R1:W-:Y:S01]  /*cd60*/  UTCHMMA tmem[UR15], gdesc[UR32], tmem[UR16], tmem[UR54], idesc[UR55], UPT ;  /* 0x00ff36200f0079ea */ /* 0x0003e2000b800010 */
[----:B------:R1:W-:Y:S01]  /*cd70*/  UTCHMMA tmem[UR77], gdesc[UR26], tmem[UR14], tmem[UR24], idesc[UR25], UPT ;  /* 0x00ff181a4d0079ea */ /* 0x0003e2000b80000e */
[----:B------:R1:W-:Y:S01]  /*cd80*/  UTCBAR [UR13], URZ ;  /* 0x000000ff0d0073e9 */ /* 0x0003e200080000ff */
[----:B------:R-:W-:-:S02]  /*cd90*/  R2UR.FILL UR11, R5 ;  /* 0x00000000050b72ca */ /* 0x000fc400004e0000 */
[----:B------:R-:W-:-:S15]  /*cda0*/  R2UR.FILL UR10, R4 ;  /* 0x00000000040a72ca */ /* 0x000fde00004e0000 */
.L_x_7:
[----:B-1----:R-:W-:Y:S01]  /*cdb0*/  UMOV UR13, URZ ;  /* 0x000000ff000d7c82 */ /* 0x002fe20008000000 */
[----:B------:R-:W-:Y:S01]  /*cdc0*/  UMOV UR22, UR11 ;  /* 0x0000000b00167c82 */ /* 0x000fe20008000000 */
[----:B------:R-:W-:Y:S01]  /*cdd0*/  UMOV UR23, UR12 ;  /* 0x0000000c00177c82 */ /* 0x000fe20008000000 */
[----:B------:R-:W-:Y:S02]  /*cde0*/  IMAD.SHL.U32 R109, R106, 0x80, RZ ;  /* 0x000000806a6d7824 */ /* 0x000fe400078e00ff */
[----:B------:R-:W-:Y:S01]  /*cdf0*/  IMAD.MOV.U32 R105, RZ, RZ, RZ ;  /* 0x000000ffff697224 */ /* 0x000fe200078e00ff */
[----:B------:R-:W-:Y:S06]  /*ce00*/  @!P3 BRA `(.L_x_8) ;  /* 0x0000008000a0b947 */ /* 0x000fec0003800000 */
[----:B------:R-:W-:Y:S01]  /*ce10*/  SHF.R.S32.HI R106, RZ, 0x1f, R107 ;  /* 0x0000001fff6a7819 */ /* 0x000fe2000001146b */
[----:B------:R-:W-:Y:S01]  /*ce20*/  UIADD3.64 UR24, UPT, UPT, UR22, 0x2, URZ ;  /* 0x0000000216187897 */ /* 0x000fe2000fffe0ff */
[----:B------:R-:W-:Y:S01]  /*ce30*/  SHF.R.S32.HI R108, RZ, 0x1f, R109 ;  /* 0x0000001fff6c7819 */ /* 0x000fe2000001146d */
[----:B------:R-:W-:Y:S01]  /*ce40*/  UIADD3.64 UR26, UPT, UPT, UR22, 0x4, URZ ;  /* 0x00000004161a7897 */ /* 0x000fe2000fffe0ff */
[C---:B------:R-:W-:Y:S01]  /*ce50*/  SHF.L.U64.HI R106, R107.reuse, 0x1, R106 ;  /* 0x000000016b6a7819 */ /* 0x040fe2000001026a */
[----:B------:R-:W-:Y:S01]  /*ce60*/  IMAD.SHL.U32 R107, R107, 0x2, RZ ;  /* 0x000000026b6b7824 */ /* 0x000fe200078e00ff */
[C---:B------:R-:W-:Y:S01]  /*ce70*/  SHF.L.U64.HI R108, R109.reuse, 0x1, R108 ;  /* 0x000000016d6c7819 */ /* 0x040fe2000001026c */
[----:B------:R-:W-:Y:S01]  /*ce80*/  IMAD.SHL.U32 R109, R109, 0x2, RZ ;  /* 0x000000026d6d7824 */ /* 0x000fe200078e00ff */
[----:B------:R-:W-:Y:S02]  /*ce90*/  UIADD3.64 UR28, UPT, UPT, UR22, 0x3fe, URZ ;  /* 0x000003fe161c7897 */ /* 0x000fe4000fffe0ff */
[----:B------:R-:W-:-:S02]  /*cea0*/  UIADD3.64 UR30, UPT, UPT, UR22, 0x400, URZ ;  /* 0x00000400161e7897 */ /* 0x000fc4000fffe0ff */
[----:B------:R-:W-:Y:S02]  /*ceb0*/  UIADD3.64 UR32, UPT, UPT, UR22, 0x402, URZ ;  /* 0x0000040216207897 */ /* 0x000fe4000fffe0ff */
[----:B------:R-:W-:Y:S01]  /*cec0*/  UIADD3.64 UR34, UPT, UPT, UR22, 0x404, URZ ;  /* 0x0000040416227897 */ /* 0x000fe2000fffe0ff */
[----:B------:R-:W-:Y:S01]  /*ced0*/  UMOV UR12, 0x1 ;  /* 0x00000001000c7882 */ /* 0x000fe20000000000 */
[----:B------:R-:W-:Y:S01]  /*cee0*/  UMOV UR11, URZ ;  /* 0x000000ff000b7c82 */ /* 0x000fe20008000000 */
[----:B------:R-:W-:Y:S01]  /*cef0*/  UMOV UR36, UR10 ;  /* 0x0000000a00247c82 */ /* 0x000fe20008000000 */
[----:B------:R-:W-:-:S08]  /*cf00*/  UMOV UR37, 0x40004040 ;  /* 0x4000404000257882 */ /* 0x000fd00000000000 */
.L_x_11:
[----:B------:R-:W2:Y:S01]  /*cf10*/  LDL.LU R5, [R1+0x40] ;  /* 0x0000400001057983 */ /* 0x000ea20000300800 */
[----:B------:R-:W0:Y:S03]  /*cf20*/  LDC R151, c[0x0][0x3a0] ;  /* 0x0000e800ff977b82 */ /* 0x000e260000000800 */
[----:B------:R-:W3:Y:S04]  /*cf30*/  LDL.LU R4, [R1+0x44] ;  /* 0x0000440001047983 */ /* 0x000ee80000300800 */
[----:B------:R1:W-:Y:S04]  /*cf40*/  STL [R1+0x464], R73 ;  /* 0x0004644901007387 */ /* 0x0003e80000100800 */
[----:B-1----:R-:W4:Y:S04]  /*cf50*/  LDL.LU R73, [R1+0x64] ;  /* 0x0000640001497983 */ /* 0x002f280000300800 */
        /* <DEDUP_REMOVED lines=9> */
[----:B-1----:R-:W4:Y:S01]  /*cff0*/  LDL.LU R68, [R1+0x48] ;  /* 0x0000480001447983 */ /* 0x002f220000300800 */
[----:B------:R-:W-:Y:S01]  /*d000*/  VIADD R105, R105, 0x1 ;  /* 0x0000000169697836 */ /* 0x000fe20000000000 */
[----:B------:R-:W-:-:S02]  /*d010*/  IADD3 R2, P1, PT, R2, R109, RZ ;  /* 0x0000006d02027210 */ /* 0x000fc40007f3e0ff */
[----:B------:R-:W-:Y:S01]  /*d020*/  PRMT R150, RZ, 0x7610, R150 ;  /* 0x00007610ff967816 */ /* 0x000fe20000000096 */
[----:B0-----:R-:W-:Y:S01]  /*d030*/  IMAD R151, R105, -0x80, R151 ;  /* 0xffffff8069977824 */ /* 0x001fe200078e0297 */
[----:B------:R-:W-:Y:S01]  /*d040*/  PRMT R149, RZ, 0x7610, R149 ;  /* 0x00007610ff957816 */ /* 0x000fe20000000095 */
[----:B------:R-:W-:Y:S01]  /*d050*/  IMAD.X R3, R3, 0x1, R108, P1 ;  /* 0x0000000103037824 */ /* 0x000fe200008e066c */
[----:B------:R-:W-:Y:S02]  /*d060*/  STL [R1+0x44c], R0 ;  /* 0x00044c0001007387 */ /* 0x000fe40000100800 */
[C---:B------:R-:W-:Y:S02]  /*d070*/  ISETP.GT.AND P3, PT, R151.reuse, RZ, PT ;  /* 0x000000ff9700720c */ /* 0x040fe40003f64270 */
[C---:B------:R-:W-:Y:S02]  /*d080*/  ISETP.GT.AND P4, PT, R151.reuse, 0x1, PT ;  /* 0x000000019700780c */ /* 0x040fe40003f84270 */
[----:B------:R-:W-:-:S02]  /*d090*/  ISETP.GT.AND P1, PT, R151, 0x2, PT ;  /* 0x000000029700780c */ /* 0x000fc40003f24270 */
[----:B------:R-:W-:-:S07]  /*d0a0*/  PRMT R147, RZ, 0x7610, R147 ;  /* 0x00007610ff937816 */ /* 0x000fce0000000093 */
[----:B------:R-:W4:Y:S01]  /*d0b0*/  @P3 LDG.E.U16 R150, desc[UR20][R2.64] ;  /* 0x0000001402963981 */ /* 0x000f22000c1e1500 */
[----:B------:R-:W-:Y:S02]  /*d0c0*/  ISETP.GT.AND P3, PT, R151, 0x3, PT ;  /* 0x000000039700780c */ /* 0x000fe40003f64270 */
[----:B------:R-:W-:Y:S02]  /*d0d0*/  PRMT R148, RZ, 0x7610, R148 ;  /* 0x00007610ff947816 */ /* 0x000fe40000000094 */
[----:B---3--:R-:W-:-:S05]  /*d0e0*/  IADD3 R4, P6, PT, R4, R109, RZ ;  /* 0x0000006d04047210 */ /* 0x008fca0007fde0ff */
[----:B--2---:R-:W-:Y:S01]  /*d0f0*/  IMAD.X R5, R5, 0x1, R108, P6 ;  /* 0x0000000105057824 */ /* 0x004fe200030e066c */
[----:B------:R0:W-:Y:S04]  /*d100*/  STL [R1+0x44], R4 ;  /* 0x0000440401007387 */ /* 0x0001e80000100800 */
[----:B------:R0:W2:Y:S01]  /*d110*/  @P4 LDG.E.U16 R149, desc[UR20][R4.64] ;  /* 0x0000001404954981 */ /* 0x0000a2000c1e1500 */
[-C--:B----4-:R-:W-:Y:S02]  /*d120*/  IADD3 R71, P6, PT, R71, R109.reuse, RZ ;  /* 0x0000006d47477210 */ /* 0x090fe40007fde0ff */
[----:B------:R-:W-:-:S05]  /*d130*/  IADD3 R69, P5, PT, R69, R109, RZ ;  /* 0x0000006d45457210 */ /* 0x000fca0007fbe0ff */
[----:B------:R-:W-:Y:S01]  /*d140*/  STL [R1+0x4c], R69 ;  /* 0x00004c4501007387 */ /* 0x000fe20000100800 */
[----:B0-----:R-:W-:-:S03]  /*d150*/  @P1 IMAD.MOV.U32 R4, RZ, RZ, R69 ;  /* 0x000000ffff041224 */ /* 0x001fc600078e0045 */
[----:B------:R0:W-:Y:S01]  /*d160*/  STL [R1+0x40], R5 ;  /* 0x0000400501007387 */ /* 0x0001e20000100800 */
[----:B------:R-:W-:Y:S01]  /*d170*/  IMAD.X R68, R68, 0x1, R108, P5 ;  /* 0x0000000144447824 */ /* 0x000fe200028e066c */
[----:B------:R-:W-:-:S03]  /*d180*/  IADD3 R72, P5, PT, R72, R109, RZ ;  /* 0x0000006d48487210 */ /* 0x000fc60007fbe0ff */
[----:B0-----:R-:W-:Y:S01]  /*d190*/  @P1 IMAD.MOV.U32 R5, RZ, RZ, R68 ;  /* 0x000000ffff051224 */ /* 0x001fe200078e0044 */
[----:B------:R0:W-:Y:S01]  /*d1a0*/  STL [R1+0x48], R68 ;  /* 0x0000484401007387 */ /* 0x0001e20000100800 */
[----:B------:R-:W-:Y:S01]  /*d1b0*/  IMAD.X R70, R70, 0x1, R108, P5 ;  /* 0x0000000146467824 */ /* 0x000fe200028e066c */
[----:B------:R-:W-:Y:S02]  /*d1c0*/  IADD3 R73, P5, PT, R73, R109, RZ ;  /* 0x0000006d49497210 */ /* 0x000fe40007fbe0ff */
[----:B------:R1:W5:Y:S04]  /*d1d0*/  @P1 LDG.E.U16 R147, desc[UR20][R4.64] ;  /* 0x0000001404931981 */ /* 0x000368000c1e1500 */
[----:B0-----:R-:W3:Y:S04]  /*d1e0*/  LDL.LU R68, [R1+0x60] ;  /* 0x0000600001447983 */ /* 0x001ee80000300800 */
[----:B------:R-:W4:Y:S01]  /*d1f0*/  LDL.LU R69, [R1+0x6c] ;  /* 0x00006c0001457983 */ /* 0x000f220000300800 */
[----:B-1----:R-:W-:-:S02]  /*d200*/  @P3 IMAD.MOV.U32 R4, RZ, RZ, R72 ;  /* 0x000000ffff043224 */ /* 0x002fc400078e0048 */
[----:B------:R-:W-:Y:S01]  /*d210*/  @P3 IMAD.MOV.U32 R5, RZ, RZ, R70 ;  /* 0x000000ffff053224 */ /* 0x000fe200078e0046 */
[----:B------:R-:W-:Y:S04]  /*d220*/  STL [R1+0x54], R72 ;  /* 0x0000544801007387 */ /* 0x000fe80000100800 */
[----:B------:R0:W-:Y:S04]  /*d230*/  STL [R1+0x50], R70 ;  /* 0x0000504601007387 */ /* 0x0001e80000100800 */
[----:B------:R1:W5:Y:S04]  /*d240*/  @P3 LDG.E.U16 R148, desc[UR20][R4.64] ;  /* 0x0000001404943981 */ /* 0x000368000c1e1500 */
[----:B0-----:R-:W2:Y:S04]  /*d250*/  LDL.LU R70, [R1+0x68] ;  /* 0x0000680001467983 */ /* 0x001ea80000300800 */
[----:B------:R0:W-:Y:S04]  /*d260*/  STL [R1+0x5c], R71 ;  /* 0x00005c4701007387 */ /* 0x0001e80000100800 */
[----:B------:R-:W2:Y:S04]  /*d270*/  LDL.LU R72, [R1+0x74] ;  /* 0x0000740001487983 */ /* 0x000ea80000300800 */
[----:B------:R-:W-:Y:S04]  /*d280*/  STL [R1+0x64], R73 ;  /* 0x0000644901007387 */ /* 0x000fe80000100800 */
[----:B------:R-:W2:Y:S04]  /*d290*/  LDL.LU R0, [R1+0x7c] ;  /* 0x00007c0001007983 */ /* 0x000ea80000300800 */
[----:B------:R-:W2:Y:S01]  /*d2a0*/  LDL.LU R5, [R1+0x58] ;  /* 0x0000580001057983 */ /* 0x000ea20000300800 */
[----:B------:R-:W-:-:S02]  /*d2b0*/  ISETP.GT.AND P4, PT, R151, 0x4, PT ;  /* 0x000000049700780c */ /* 0x000fc40003f84270 */
[C---:B------:R-:W-:Y:S02]  /*d2c0*/  ISETP.GT.AND P1, PT, R151.reuse, 0x5, PT ;  /* 0x000000059700780c */ /* 0x040fe40003f24270 */
[----:B------:R-:W-:Y:S02]  /*d2d0*/  PRMT R6, RZ, 0x7610, R6 ;  /* 0x00007610ff067816 */ /* 0x000fe40000000006 */
[----:B------:R-:W-:Y:S02]  /*d2e0*/  ISETP.GT.AND P3, PT, R151, 0x6, PT ;  /* 0x000000069700780c */ /* 0x000fe40003f64270 */
[----:B------:R-:W-:-:S05]  /*d2f0*/  PRMT R146, RZ, 0x7610, R146 ;  /* 0x00007610ff927816 */ /* 0x000fca0000000092 */
[----:B-1----:R-:W-:Y:S01]  /*d300*/  @P4 IMAD.MOV.U32 R4, RZ, RZ, R71 ;  /* 0x000000ffff044224 */ /* 0x002fe200078e0047 */
[----:B------:R-:W-:Y:S01]  /*d310*/  PRMT R7, RZ, 0x7610, R7 ;  /* 0x00007610ff077816 */ /* 0x000fe20000000007 */
[----:B---3--:R-:W-:Y:S01]  /*d320*/  IMAD.X R68, R68, 0x1, R108, P5 ;  /* 0x0000000144447824 */ /* 0x008fe200028e066c */
[----:B----4-:R-:W-:-:S05]  /*d330*/  IADD3 R69, P5, PT, R69, R109, RZ ;  /* 0x0000006d45457210 */ /* 0x010fca0007fbe0ff */
[--C-:B--2---:R-:W-:Y:S02]  /*d340*/  IMAD.X R70, R70, 0x1, R108.reuse, P5 ;  /* 0x0000000146467824 */ /* 0x104fe400028e066c */
[----:B------:R-:W-:Y:S01]  /*d350*/  IMAD.X R5, R5, 0x1, R108, P6 ;  /* 0x0000000105057824 */ /* 0x000fe200030e066c */
[----:B------:R-:W-:-:S04]  /*d360*/  IADD3 R72, P6, PT, R72, R109, RZ ;  /* 0x0000006d48487210 */ /* 0x000fc80007fde0ff */
[----:B------:R1:W-:Y:S04]  /*d370*/  STL [R1+0x58], R5 ;  /* 0x0000580501007387 */ /* 0x0003e80000100800 */
[----:B------:R2:W5:Y:S01]  /*d380*/  @P4 LDG.E.U16 R6, desc[UR20][R4.64] ;  /* 0x0000001404064981 */ /* 0x000562000c1e1500 */
[----:B------:R-:W-:-:S03]  /*d390*/  IADD3 R0, P5, PT, R0, R109, RZ ;  /* 0x0000006d00007210 */ /* 0x000fc60007fbe0ff */
[----:B------:R3:W-:Y:S04]  /*d3a0*/  STL [R1+0x60], R68 ;  /* 0x0000604401007387 */ /* 0x0007e80000100800 */
[----:B0-----:R-:W4:Y:S01]  /*d3b0*/  LDL.LU R71, [R1+0x78] ;  /* 0x0000780001477983 */ /* 0x001f220000300800 */
[----:B--2---:R-:W-:Y:S02]  /*d3c0*/  @P1 IMAD.MOV.U32 R4, RZ, RZ, R73 ;  /* 0x000000ffff041224 */ /* 0x004fe400078e0049 */
[----:B-1----:R-:W-:Y:S02]  /*d3d0*/  @P1 IMAD.MOV.U32 R5, RZ, RZ, R68 ;  /* 0x000000ffff051224 */ /* 0x002fe400078e0044 */
[----:B---3--:R-:W2:Y:S04]  /*d3e0*/  LDL.LU R68, [R1+0x84] ;  /* 0x0000840001447983 */ /* 0x008ea80000300800 */
[----:B------:R-:W-:Y:S04]  /*d3f0*/  STL [R1+0x6c], R69 ;  /* 0x00006c4501007387 */ /* 0x000fe80000100800 */
[----:B------:R0:W5:Y:S04]  /*d400*/  @P1 LDG.E.U16 R146, desc[UR20][R4.64] ;  /* 0x0000001404921981 */ /* 0x000168000c1e1500 */
[----:B------:R1:W-:Y:S01]  /*d410*/  STL [R1+0x68], R70 ;  /* 0x0000684601007387 */ /* 0x0003e20000100800 */
[----:B0-----:R-:W-:-:S02]  /*d420*/  @P3 IMAD.MOV.U32 R4, RZ, RZ, R69 ;  /* 0x000000ffff043224 */ /* 0x001fc400078e0045 */
[----:B------:R-:W-:Y:S02]  /*d430*/  @P3 IMAD.MOV.U32 R5, RZ, RZ, R70 ;  /* 0x000000ffff053224 */ /* 0x000fe400078e0046 */
[----:B-1----:R-:W3:Y:S04]  /*d440*/  LDL.LU R70, [R1+0x80] ;  /* 0x0000800001467983 */ /* 0x002ee80000300800 */
[----:B------:R-:W-:Y:S04]  /*d450*/  STL [R1+0x74], R72 ;  /* 0x0000744801007387 */ /* 0x000fe80000100800 */
[----:B------:R-:W3:Y:S04]  /*d460*/  LDL.LU R73, [R1+0x8c] ;  /* 0x00008c0001497983 */ /* 0x000ee80000300800 */
[----:B------:R-:W-:Y:S04]  /*d470*/  STL [R1+0x7c], R0 ;  /* 0x00007c0001007387 */ /* 0x000fe80000100800 */
[----:B------:R-:W3:Y:S04]  /*d480*/  LDL.LU R69, [R1+0x94] ;  /* 0x0000940001457983 */ /* 0x000ee80000300800 */
[----:B------:R0:W5:Y:S04]  /*d490*/  @P3 LDG.E.U16 R7, desc[UR20][R4.64] ;  /* 0x0000001404073981 */ /* 0x000168000c1e1500 */
[----:B------:R-:W3:Y:S01]  /*d4a0*/  LDL.LU R5, [R1+0x70] ;  /* 0x0000700001057983 */ /* 0x000ee20000300800 */
[----:B------:R-:W-:-:S02]  /*d4b0*/  ISETP.GT.AND P4, PT, R151, 0x7, PT ;  /* 0x000000079700780c */ /* 0x000fc40003f84270 */
[C---:B------:R-:W-:Y:S02]  /*d4c0*/  ISETP.GT.AND P1, PT, R151.reuse, 0x8, PT ;  /* 0x000000089700780c */ /* 0x040fe40003f24270 */
[----:B------:R-:W-:Y:S02]  /*d4d0*/  PRMT R145, RZ, 0x7610, R145 ;  /* 0x00007610ff917816 */ /* 0x000fe40000000091 */
[----:B------:R-:W-:Y:S02]  /*d4e0*/  ISETP.GT.AND P3, PT, R151, 0x9, PT ;  /* 0x000000099700780c */ /* 0x000fe40003f64270 */
[----:B------:R-:W-:-:S05]  /*d4f0*/  PRMT R144, RZ, 0x7610, R144 ;  /* 0x00007610ff907816 */ /* 0x000fca0000000090 */
[----:B0-----:R-:W-:Y:S01]  /*d500*/  @P4 IMAD.MOV.U32 R4, RZ, RZ, R72 ;  /* 0x000000ffff044224 */ /* 0x001fe200078e0048 */
[----:B------:R-:W-:Y:S01]  /*d510*/  PRMT R8, RZ, 0x7610, R8 ;  /* 0x00007610ff087816 */ /* 0x000fe20000000008 */
[----:B----4-:R-:W-:Y:S01]  /*d520*/  IMAD.X R71, R71, 0x1, R108, P5 ;  /* 0x0000000147477824 */ /* 0x010fe200028e066c */
[----:B--2---:R-:W-:-:S05]  /*d530*/  IADD3 R68, P5, PT, R68, R109, RZ ;  /* 0x0000006d44447210 */ /* 0x004fca0007fbe0ff */
[--C-:B---3--:R-:W-:Y:S01]  /*d540*/  IMAD.X R70, R70, 0x1, R108.reuse, P5 ;  /* 0x0000000146467824 */ /* 0x108fe200028e066c */
[-C--:B------:R-:W-:Y:S01]  /*d550*/  IADD3 R69, P5, PT, R69, R109.reuse, RZ ;  /* 0x0000006d45457210 */ /* 0x080fe20007fbe0ff */
[----:B------:R-:W-:Y:S01]  /*d560*/  IMAD.X R5, R5, 0x1, R108, P6 ;  /* 0x0000000105057824 */ /* 0x000fe200030e066c */
[----:B------:R-:W-:-:S04]  /*d570*/  IADD3 R73, P6, PT, R73, R109, RZ ;  /* 0x0000006d49497210 */ /* 0x000fc80007fde0ff */
[----:B------:R0:W-:Y:S04]  /*d580*/  STL [R1+0x70], R5 ;  /* 0x0000700501007387 */ /* 0x0001e80000100800 */
[----:B------:R1:W5:Y:S04]  /*d590*/  @P4 LDG.E.U16 R145, desc[UR20][R4.64] ;  /* 0x0000001404914981 */ /* 0x000368000c1e1500 */
[----:B------:R2:W-:Y:S01]  /*d5a0*/  STL [R1+0x78], R71 ;  /* 0x0000784701007387 */ /* 0x0005e20000100800 */
[----:B-1----:R-:W-:Y:S02]  /*d5b0*/  @P1 IMAD.MOV.U32 R4, RZ, RZ, R0 ;  /* 0x000000ffff041224 */ /* 0x002fe400078e0000 */
[----:B0-----:R-:W-:-:S02]  /*d5c0*/  @P1 IMAD.MOV.U32 R5, RZ, RZ, R71 ;  /* 0x000000ffff051224 */ /* 0x001fc400078e0047 */
[----:B--2---:R-:W2:Y:S04]  /*d5d0*/  LDL.LU R71, [R1+0x90] ;  /* 0x0000900001477983 */ /* 0x004ea80000300800 */
[----:B------:R-:W3:Y:S04]  /*d5e0*/  LDL.LU R0, [R1+0x9c] ;  /* 0x00009c0001007983 */ /* 0x000ee80000300800 */
[----:B------:R-:W-:Y:S04]  /*d5f0*/  STL [R1+0x84], R68 ;  /* 0x0000844401007387 */ /* 0x000fe80000100800 */
[----:B------:R0:W5:Y:S04]  /*d600*/  @P1 LDG.E.U16 R144, desc[UR20][R4.64] ;  /* 0x0000001404901981 */ /* 0x000168000c1e1500 */
[----:B------:R1:W-:Y:S01]  /*d610*/  STL [R1+0x80], R70 ;  /* 0x0000804601007387 */ /* 0x0003e20000100800 */
[----:B0-----:R-:W-:-:S02]  /*d620*/  @P3 IMAD.MOV.U32 R4, RZ, RZ, R68 ;  /* 0x000000ffff043224 */ /* 0x001fc400078e0044 */
[----:B------:R-:W-:Y:S02]  /*d630*/  @P3 IMAD.MOV.U32 R5, RZ, RZ, R70 ;  /* 0x000000ffff053224 */ /* 0x000fe400078e0046 */
[----:B-1----:R-:W4:Y:S04]  /*d640*/  LDL.LU R70, [R1+0x98] ;  /* 0x0000980001467983 */ /* 0x002f280000300800 */
[----:B------:R-:W-:Y:S04]  /*d650*/  STL [R1+0x8c], R73 ;  /* 0x00008c4901007387 */ /* 0x000fe80000100800 */
[----:B------:R-:W4:Y:S04]  /*d660*/  LDL.LU R72, [R1+0xa4] ;  /* 0x0000a40001487983 */ /* 0x000f280000300800 */
[----:B------:R-:W-:Y:S04]  /*d670*/  STL [R1+0x94], R69 ;  /* 0x0000944501007387 */ /* 0x000fe80000100800 */
[----:B------:R-:W4:Y:S04]  /*d680*/  LDL.LU R68, [R1+0xac] ;  /* 0x0000ac0001447983 */ /* 0x000f280000300800 */
[----:B------:R0:W5:Y:S04]  /*d690*/  @P3 LDG.E.U16 R8, desc[UR20][R4.64] ;  /* 0x0000001404083981 */ /* 0x000168000c1e1500 */
[----:B------:R-:W4:Y:S01]  /*d6a0*/  LDL.LU R5, [R1+0x88] ;  /* 0x0000880001057983 */ /* 0x000f220000300800 */
[----:B------:R-:W-:-:S02]  /*d6b0*/  ISETP.GT.AND P4, PT, R151, 0xa, PT ;  /* 0x0000000a9700780c */ /* 0x000fc40003f84270 */
[C---:B------:R-:W-:Y:S02]  /*d6c0*/  ISETP.GT.AND P1, PT, R151.reuse, 0xb, PT ;  /* 0x0000000b9700780c */ /* 0x040fe40003f24270 */
[----:B------:R-:W-:Y:S02]  /*d6d0*/  PRMT R9, RZ, 0x7610, R9 ;  /* 0x00007610ff097816 */ /* 0x000fe40000000009 */
[----:B------:R-:W-:Y:S02]  /*d6e0*/  ISETP.GT.AND P3, PT, R151, 0xc, PT ;  /* 0x0000000c9700780c */ /* 0x000fe40003f64270 */
[----:B------:R-:W-:-:S05]  /*d6f0*/  PRMT R143, RZ, 0x7610, R143 ;  /* 0x00007610ff8f7816 */ /* 0x000fca000000008f */
[----:B0-----:R-:W-:Y:S01]  /*d700*/  @P4 IMAD.MOV.U32 R4, RZ, RZ, R73 ;  /* 0x000000ffff044224 */ /* 0x001fe200078e0049 */
[----:B------:R-:W-:Y:S01]  /*d710*/  PRMT R10, RZ, 0x7610, R10 ;  /* 0x00007610ff0a7816 */ /* 0x000fe2000000000a */
[----:B--2---:R-:W-:Y:S01]  /*d720*/  IMAD.X R71, R71, 0x1, R108, P5 ;  /* 0x0000000147477824 */ /* 0x004fe200028e066c */
[----:B---3--:R-:W-:-:S05]  /*d730*/  IADD3 R0, P5, PT, R0, R109, RZ ;  /* 0x0000006d00007210 */ /* 0x008fca0007fbe0ff */
[--C-:B----4-:R-:W-:Y:S01]  /*d740*/  IMAD.X R70, R70, 0x1, R108.reuse, P5 ;  /* 0x0000000146467824 */ /* 0x110fe200028e066c */
        /* <DEDUP_REMOVED lines=848> */
[----:B------:R0:W-:Y:S04]  /*10c50*/  STL [R1+0x314], R72 ;  /* 0x0003144801007387 */ /* 0x0001e80000100800 */
        /* <DEDUP_REMOVED lines=10> */
[----:B-1----:R-:W-:Y:S01]  /*10d00*/  @P4 IMAD.MOV.U32 R4, RZ, RZ, R72 ;  /* 0x000000ffff044224 */ /* 0x002fe200078e0048 */
[----:B------:R-:W-:Y:S01]  /*10d10*/  PRMT R60, RZ, 0x7610, R60 ;  /* 0x00007610ff3c7816 */ /* 0x000fe2000000003c */
[----:B--2---:R-:W-:Y:S01]  /*10d20*/  IMAD.X R71, R71, 0x1, R108, P5 ;  /* 0x0000000147477824 */ /* 0x004fe200028e066c */
[----:B---3--:R-:W-:-:S05]  /*10d30*/  IADD3 R0, P5, PT, R0, R109, RZ ;  /* 0x0000006d00007210 */ /* 0x008fca0007fbe0ff */
[--C-:B----4-:R-:W-:Y:S01]  /*10d40*/  IMAD.X R70, R70, 0x1, R108.reuse, P5 ;  /* 0x0000000146467824 */ /* 0x110fe200028e066c */
[----:B------:R-:W-:Y:S01]  /*10d50*/  IADD3 R68, P5, PT, R68, R109, RZ ;  /* 0x0000006d44447210 */ /* 0x000fe20007fbe0ff */
[----:B------:R-:W-:-:S05]  /*10d60*/  IMAD.X R5, R5, 0x1, R108, P6 ;  /* 0x0000000105057824 */ /* 0x000fca00030e066c */
[----:B------:R1:W-:Y:S04]  /*10d70*/  STL [R1+0x310], R5 ;  /* 0x0003100501007387 */ /* 0x0003e80000100800 */
[----:B------:R2:W5:Y:S01]  /*10d80*/  @P4 LDG.E.U16 R61, desc[UR20][R4.64] ;  /* 0x00000014043d4981 */ /* 0x000562000c1e1500 */
[----:B------:R-:W-:-:S03]  /*10d90*/  IADD3 R73, P6, PT, R73, R109, RZ ;  /* 0x0000006d49497210 */ /* 0x000fc60007fde0ff */
[----:B------:R3:W-:Y:S04]  /*10da0*/  STL [R1+0x318], R71 ;  /* 0x0003184701007387 */ /* 0x0007e80000100800 */
[----:B0-----:R-:W4:Y:S01]  /*10db0*/  LDL.LU R72, [R1+0x330] ;  /* 0x0003300001487983 */ /* 0x001f220000300800 */
[----:B--2---:R-:W-:Y:S02]  /*10dc0*/  @P1 IMAD.MOV.U32 R4, RZ, RZ, R69 ;  /* 0x000000ffff041224 */ /* 0x004fe400078e0045 */
[----:B-1----:R-:W-:Y:S01]  /*10dd0*/  @P1 IMAD.MOV.U32 R5, RZ, RZ, R71 ;  /* 0x000000ffff051224 */ /* 0x002fe200078e0047 */
[----:B------:R-:W2:Y:S04]  /*10de0*/  LDL.LU R69, [R1+0x33c] ;  /* 0x00033c0001457983 */ /* 0x000ea80000300800 */
[----:B------:R0:W5:Y:S04]  /*10df0*/  @P1 LDG.E.U16 R50, desc[UR20][R4.64] ;  /* 0x0000001404321981 */ /* 0x000168000c1e1500 */
[----:B------:R-:W-:Y:S04]  /*10e00*/  STL [R1+0x324], R0 ;  /* 0x0003240001007387 */ /* 0x000fe80000100800 */
[----:B------:R1:W-:Y:S01]  /*10e10*/  STL [R1+0x320], R70 ;  /* 0x0003204601007387 */ /* 0x0003e20000100800 */
[----:B0-----:R-:W-:-:S02]  /*10e20*/  @P3 IMAD.MOV.U32 R4, RZ, RZ, R0 ;  /* 0x000000ffff043224 */ /* 0x001fc400078e0000 */
[----:B------:R-:W-:Y:S01]  /*10e30*/  @P3 IMAD.MOV.U32 R5, RZ, RZ, R70 ;  /* 0x000000ffff053224 */ /* 0x000fe200078e0046 */
[----:B---3--:R-:W3:Y:S04]  /*10e40*/  LDL.LU R71, [R1+0x338] ;  /* 0x0003380001477983 */ /* 0x008ee80000300800 */
[----:B------:R0:W-:Y:S04]  /*10e50*/  STL [R1+0x32c], R73 ;  /* 0x00032c4901007387 */ /* 0x0001e80000100800 */
[----:B-1----:R-:W3:Y:S04]  /*10e60*/  LDL.LU R70, [R1+0x344] ;  /* 0x0003440001467983 */ /* 0x002ee80000300800 */
[----:B------:R-:W-:Y:S04]  /*10e70*/  STL [R1+0x334], R68 ;  /* 0x0003344401007387 */ /* 0x000fe80000100800 */
[----:B------:R1:W5:Y:S04]  /*10e80*/  @P3 LDG.E.U16 R60, desc[UR20][R4.64] ;  /* 0x00000014043c3981 */ /* 0x000368000c1e1500 */
[----:B------:R-:W3:Y:S01]  /*10e90*/  LDL.LU R0, [R1+0x34c] ;  /* 0x00034c0001007983 */ /* 0x000ee20000300800 */
[----:B-1----:R-:W-:-:S03]  /*10ea0*/  IMAD.MOV.U32 R5, RZ, RZ, R73 ;  /* 0x000000ffff057224 */ /* 0x002fc600078e0049 */
[----:B0-----:R-:W5:Y:S04]  /*10eb0*/  LDL.LU R73, [R1+0x464] ;  /* 0x0004640001497983 */ /* 0x001f680000300800 */
[----:B------:R-:W3:Y:S01]  /*10ec0*/  LDL.LU R4, [R1+0x328] ;  /* 0x0003280001047983 */ /* 0x000ee20000300800 */
[C---:B------:R-:W-:Y:S02]  /*10ed0*/  ISETP.GT.AND P4, PT, R151.reuse, 0x5e, PT ;  /* 0x0000005e9700780c */ /* 0x040fe40003f84270 */
[C---:B------:R-:W-:Y:S02]  /*10ee0*/  ISETP.GT.AND P1, PT, R151.reuse, 0x5f, PT ;  /* 0x0000005f9700780c */ /* 0x040fe40003f24270 */
[----:B------:R-:W-:Y:S02]  /*10ef0*/  PRMT R51, RZ, 0x7610, R51 ;  /* 0x00007610ff337816 */ /* 0x000fe40000000033 */
[----:B------:R-:W-:-:S02]  /*10f00*/  ISETP.GT.AND P3, PT, R151, 0x60, PT ;  /* 0x000000609700780c */ /* 0x000fc40003f64270 */
[----:B------:R-:W-:Y:S02]  /*10f10*/  PRMT R59, RZ, 0x7610, R59 ;  /* 0x00007610ff3b7816 */ /* 0x000fe4000000003b */
[----:B------:R-:W-:Y:S01]  /*10f20*/  PRMT R52, RZ, 0x7610, R52 ;  /* 0x00007610ff347816 */ /* 0x000fe20000000034 */
[----:B----4-:R-:W-:Y:S01]  /*10f30*/  IMAD.X R72, R72, 0x1, R108, P5 ;  /* 0x0000000148487824 */ /* 0x010fe200028e066c */
[----:B--2---:R-:W-:-:S05]  /*10f40*/  IADD3 R69, P5, PT, R69, R109, RZ ;  /* 0x0000006d45457210 */ /* 0x004fca0007fbe0ff */
[--C-:B---3--:R-:W-:Y:S02]  /*10f50*/  IMAD.X R71, R71, 0x1, R108.reuse, P5 ;  /* 0x0000000147477824 */ /* 0x108fe400028e066c */
[----:B------:R-:W-:-:S05]  /*10f60*/  IMAD.X R4, R4, 0x1, R108, P6 ;  /* 0x0000000104047824 */ /* 0x000fca00030e066c */
[-C--:B------:R-:W-:Y:S01]  /*10f70*/  @P4 LOP3.LUT R5, R5, R4.reuse, RZ, 0x3c, !PT ;  /* 0x0000000405054212 */ /* 0x080fe200078e3cff */
[----:B------:R0:W-:Y:S03]  /*10f80*/  STL [R1+0x328], R4 ;  /* 0x0003280401007387 */ /* 0x0001e60000100800 */
[----:B0-----:R-:W-:-:S04]  /*10f90*/  @P4 LOP3.LUT R4, R5, R4, RZ, 0x3c, !PT ;  /* 0x0000000405044212 */ /* 0x001fc800078e3cff */
[----:B------:R-:W-:Y:S01]  /*10fa0*/  @P4 LOP3.LUT R5, R5, R4, RZ, 0x3c, !PT ;  /* 0x0000000405054212 */ /* 0x000fe200078e3cff */
[----:B------:R0:W-:Y:S04]  /*10fb0*/  STL [R1+0x330], R72 ;  /* 0x0003304801007387 */ /* 0x0001e80000100800 */
[----:B------:R1:W5:Y:S01]  /*10fc0*/  @P4 LDG.E.U16 R51, desc[UR20][R4.64] ;  /* 0x0000001404334981 */ /* 0x000362000c1e1500 */
[-C--:B------:R-:W-:Y:S02]  /*10fd0*/  IADD3 R70, P6, PT, R70, R109.reuse, RZ ;  /* 0x0000006d46467210 */ /* 0x080fe40007fde0ff */
[----:B------:R-:W-:Y:S01]  /*10fe0*/  IADD3 R0, P5, PT, R0, R109, RZ ;  /* 0x0000006d00007210 */ /* 0x000fe20007fbe0ff */
[----:B-1----:R-:W-:Y:S02]  /*10ff0*/  @P1 IMAD.MOV.U32 R4, RZ, RZ, R68 ;  /* 0x000000ffff041224 */ /* 0x002fe400078e0044 */
[----:B------:R-:W-:Y:S01]  /*11000*/  @P1 IMAD.MOV.U32 R5, RZ, RZ, R72 ;  /* 0x000000ffff051224 */ /* 0x000fe200078e0048 */
[----:B------:R-:W2:Y:S04]  /*11010*/  LDL.LU R68, [R1+0x348] ;  /* 0x0003480001447983 */ /* 0x000ea80000300800 */
[----:B0-----:R-:W3:Y:S04]  /*11020*/  LDL.LU R72, [R1+0x354] ;  /* 0x0003540001487983 */ /* 0x001ee80000300800 */
[----:B------:R0:W5:Y:S04]  /*11030*/  @P1 LDG.E.U16 R59, desc[UR20][R4.64] ;  /* 0x00000014043b1981 */ /* 0x000168000c1e1500 */
[----:B------:R-:W-:Y:S04]  /*11040*/  STL [R1+0x33c], R69 ;  /* 0x00033c4501007387 */ /* 0x000fe80000100800 */
[----:B------:R1:W-:Y:S01]  /*11050*/  STL [R1+0x338], R71 ;  /* 0x0003384701007387 */ /* 0x0003e20000100800 */
[----:B0-----:R-:W-:-:S02]  /*11060*/  @P3 IMAD.MOV.U32 R4, RZ, RZ, R69 ;  /* 0x000000ffff043224 */ /* 0x001fc400078e0045 */
[----:B------:R-:W-:-:S05]  /*11070*/  @P3 IMAD.MOV.U32 R5, RZ, RZ, R71 ;  /* 0x000000ffff053224 */ /* 0x000fca00078e0047 */
[----:B------:R0:W5:Y:S04]  /*11080*/  @P3 LDG.E.U16 R52, desc[UR20][R4.64] ;  /* 0x0000001404343981 */ /* 0x000168000c1e1500 */
[----:B-1----:R-:W4:Y:S04]  /*11090*/  LDL.LU R71, [R1+0x35c] ;  /* 0x00035c0001477983 */ /* 0x002f280000300800 */
[----:B------:R1:W-:Y:S04]  /*110a0*/  STL [R1+0x344], R70 ;  /* 0x0003444601007387 */ /* 0x0003e80000100800 */
[----:B------:R-:W4:Y:S04]  /*110b0*/  LDL.LU R69, [R1+0x364] ;  /* 0x0003640001457983 */ /* 0x000f280000300800 */
[----:B------:R-:W-:Y:S04]  /*110c0*/  STL [R1+0x34c], R0 ;  /* 0x00034c0001007387 */ /* 0x000fe80000100800 */
[----:B------:R-:W4:Y:S01]  /*110d0*/  LDL.LU R5, [R1+0x340] ;  /* 0x0003400001057983 */ /* 0x000f220000300800 */
[----:B------:R-:W-:-:S02]  /*110e0*/  ISETP.GT.AND P4, PT, R151, 0x61, PT ;  /* 0x000000619700780c */ /* 0x000fc40003f84270 */
[----:B------:R-:W-:Y:S02]  /*110f0*/  ISETP.GT.AND P1, PT, R151, 0x62, PT ;  /* 0x000000629700780c */ /* 0x000fe40003f24270 */
[----:B------:R-:W-:Y:S02]  /*11100*/  PRMT R58, RZ, 0x7610, R58 ;  /* 0x00007610ff3a7816 */ /* 0x000fe4000000003a */
[----:B------:R-:W-:-:S07]  /*11110*/  PRMT R53, RZ, 0x7610, R53 ;  /* 0x00007610ff357816 */ /* 0x000fce0000000035 */
[----:B0-----:R-:W-:Y:S02]  /*11120*/  @P4 IMAD.MOV.U32 R4, RZ, RZ, R70 ;  /* 0x000000ffff044224 */ /* 0x001fe400078e0046 */
[--C-:B--2---:R-:W-:Y:S01]  /*11130*/  IMAD.X R68, R68, 0x1, R108.reuse, P5 ;  /* 0x0000000144447824 */ /* 0x104fe200028e066c */
[----:B---3--:R-:W-:Y:S01]  /*11140*/  IADD3 R72, P5, PT, R72, R109, RZ ;  /* 0x0000006d48487210 */ /* 0x008fe20007fbe0ff */
[----:B----4-:R-:W-:-:S05]  /*11150*/  IMAD.X R5, R5, 0x1, R108, P6 ;  /* 0x0000000105057824 */ /* 0x010fca00030e066c */
[----:B------:R0:W-:Y:S04]  /*11160*/  STL [R1+0x340], R5 ;  /* 0x0003400501007387 */ /* 0x0001e80000100800 */
[----:B------:R2:W5:Y:S04]  /*11170*/  @P4 LDG.E.U16 R58, desc[UR20][R4.64] ;  /* 0x00000014043a4981 */ /* 0x000568000c1e1500 */
[----:B------:R3:W-:Y:S04]  /*11180*/  STL [R1+0x348], R68 ;  /* 0x0003484401007387 */ /* 0x0007e80000100800 */
[----:B-1----:R-:W4:Y:S01]  /*11190*/  LDL.LU R70, [R1+0x360] ;  /* 0x0003600001467983 */ /* 0x002f220000300800 */
[----:B--2---:R-:W-:-:S02]  /*111a0*/  @P1 IMAD.MOV.U32 R4, RZ, RZ, R0 ;  /* 0x000000ffff041224 */ /* 0x004fc400078e0000 */
[----:B0-----:R-:W-:Y:S02]  /*111b0*/  @P1 IMAD.MOV.U32 R5, RZ, RZ, R68 ;  /* 0x000000ffff051224 */ /* 0x001fe400078e0044 */
[----:B---3--:R-:W2:Y:S04]  /*111c0*/  LDL.LU R68, [R1+0x36c] ;  /* 0x00036c0001447983 */ /* 0x008ea80000300800 */
[----:B------:R-:W3:Y:S04]  /*111d0*/  LDL.LU R0, [R1+0x374] ;  /* 0x0003740001007983 */ /* 0x000ee80000300800 */
[----:B------:R0:W5:Y:S04]  /*111e0*/  @P1 LDG.E.U16 R53, desc[UR20][R4.64] ;  /* 0x0000001404351981 */ /* 0x000168000c1e1500 */
[----:B------:R1:W-:Y:S01]  /*111f0*/  STL [R1+0x354], R72 ;  /* 0x0003544801007387 */ /* 0x0003e20000100800 */
[----:B0-----:R-:W-:-:S03]  /*11200*/  IMAD.MOV.U32 R5, RZ, RZ, R72 ;  /* 0x000000ffff057224 */ /* 0x001fc600078e0048 */
[----:B-1----:R-:W5:Y:S04]  /*11210*/  LDL.LU R72, [R1+0x460] ;  /* 0x0004600001487983 */ /* 0x002f680000300800 */
[----:B------:R-:W2:Y:S01]  /*11220*/  LDL.LU R4, [R1+0x350] ;  /* 0x0003500001047983 */ /* 0x000ea20000300800 */
[----:B------:R-:W-:Y:S02]  /*11230*/  ISETP.GT.AND P3, PT, R151, 0x63, PT ;  /* 0x000000639700780c */ /* 0x000fe40003f64270 */
[----:B------:R-:W-:Y:S02]  /*11240*/  PRMT R57, RZ, 0x7610, R57 ;  /* 0x00007610ff397816 */ /* 0x000fe40000000039 */
[----:B------:R-:W-:Y:S01]  /*11250*/  IADD3 R71, P6, PT, R71, R109, RZ ;  /* 0x0000006d47477210 */ /* 0x000fe20007fde0ff */
[----:B--2---:R-:W-:-:S08]  /*11260*/  IMAD.X R4, R4, 0x1, R108, P5 ;  /* 0x0000000104047824 */ /* 0x004fd000028e066c */
[-C--:B------:R-:W-:Y:S01]  /*11270*/  @P3 LOP3.LUT R5, R5, R4.reuse, RZ, 0x3c, !PT ;  /* 0x0000000405053212 */ /* 0x080fe200078e3cff */
[----:B------:R0:W-:Y:S03]  /*11280*/  STL [R1+0x350], R4 ;  /* 0x0003500401007387 */ /* 0x0001e60000100800 */
[----:B0-----:R-:W-:-:S04]  /*11290*/  @P3 LOP3.LUT R4, R5, R4, RZ, 0x3c, !PT ;  /* 0x0000000405043212 */ /* 0x001fc800078e3cff */
[----:B------:R-:W-:Y:S01]  /*112a0*/  @P3 LOP3.LUT R5, R5, R4, RZ, 0x3c, !PT ;  /* 0x0000000405053212 */ /* 0x000fe200078e3cff */
[----:B------:R0:W-:Y:S04]  /*112b0*/  STL [R1+0x35c], R71 ;  /* 0x00035c4701007387 */ /* 0x0001e80000100800 */
[----:B------:R1:W5:Y:S02]  /*112c0*/  @P3 LDG.E.U16 R57, desc[UR20][R4.64] ;  /* 0x0000001404393981 */ /* 0x000364000c1e1500 */
[----:B-1----:R-:W-:Y:S02]  /*112d0*/  IMAD.MOV.U32 R5, RZ, RZ, R71 ;  /* 0x000000ffff057224 */ /* 0x002fe400078e0047 */
[----:B0-----:R-:W5:Y:S04]  /*112e0*/  LDL.LU R71, [R1+0x45c] ;  /* 0x00045c0001477983 */ /* 0x001f680000300800 */
[----:B------:R-:W2:Y:S01]  /*112f0*/  LDL.LU R4, [R1+0x358] ;  /* 0x0003580001047983 */ /* 0x000ea20000300800 */
[----:B------:R-:W-:-:S02]  /*11300*/  ISETP.GT.AND P4, PT, R151, 0x64, PT ;  /* 0x000000649700780c */ /* 0x000fc40003f84270 */
[----:B------:R-:W-:-:S05]  /*11310*/  IADD3 R69, P5, PT, R69, R109, RZ ;  /* 0x0000006d45457210 */ /* 0x000fca0007fbe0ff */
[----:B------:R-:W-:Y:S01]  /*11320*/  STL [R1+0x364], R69 ;  /* 0x0003644501007387 */ /* 0x000fe20000100800 */
[----:B------:R-:W-:Y:S02]  /*11330*/  ISETP.GT.AND P1, PT, R151, 0x65, PT ;  /* 0x000000659700780c */ /* 0x000fe40003f24270 */
[----:B------:R-:W-:Y:S01]  /*11340*/  PRMT R56, RZ, 0x7610, R56 ;  /* 0x00007610ff387816 */ /* 0x000fe20000000038 */
[----:B----4-:R-:W-:Y:S01]  /*11350*/  IMAD.X R70, R70, 0x1, R108, P5 ;  /* 0x0000000146467824 */ /* 0x010fe200028e066c */
[----:B------:R-:W-:Y:S01]  /*11360*/  PRMT R54, RZ, 0x7610, R54 ;  /* 0x00007610ff367816 */ /* 0x000fe20000000036 */
[----:B--2---:R-:W-:-:S05]  /*11370*/  IMAD.X R4, R4, 0x1, R108, P6 ;  /* 0x0000000104047824 */ /* 0x004fca00030e066c */
[-C--:B------:R-:W-:Y:S01]  /*11380*/  @P4 LOP3.LUT R5, R5, R4.reuse, RZ, 0x3c, !PT ;  /* 0x0000000405054212 */ /* 0x080fe200078e3cff */
[----:B------:R0:W-:Y:S03]  /*11390*/  STL [R1+0x358], R4 ;  /* 0x0003580401007387 */ /* 0x0001e60000100800 */
[----:B0-----:R-:W-:-:S04]  /*113a0*/  @P4 LOP3.LUT R4, R5, R4, RZ, 0x3c, !PT ;  /* 0x0000000405044212 */ /* 0x001fc800078e3cff */
[----:B------:R-:W-:-:S05]  /*113b0*/  @P4 LOP3.LUT R5, R5, R4, RZ, 0x3c, !PT ;  /* 0x0000000405054212 */ /* 0x000fca00078e3cff */
[----:B------:R0:W5:Y:S02]  /*113c0*/  @P4 LDG.E.U16 R56, desc[UR20][R4.64] ;  /* 0x0000001404384981 */ /* 0x000164000c1e1500 */
[----:B0-----:R-:W-:Y:S02]  /*113d0*/  IMAD.MOV.U32 R4, RZ, RZ, R70 ;  /* 0x000000ffff047224 */ /* 0x001fe400078e0046 */
[----:B------:R-:W-:-:S05]  /*113e0*/  IMAD.MOV.U32 R5, RZ, RZ, R69 ;  /* 0x000000ffff057224 */ /* 0x000fca00078e0045 */
[----:B------:R-:W-:-:S04]  /*113f0*/  @P1 LOP3.LUT R5, R5, R4, RZ, 0x3c, !PT ;  /* 0x0000000405051212 */ /* 0x000fc800078e3cff */
[C---:B------:R-:W-:Y:S02]  /*11400*/  @P1 LOP3.LUT R4, R5.reuse, R4, RZ, 0x3c, !PT ;  /* 0x0000000405041212 */ /* 0x040fe400078e3cff */
[----:B------:R-:W-:Y:S02]  /*11410*/  IADD3 R68, P4, PT, R68, R109, RZ ;  /* 0x0000006d44447210 */ /* 0x000fe40007f9e0ff */
[----:B------:R-:W-:Y:S01]  /*11420*/  @P1 LOP3.LUT R5, R5, R4, RZ, 0x3c, !PT ;  /* 0x0000000405051212 */ /* 0x000fe200078e3cff */
[----:B------:R0:W-:Y:S04]  /*11430*/  STL [R1+0x360], R70 ;  /* 0x0003604601007387 */ /* 0x0001e80000100800 */
[----:B------:R1:W5:Y:S04]  /*11440*/  @P1 LDG.E.U16 R54, desc[UR20][R4.64] ;  /* 0x0000001404361981 */ /* 0x000368000c1e1500 */
[----:B0-----:R-:W5:Y:S04]  /*11450*/  LDL.LU R70, [R1+0x458] ;  /* 0x0004580001467983 */ /* 0x001f680000300800 */
[----:B------:R-:W5:Y:S01]  /*11460*/  LDL.LU R69, [R1+0x454] ;  /* 0x0004540001457983 */ /* 0x000f620000300800 */
[----:B-1----:R-:W-:-:S03]  /*11470*/  IMAD.MOV.U32 R5, RZ, RZ, R68 ;  /* 0x000000ffff057224 */ /* 0x002fc600078e0044 */
[----:B------:R0:W-:Y:S04]  /*11480*/  STL [R1+0x36c], R68 ;  /* 0x00036c4401007387 */ /* 0x0001e80000100800 */
[----:B0-----:R-:W5:Y:S04]  /*11490*/  LDL.LU R68, [R1+0x450] ;  /* 0x0004500001447983 */ /* 0x001f680000300800 */
[----:B------:R-:W2:Y:S01]  /*114a0*/  LDL.LU R4, [R1+0x368] ;  /* 0x0003680001047983 */ /* 0x000ea20000300800 */
[----:B------:R-:W-:Y:S02]  /*114b0*/  ISETP.GT.AND P3, PT, R151, 0x66, PT ;  /* 0x000000669700780c */ /* 0x000fe40003f64270 */
[----:B------:R-:W-:Y:S01]  /*114c0*/  PRMT R55, RZ, 0x7610, R55 ;  /* 0x00007610ff377816 */ /* 0x000fe20000000037 */
[----:B--2---:R-:W-:-:S10]  /*114d0*/  IMAD.X R4, R4, 0x1, R108, P4 ;  /* 0x0000000104047824 */ /* 0x004fd400020e066c */
[-C--:B------:R-:W-:Y:S01]  /*114e0*/  @P3 LOP3.LUT R5, R5, R4.reuse, RZ, 0x3c, !PT ;  /* 0x0000000405053212 */ /* 0x080fe200078e3cff */
[----:B------:R0:W-:Y:S03]  /*114f0*/  STL [R1+0x368], R4 ;  /* 0x0003680401007387 */ /* 0x0001e60000100800 */
[----:B0-----:R-:W-:-:S04]  /*11500*/  @P3 LOP3.LUT R4, R5, R4, RZ, 0x3c, !PT ;  /* 0x0000000405043212 */ /* 0x001fc800078e3cff */
[----:B------:R-:W-:-:S05]  /*11510*/  @P3 LOP3.LUT R5, R5, R4, RZ, 0x3c, !PT ;  /* 0x0000000405053212 */ /* 0x000fca00078e3cff */
[----:B------:R0:W5:Y:S04]  /*11520*/  @P3 LDG.E.U16 R55, desc[UR20][R4.64] ;  /* 0x0000001404373981 */ /* 0x000168000c1e1500 */
[----:B------:R-:W2:Y:S01]  /*11530*/  LDL.LU R5, [R1+0x370] ;  /* 0x0003700001057983 */ /* 0x000ea20000300800 */
[----:B------:R-:W-:Y:S02]  /*11540*/  ISETP.GT.AND P5, PT, R151, 0x67, PT ;  /* 0x000000679700780c */ /* 0x000fe40003fa4270 */
[----:B---3--:R-:W-:Y:S02]  /*11550*/  IADD3 R0, P1, PT, R0, R109, RZ ;  /* 0x0000006d00007210 */ /* 0x008fe40007f3e0ff */
[----:B------:R-:W-:-:S03]  /*11560*/  PRMT R153, RZ, 0x7610, R153 ;  /* 0x00007610ff997816 */ /* 0x000fc60000000099 */
[----:B------:R1:W-:Y:S06]  /*11570*/  STL [R1+0x374], R0 ;  /* 0x0003740001007387 */ /* 0x0003ec0000100800 */
[----:B0-----:R-:W-:Y:S02]  /*11580*/  @P5 IMAD.MOV.U32 R4, RZ, RZ, R0 ;  /* 0x000000ffff045224 */ /* 0x001fe400078e0000 */
[----:B--2---:R-:W-:-:S05]  /*11590*/  IMAD.X R5, R5, 0x1, R108, P1 ;  /* 0x0000000105057824 */ /* 0x004fca00008e066c */
[----:B------:R0:W-:Y:S04]  /*115a0*/  STL [R1+0x370], R5 ;  /* 0x0003700501007387 */ /* 0x0001e80000100800 */
[----:B-1----:R-:W5:Y:S04]  /*115b0*/  LDL.LU R0, [R1+0x44c] ;  /* 0x00044c0001007983 */ /* 0x002f680000300800 */
[----:B------:R1:W5:Y:S04]  /*115c0*/  @P5 LDG.E.U16 R153, desc[UR20][R4.64] ;  /* 0x0000001404995981 */ /* 0x000368000c1e1500 */
[----:B------:R-:W2:Y:S04]  /*115d0*/  LDL.LU R4, [R1+0x378] ;  /* 0x0003780001047983 */ /* 0x000ea80000300800 */
[----:B0-----:R-:W1:Y:S01]  /*115e0*/  LDL.LU R5, [R1+0x37c] ;  /* 0x00037c0001057983 */ /* 0x001e620000300800 */
[----:B------:R-:W-:-:S02]  /*115f0*/  ISETP.GT.AND P3, PT, R151, 0x68, PT ;  /* 0x000000689700780c */ /* 0x000fc40003f64270 */
[----:B------:R-:W-:Y:S02]  /*11600*/  PRMT R154, RZ, 0x7610, R154 ;  /* 0x00007610ff9a7816 */ /* 0x000fe4000000009a */
[----:B-1----:R-:W-:-:S05]  /*11610*/  IADD3 R5, P1, PT, R5, R109, RZ ;  /* 0x0000006d05057210 */ /* 0x002fca0007f3e0ff */
[----:B--2---:R-:W-:Y:S01]  /*11620*/  IMAD.X R4, R4, 0x1, R108, P1 ;  /* 0x0000000104047824 */ /* 0x004fe200008e066c */
[----:B------:R0:W-:Y:S04]  /*11630*/  STL [R1+0x37c], R5 ;  /* 0x00037c0501007387 */ /* 0x0001e80000100800 */
[----:B------:R1:W-:Y:S01]  /*11640*/  STL [R1+0x378], R4 ;  /* 0x0003780401007387 */ /* 0x0003e20000100800 */
[----:B0-----:R-:W-:-:S04]  /*11650*/  @P3 LOP3.LUT R5, R5, R4, RZ, 0x3c, !PT ;  /* 0x0000000405053212 */ /* 0x001fc800078e3cff */
[----:B-1----:R-:W-:-:S04]  /*11660*/  @P3 LOP3.LUT R4, R5, R4, RZ, 0x3c, !PT ;  /* 0x0000000405043212 */ /* 0x002fc800078e3cff */
[----:B------:R-:W-:-:S05]  /*11670*/  @P3 LOP3.LUT R5, R5, R4, RZ, 0x3c, !PT ;  /* 0x0000000405053212 */ /* 0x000fca00078e3cff */
[----:B------:R0:W5:Y:S04]  /*11680*/  @P3 LDG.E.U16 R154, desc[UR20][R4.64] ;  /* 0x00000014049a3981 */ /* 0x000168000c1e1500 */
[----:B------:R-:W2:Y:S04]  /*11690*/  LDL.LU R4, [R1+0x380] ;  /* 0x0003800001047983 */ /* 0x000ea80000300800 */
[----:B------:R-:W0:Y:S01]  /*116a0*/  LDL.LU R5, [R1+0x384] ;  /* 0x0003840001057983 */ /* 0x000e220000300800 */
[----:B------:R-:W-:Y:S02]  /*116b0*/  ISETP.GT.AND P3, PT, R151, 0x69, PT ;  /* 0x000000699700780c */ /* 0x000fe40003f64270 */
[----:B------:R-:W-:-:S02]  /*116c0*/  PRMT R156, RZ, 0x7610, R156 ;  /* 0x00007610ff9c7816 */ /* 0x000fc4000000009c */
[----:B0-----:R-:W-:-:S05]  /*116d0*/  IADD3 R5, P1, PT, R5, R109, RZ ;  /* 0x0000006d05057210 */ /* 0x001fca0007f3e0ff */
        /* <DEDUP_REMOVED lines=262> */
[----:B------:R-:W-:Y:S01]  /*12740*/  PRMT R189, RZ, 0x7610, R189 ;  /* 0x00007610ffbd7816 */ /* 0x000fe200000000bd */
[----:B------:R-:W-:Y:S01]  /*12750*/  USHF.L.U32 UR10, UR13, 0x1f, URZ ;  /* 0x0000001f0d0a7899 */ /* 0x000fe200080006ff */
[----:B0-----:R-:W-:-:S05]  /*12760*/  IADD3 R5, P1, PT, R5, R109, RZ ;  /* 0x0000006d05057210 */ /* 0x001fca0007f3e0ff */
[----:B--2---:R-:W-:Y:S01]  /*12770*/  IMAD.X R4, R4, 0x1, R108, P1 ;  /* 0x0000000104047824 */ /* 0x004fe200008e066c */
[----:B------:R0:W-:Y:S04]  /*12780*/  STL [R1+0x434], R5 ;  /* 0x0004340501007387 */ /* 0x0001e80000100800 */
[----:B------:R1:W-:Y:S01]  /*12790*/  STL [R1+0x430], R4 ;  /* 0x0004300401007387 */ /* 0x0003e20000100800 */
[----:B0-----:R-:W-:-:S04]  /*127a0*/  @P3 LOP3.LUT R5, R5, R4, RZ, 0x3c, !PT ;  /* 0x0000000405053212 */ /* 0x001fc800078e3cff */
[----:B-1----:R-:W-:-:S04]  /*127b0*/  @P3 LOP3.LUT R4, R5, R4, RZ, 0x3c, !PT ;  /* 0x0000000405043212 */ /* 0x002fc800078e3cff */
[----:B------:R-:W-:-:S05]  /*127c0*/  @P3 LOP3.LUT R5, R5, R4, RZ, 0x3c, !PT ;  /* 0x0000000405053212 */ /* 0x000fca00078e3cff */
[----:B------:R0:W5:Y:S02]  /*127d0*/  @P3 LDG.E.U16 R189, desc[UR20][R4.64] ;  /* 0x0000001404bd3981 */ /* 0x000164000c1e1500 */
[----:B0-----:R-:W0:Y:S02]  /*127e0*/  S2R R5, SR_TID.X ;  /* 0x0000000000057919 */ /* 0x001e240000002100 */
[----:B0-----:R-:W-:Y:S01]  /*127f0*/  LOP3.LUT R4, R5, 0x7f, RZ, 0xc0, !PT ;  /* 0x0000007f05047812 */ /* 0x001fe200078ec0ff */
[----:B------:R-:W-:-:S04]  /*12800*/  IMAD.U32 R5, RZ, RZ, UR10 ;  /* 0x0000000aff057e24 */ /* 0x000fc8000f8e00ff */
[----:B------:R-:W0:Y:S01]  /*12810*/  SYNCS.PHASECHK.TRANS64.TRYWAIT P3, [UR8], R5 ;  /* 0x00000005ff0075a7 */ /* 0x000e220008061108 */
[----:B------:R-:W-:Y:S02]  /*12820*/  ISETP.GE.AND P1, PT, R4, R151, PT ;  /* 0x000000970400720c */ /* 0x000fe40003f26270 */
[----:B------:R-:W-:Y:S01]  /*12830*/  PRMT R4, R150, 0x5410, R149 ;  /* 0x0000541096047816 */ /* 0x000fe20000000095 */
[----:B0-----:R-:W-:Y:S10]  /*12840*/  @!P3 BRA `(.L_x_9) ;  /* 0x0000006800d0b947 */ /* 0x001ff40003800000 */
.L_x_17:
[----:B------:R-:W2:Y:S01]  /*12850*/  LDL.LU R151, [R1+0x8] ;  /* 0x0000080001977983 */ /* 0x000ea20000300800 */
[----:B-----5:R-:W-:-:S03]  /*12860*/  PRMT R5, R147, 0x5410, R148 ;  /* 0x0000541093057816 */ /* 0x020fc60000000094 */
[----:B------:R-:W3:Y:S01]  /*12870*/  LDL.LU R150, [R1+0xc] ;  /* 0x00000c0001967983 */ /* 0x000ee20000300800 */
[----:B------:R-:W-:-:S03]  /*12880*/  PRMT R6, R6, 0x5410, R146 ;  /* 0x0000541006067816 */ /* 0x000fc60000000092 */
[----:B------:R-:W4:Y:S04]  /*12890*/  LDL.LU R149, [R1+0x2c] ;  /* 0x00002c0001957983 */ /* 0x000f280000300800 */
[----:B------:R-:W2:Y:S04]  /*128a0*/  LDL.LU R147, [R1+0x20] ;  /* 0x0000200001937983 */ /* 0x000ea80000300800 */
[----:B------:R-:W2:Y:S04]  /*128b0*/  LDL.LU R148, [R1+0x24] ;  /* 0x0000240001947983 */ /* 0x000ea80000300800 */
[----:B------:R-:W2:Y:S01]  /*128c0*/  LDL.LU R146, [R1+0x4] ;  /* 0x0000040001927983 */ /* 0x000ea20000300800 */
[----:B------:R-:W-:-:S03]  /*128d0*/  PRMT R7, R7, 0x5410, R145 ;  /* 0x0000541007077816 */ /* 0x000fc60000000091 */
[----:B------:R-:W3:Y:S01]  /*128e0*/  LDL.LU R145, [R1] ;  /* 0x0000000001917983 */ /* 0x000ee20000300800 */
[-C--:B------:R-:W-:Y:S02]  /*128f0*/  IADD3 R68, P3, PT, R68, R107.reuse, RZ ;  /* 0x0000006b44447210 */ /* 0x080fe40007f7e0ff */
[----:B------:R-:W-:Y:S02]  /*12900*/  PRMT R32, R32, 0x5410, R120 ;  /* 0x0000541020207816 */ /* 0x000fe40000000078 */
[----:B------:R-:W-:Y:S01]  /*12910*/  PRMT R43, R43, 0x5410, R67 ;  /* 0x000054102b2b7816 */ /* 0x000fe20000000043 */
[----:B------:R-:W-:Y:S01]  /*12920*/  IMAD.X R70, R70, 0x1, R106, P3 ;  /* 0x0000000146467824 */ /* 0x000fe200018e066a */
[-C--:B------:R-:W-:Y:S02]  /*12930*/  IADD3 R96, P3, PT, R96, R107.reuse, RZ ;  /* 0x0000006b60607210 */ /* 0x080fe40007f7e0ff */
[-C--:B------:R-:W-:Y:S02]  /*12940*/  IADD3 R71, P4, PT, R71, R107.reuse, RZ ;  /* 0x0000006b47477210 */ /* 0x080fe40007f9e0ff */
[----:B------:R-:W-:Y:S01]  /*12950*/  PRMT R44, R44, 0x5410, R66 ;  /* 0x000054102c2c7816 */ /* 0x000fe20000000042 */
[--C-:B------:R-:W-:Y:S01]  /*12960*/  IMAD.X R98, R98, 0x1, R106.reuse, P3 ;  /* 0x0000000162627824 */ /* 0x100fe200018e066a */
[----:B------:R-:W-:Y:S01]  /*12970*/  IADD3 R77, P3, PT, R77, R107, RZ ;  /* 0x0000006b4d4d7210 */ /* 0x000fe20007f7e0ff */
[----:B------:R-:W-:Y:S01]  /*12980*/  IMAD.X R74, R74, 0x1, R106, P4 ;  /* 0x000000014a4a7824 */ /* 0x000fe200020e066a */
[----:B------:R-:W-:-:S02]  /*12990*/  PRMT R45, R45, 0x5410, R65 ;  /* 0x000054102d2d7816 */ /* 0x000fc40000000041 */
[----:B------:R-:W-:Y:S01]  /*129a0*/  PRMT R46, R46, 0x5410, R64 ;  /* 0x000054102e2e7816 */ /* 0x000fe20000000040 */
[--C-:B------:R-:W-:Y:S01]  /*129b0*/  IMAD.X R80, R80, 0x1, R106.reuse, P3 ;  /* 0x0000000150507824 */ /* 0x100fe200018e066a */
        /* <DEDUP_REMOVED lines=30> */
[----:B------:R-:W-:Y:S01]  /*12ba0*/  IMAD.X R195, R195, 0x1, R106, P3 ;  /* 0x00000001c3c37824 */ /* 0x000fe200018e066a */
[----:B------:R-:W-:Y:S02]  /*12bb0*/  IADD3 R202, P3, PT, R202, R107, RZ ;  /* 0x0000006bcaca7210 */ /* 0x000fe40007f7e0ff */
[----:B------:R-:W-:-:S02]  /*12bc0*/  PRMT R10, R10, 0x5410, R142 ;  /* 0x000054100a0a7816 */ /* 0x000fc4000000008e */
[----:B------:R-:W-:Y:S01]  /*12bd0*/  PRMT R11, R141, 0x5410, R11 ;  /* 0x000054108d0b7816 */ /* 0x000fe2000000000b */
[----:B------:R-:W-:Y:S01]  /*12be0*/  IMAD.X R201, R201, 0x1, R106, P3 ;  /* 0x00000001c9c97824 */ /* 0x000fe200018e066a */
[-C--:B------:R-:W-:Y:S02]  /*12bf0*/  IADD3 R208, P3, PT, R208, R107.reuse, RZ ;  /* 0x0000006bd0d07210 */ /* 0x080fe40007f7e0ff */
[----:B------:R-:W-:Y:S02]  /*12c00*/  PRMT R12, R140, 0x5410, R12 ;  /* 0x000054108c0c7816 */ /* 0x000fe4000000000c */
        /* <DEDUP_REMOVED lines=52> */
[----:B------:R-:W-:Y:S01]  /*12f50*/  PRMT R67, R187, 0x5410, R189 ;  /* 0x00005410bb437816 */ /* 0x000fe200000000bd */
[----:B------:R-:W-:Y:S01]  /*12f60*/  IMAD.X R92, R92, 0x1, R106, P4 ;  /* 0x000000015c5c7824 */ /* 0x000fe200020e066a */
[-C--:B------:R-:W-:Y:S02]  /*12f70*/  IADD3 R69, P5, PT, R69, R107.reuse, RZ ;  /* 0x0000006b45457210 */ /* 0x080fe40007fbe0ff */
[----:B------:R0:W-:Y:S01]  /*12f80*/  STTM.x64 tmem[UR9], R4 ;  /* 0x00000004000079ed */ /* 0x0001e20008340009 */
[----:B--2---:R-:W-:Y:S01]  /*12f90*/  IADD3 R146, P3, PT, R146, R107, RZ ;  /* 0x0000006b92927210 */ /* 0x004fe20007f7e0ff */
[----:B------:R-:W1:Y:S01]  /*12fa0*/  FENCE.VIEW.ASYNC.T ;  /* 0x00000000000073c6 */ /* 0x000e620000000200 */
[----:B------:R-:W-:-:S03]  /*12fb0*/  PRMT R111, RZ, 0x7610, R111 ;  /* 0x00007610ff6f7816 */ /* 0x000fc6000000006f */
[----:B---3--:R-:W-:Y:S01]  /*12fc0*/  IMAD.X R145, R145, 0x1, R106, P3 ;  /* 0x0000000191917824 */ /* 0x008fe200018e066a */
[----:B------:R-:W-:Y:S01]  /*12fd0*/  STL [R1+0x4], R146 ;  /* 0x0000049201007387 */ /* 0x000fe20000100800 */
[----:B------:R-:W-:Y:S01]  /*12fe0*/  IADD3 R93, P4, PT, R93, R107, RZ ;  /* 0x0000006b5d5d7210 */ /* 0x000fe20007f9e0ff */
[----:B0-----:R-:W-:Y:S02]  /*12ff0*/  @!P1 IMAD.MOV.U32 R4, RZ, RZ, R68 ;  /* 0x000000ffff049224 */ /* 0x001fe400078e0044 */
[----:B------:R-:W-:Y:S01]  /*13000*/  STL [R1], R145 ;  /* 0x0000009101007387 */ /* 0x000fe20000100800 */
[----:B------:R-:W-:-:S03]  /*13010*/  @!P1 IMAD.MOV.U32 R5, RZ, RZ, R70 ;  /* 0x000000ffff059224 */ /* 0x000fc600078e0046 */
[----:B------:R-:W2:Y:S01]  /*13020*/  LDL.LU R120, [R1+0x28] ;  /* 0x0000280001787983 */ /* 0x000ea20000300800 */
[----:B------:R-:W-:Y:S01]  /*13030*/  IMAD.X R95, R95, 0x1, R106, P4 ;  /* 0x000000015f5f7824 */ /* 0x000fe200020e066a */
[----:B-1----:R-:W-:Y:S01]  /*13040*/  BAR.SYNC.DEFER_BLOCKING 0x0 ;  /* 0x0000000000007b1d */ /* 0x002fe20000010000 */
[----:B------:R-:W-:-:S05]  /*13050*/  IADD3 R167, P4, PT, R167, R107, RZ ;  /* 0x0000006ba7a77210 */ /* 0x000fca0007f9e0ff */
[--C-:B------:R-:W-:Y:S01]  /*13060*/  IMAD.X R164, R164, 0x1, R106.reuse, P4 ;  /* 0x00000001a4a47824 */ /* 0x100fe200020e066a */
[-C--:B------:R-:W-:Y:S01]  /*13070*/  IADD3 R185, P4, PT, R185, R107.reuse, RZ ;  /* 0x0000006bb9b97210 */ /* 0x080fe20007f9e0ff */
[----:B------:R-:W-:Y:S02]  /*13080*/  IMAD.X R72, R72, 0x1, R106, P5 ;  /* 0x0000000148487824 */ /* 0x000fe400028e066a */
[----:B------:R-:W-:Y:S01]  /*13090*/  @!P1 IMAD.MOV.U32 R6, RZ, RZ, R69 ;  /* 0x000000ffff069224 */ /* 0x000fe200078e0045 */
[----:B------:R-:W-:Y:S01]  /*130a0*/  PRMT R8, RZ, 0x7610, R8 ;  /* 0x00007610ff087816 */ /* 0x000fe20000000008 */
[--C-:B------:R-:W-:Y:S01]  /*130b0*/  IMAD.X R182, R182, 0x1, R106.reuse, P4 ;  /* 0x00000001b6b67824 */ /* 0x100fe200020e066a */
[-C--:B------:R-:W-:Y:S01]  /*130c0*/  IADD3 R194, P4, PT, R194, R107.reuse, RZ ;  /* 0x0000006bc2c27210 */ /* 0x080fe20007f9e0ff */
[----:B------:R-:W3:Y:S04]  /*130d0*/  LDL.LU R118, [R1+0x14] ;  /* 0x0000140001767983 */ /* 0x000ee80000300800 */
[----:B------:R-:W-:Y:S01]  /*130e0*/  IMAD.X R193, R193, 0x1, R106, P4 ;  /* 0x00000001c1c17824 */ /* 0x000fe200020e066a */
[-C--:B------:R-:W-:Y:S01]  /*130f0*/  IADD3 R200, P4, PT, R200, R107.reuse, RZ ;  /* 0x0000006bc8c87210 */ /* 0x080fe20007f9e0ff */
[----:B------:R-:W-:Y:S01]  /*13100*/  @!P1 IMAD.MOV.U32 R7, RZ, RZ, R72 ;  /* 0x000000ffff079224 */ /* 0x000fe200078e0048 */
[----:B------:R0:W3:Y:S03]  /*13110*/  @!P1 LDG.E.U16 R111, desc[UR20][R4.64] ;  /* 0x00000014046f9981 */ /* 0x0000e6000c1e1500 */
[----:B------:R-:W-:Y:S01]  /*13120*/  IMAD.X R199, R199, 0x1, R106, P4 ;  /* 0x00000001c7c77824 */ /* 0x000fe200020e066a */
[----:B------:R-:W-:-:S02]  /*13130*/  IADD3 R206, P4, PT, R206, R107, RZ ;  /* 0x0000006bcece7210 */ /* 0x000fc40007f9e0ff */
[----:B------:R-:W-:Y:S01]  /*13140*/  IADD3 R73, P5, PT, R73, R107, RZ ;  /* 0x0000006b49497210 */ /* 0x000fe20007fbe0ff */
[----:B------:R-:W3:Y:S01]  /*13150*/  LDL.LU R116, [R1+0x34] ;  /* 0x0000340001747983 */ /* 0x000ee20000300800 */
[----:B0-----:R-:W-:Y:S02]  /*13160*/  PRMT R4, RZ, 0x7610, R4 ;  /* 0x00007610ff047816 */ /* 0x001fe40000000004 */
[----:B------:R-:W-:Y:S01]  /*13170*/  PRMT R5, RZ, 0x7610, R5 ;  /* 0x00007610ff057816 */ /* 0x000fe20000000005 */
[----:B------:R-:W-:-:S03]  /*13180*/  IMAD.X R205, R205, 0x1, R106, P4 ;  /* 0x00000001cdcd7824 */ /* 0x000fc600020e066a */
[----:B------:R0:W3:Y:S01]  /*13190*/  @!P1 LDG.E.U16 R4, desc[UR20][R6.64] ;  /* 0x0000001406049981 */ /* 0x0000e2000c1e1500 */
[----:B------:R-:W-:Y:S01]  /*131a0*/  IADD3 R212, P4, PT, R212, R107, RZ ;  /* 0x0000006bd4d47210 */ /* 0x000fe20007f9e0ff */
[----:B------:R-:W-:Y:S02]  /*131b0*/  IMAD.X R76, R76, 0x1, R106, P5 ;  /* 0x000000014c4c7824 */ /* 0x000fe400028e066a */
[----:B0-----:R-:W-:Y:S02]  /*131c0*/  @!P1 IMAD.MOV.U32 R6, RZ, RZ, R71 ;  /* 0x000000ffff069224 */ /* 0x001fe400078e0047 */
[----:B------:R-:W-:Y:S02]  /*131d0*/  @!P1 IMAD.MOV.U32 R7, RZ, RZ, R74 ;  /* 0x000000ffff079224 */ /* 0x000fe400078e004a */
[----:B------:R-:W-:-:S03]  /*131e0*/  IMAD.X R211, R211, 0x1, R106, P4 ;  /* 0x00000001d3d37824 */ /* 0x000fc600020e066a */
[----:B------:R0:W3:Y:S01]  /*131f0*/  @!P1 LDG.E.U16 R5, desc[UR20][R6.64] ;  /* 0x0000001406059981 */ /* 0x0000e2000c1e1500 */
[----:B------:R-:W-:Y:S02]  /*13200*/  IADD3 R218, P4, PT, R218, R107, RZ ;  /* 0x0000006bdada7210 */ /* 0x000fe40007f9e0ff */
[----:B------:R-:W-:Y:S01]  /*13210*/  PRMT R9, RZ, 0x7610, R9 ;  /* 0x00007610ff097816 */ /* 0x000fe20000000009 */
[----:B0-----:R-:W-:Y:S02]  /*13220*/  @!P1 IMAD.MOV.U32 R6, RZ, RZ, R96 ;  /* 0x000000ffff069224 */ /* 0x001fe400078e0060 */
[----:B------:R-:W-:Y:S02]  /*13230*/  @!P1 IMAD.MOV.U32 R7, RZ, RZ, R98 ;  /* 0x000000ffff079224 */ /* 0x000fe400078e0062 */
[----:B------:R-:W-:-:S03]  /*13240*/  IMAD.X R217, R217, 0x1, R106, P4 ;  /* 0x00000001d9d97824 */ /* 0x000fc600020e066a */
[----:B------:R0:W3:Y:S01]  /*13250*/  @!P1 LDG.E.U16 R8, desc[UR20][R6.64] ;  /* 0x0000001406089981 */ /* 0x0000e2000c1e1500 */
[----:B------:R-:W-:Y:S02]  /*13260*/  IADD3 R224, P4, PT, R224, R107, RZ ;  /* 0x0000006be0e07210 */ /* 0x000fe40007f9e0ff */
[----:B------:R-:W-:Y:S02]  /*13270*/  PRMT R10, RZ, 0x7610, R10 ;  /* 0x00007610ff0a7816 */ /* 0x000fe4000000000a */
[----:B------:R-:W-:Y:S01]  /*13280*/  PRMT R11, RZ, 0x7610, R11 ;  /* 0x00007610ff0b7816 */ /* 0x000fe2000000000b */
[----:B0-----:R-:W-:Y:S02]  /*13290*/  @!P1 IMAD.MOV.U32 R6, RZ, RZ, R73 ;  /* 0x000000ffff069224 */ /* 0x001fe400078e0049 */
[----:B------:R-:W-:Y:S02]  /*132a0*/  @!P1 IMAD.MOV.U32 R7, RZ, RZ, R76 ;  /* 0x000000ffff079224 */ /* 0x000fe400078e004c */
[----:B------:R-:W-:-:S03]  /*132b0*/  IMAD.X R223, R223, 0x1, R106, P4 ;  /* 0x00000001dfdf7824 */ /* 0x000fc600020e066a */
[----:B------:R0:W3:Y:S01]  /*132c0*/  @!P1 LDG.E.U16 R9, desc[UR20][R6.64] ;  /* 0x0000001406099981 */ /* 0x0000e2000c1e1500 */
[-C--:B------:R-:W-:Y:S02]  /*132d0*/  IADD3 R230, P4, PT, R230, R107.reuse, RZ ;  /* 0x0000006be6e67210 */ /* 0x080fe40007f9e0ff */
[-C--:B------:R-:W-:Y:S02]  /*132e0*/  IADD3 R97, P5, PT, R97, R107.reuse, RZ ;  /* 0x0000006b61617210 */ /* 0x080fe40007fbe0ff */
[----:B------:R-:W-:Y:S01]  /*132f0*/  IADD3 R148, P3, PT, R148, R107, RZ ;  /* 0x0000006b94947210 */ /* 0x000fe20007f7e0ff */
[----:B0-----:R-:W-:Y:S02]  /*13300*/  @!P1 IMAD.MOV.U32 R6, RZ, RZ, R75 ;  /* 0x000000ffff069224 */ /* 0x001fe400078e004b */
[----:B------:R-:W-:Y:S02]  /*13310*/  @!P1 IMAD.MOV.U32 R7, RZ, RZ, R78 ;  /* 0x000000ffff079224 */ /* 0x000fe400078e004e */
[----:B------:R-:W-:-:S03]  /*13320*/  IMAD.X R229, R229, 0x1, R106, P4 ;  /* 0x00000001e5e57824 */ /* 0x000fc600020e066a */
[----:B------:R0:W3:Y:S01]  /*13330*/  @!P1 LDG.E.U16 R10, desc[UR20][R6.64] ;  /* 0x00000014060a9981 */ /* 0x0000e2000c1e1500 */
[--C-:B------:R-:W-:Y:S01]  /*13340*/  IMAD.X R99, R99, 0x1, R106.reuse, P5 ;  /* 0x0000000163637824 */ /* 0x100fe200028e066a */
[----:B------:R-:W-:Y:S01]  /*13350*/  IADD3 R236, P4, PT, R236, R107, RZ ;  /* 0x0000006becec7210 */ /* 0x000fe20007f9e0ff */
[----:B------:R-:W-:Y:S01]  /*13360*/  IMAD.X R147, R147, 0x1, R106, P3 ;  /* 0x0000000193937824 */ /* 0x000fe200018e066a */
[----:B------:R-:W-:Y:S01]  /*13370*/  PRMT R12, RZ, 0x7610, R12 ;  /* 0x00007610ff0c7816 */ /* 0x000fe2000000000c */
[----:B0-----:R-:W-:Y:S02]  /*13380*/  @!P1 IMAD.MOV.U32 R6, RZ, RZ, R77 ;  /* 0x000000ffff069224 */ /* 0x001fe400078e004d */
[----:B------:R-:W-:Y:S01]  /*13390*/  @!P1 IMAD.MOV.U32 R7, RZ, RZ, R80 ;  /* 0x000000ffff079224 */ /* 0x000fe200078e0050 */
[----:B------:R-:W-:Y:S01]  /*133a0*/  STL [R1+0x24], R148 ;  /* 0x0000249401007387 */ /* 0x000fe20000100800 */
[----:B------:R-:W-:-:S03]  /*133b0*/  IMAD.X R235, R235, 0x1, R106, P4 ;  /* 0x00000001ebeb7824 */ /* 0x000fc600020e066a */
[----:B------:R0:W3:Y:S01]  /*133c0*/  @!P1 LDG.E.U16 R11, desc[UR20][R6.64] ;  /* 0x00000014060b9981 */ /* 0x0000e2000c1e1500 */
[----:B------:R-:W-:Y:S02]  /*133d0*/  IADD3 R246, P4, PT, R246, R107, RZ ;  /* 0x0000006bf6f67210 */ /* 0x000fe40007f9e0ff */
[----:B------:R-:W-:Y:S01]  /*133e0*/  PRMT R13, RZ, 0x7610, R13 ;  /* 0x00007610ff0d7816 */ /* 0x000fe2000000000d */
[----:B------:R-:W-:Y:S01]  /*133f0*/  STL [R1+0x20], R147 ;  /* 0x0000209301007387 */ /* 0x000fe20000100800 */
[----:B------:R-:W-:-:S03]  /*13400*/  PRMT R14, RZ, 0x7610, R14 ;  /* 0x00007610ff0e7816 */ /* 0x000fc6000000000e */
[----:B------:R-:W3:Y:S01]  /*13410*/  LDL.LU R119, [R1+0x10] ;  /* 0x0000100001777983 */ /* 0x000ee20000300800 */
[----:B0-----:R-:W-:Y:S02]  /*13420*/  @!P1 IMAD.MOV.U32 R6, RZ, RZ, R97 ;  /* 0x000000ffff069224 */ /* 0x001fe400078e0061 */
[----:B------:R-:W-:Y:S01]  /*13430*/  @!P1 IMAD.MOV.U32 R7, RZ, RZ, R99 ;  /* 0x000000ffff079224 */ /* 0x000fe200078e0063 */
[----:B------:R-:W3:Y:S01]  /*13440*/  LDL.LU R117, [R1+0x30] ;  /* 0x0000300001757983 */ /* 0x000ee20000300800 */
[----:B------:R-:W-:-:S03]  /*13450*/  IMAD.X R245, R245, 0x1, R106, P4 ;  /* 0x00000001f5f57824 */ /* 0x000fc600020e066a */
[----:B------:R0:W3:Y:S01]  /*13460*/  @!P1 LDG.E.U16 R12, desc[UR20][R6.64] ;  /* 0x00000014060c9981 */ /* 0x0000e2000c1e1500 */
[-C--:B------:R-:W-:Y:S02]  /*13470*/  IADD3 R248, P4, PT, R248, R107.reuse, RZ ;  /* 0x0000006bf8f87210 */ /* 0x080fe40007f9e0ff */
[-C--:B------:R-:W-:Y:S01]  /*13480*/  IADD3 R83, P5, PT, R83, R107.reuse, RZ ;  /* 0x0000006b53537210 */ /* 0x080fe20007fbe0ff */
[----:B------:R-:W3:Y:S01]  /*13490*/  LDL.LU R114, [R1+0x1c] ;  /* 0x00001c0001727983 */ /* 0x000ee20000300800 */
[----:B0-----:R-:W-:Y:S01]  /*134a0*/  @!P1 IMAD.MOV.U32 R6, RZ, RZ, R79 ;  /* 0x000000ffff069224 */ /* 0x001fe200078e004f */
[----:B----4-:R-:W-:Y:S01]  /*134b0*/  IADD3 R149, P3, PT, R149, R107, RZ ;  /* 0x0000006b95957210 */ /* 0x010fe20007f7e0ff */
[----:B------:R-:W-:Y:S01]  /*134c0*/  @!P1 IMAD.MOV.U32 R7, RZ, RZ, R82 ;  /* 0x000000ffff079224 */ /* 0x000fe200078e0052 */
[----:B------:R-:W-:Y:S01]  /*134d0*/  PRMT R15, RZ, 0x7610, R15 ;  /* 0x00007610ff0f7816 */ /* 0x000fe2000000000f */
[--C-:B------:R-:W-:Y:S01]  /*134e0*/  IMAD.X R247, R247, 0x1, R106.reuse, P4 ;  /* 0x00000001f7f77824 */ /* 0x100fe200020e066a */
[----:B------:R-:W4:Y:S01]  /*134f0*/  LDL.LU R112, [R1+0x3c] ;  /* 0x00003c0001707983 */ /* 0x000f220000300800 */
[----:B------:R-:W-:-:S03]  /*13500*/  IMAD.X R86, R86, 0x1, R106, P5 ;  /* 0x0000000156567824 */ /* 0x000fc600028e066a */
[----:B------:R0:W3:Y:S01]  /*13510*/  @!P1 LDG.E.U16 R13, desc[UR20][R6.64] ;  /* 0x00000014060d9981 */ /* 0x0000e2000c1e1500 */
[----:B------:R-:W-:Y:S01]  /*13520*/  IADD3 R150, P4, PT, R150, R107, RZ ;  /* 0x0000006b96967210 */ /* 0x000fe20007f9e0ff */
[----:B0-----:R-:W-:Y:S02]  /*13530*/  @!P1 IMAD.MOV.U32 R6, RZ, RZ, R81 ;  /* 0x000000ffff069224 */ /* 0x001fe400078e0051 */
[----:B------:R-:W-:Y:S02]  /*13540*/  @!P1 IMAD.MOV.U32 R7, RZ, RZ, R84 ;  /* 0x000000ffff079224 */ /* 0x000fe400078e0054 */
[----:B------:R-:W-:-:S03]  /*13550*/  IMAD.X R151, R151, 0x1, R106, P4 ;  /* 0x0000000197977824 */ /* 0x000fc600020e066a */
[----:B------:R0:W3:Y:S01]  /*13560*/  @!P1 LDG.E.U16 R14, desc[UR20][R6.64] ;  /* 0x00000014060e9981 */ /* 0x0000e2000c1e1500 */
[----:B------:R-:W-:Y:S02]  /*13570*/  PRMT R16, RZ, 0x7610, R16 ;  /* 0x00007610ff107816 */ /* 0x000fe40000000010 */
[----:B------:R-:W-:Y:S01]  /*13580*/  PRMT R17, RZ, 0x7610, R17 ;  /* 0x00007610ff117816 */ /* 0x000fe20000000011 */
[----:B------:R-:W-:Y:S01]  /*13590*/  STL [R1+0xc], R150 ;  /* 0x00000c9601007387 */ /* 0x000fe20000100800 */
[----:B0-----:R-:W-:Y:S02]  /*135a0*/  @!P1 IMAD.MOV.U32 R6, RZ, RZ, R83 ;  /* 0x000000ffff069224 */ /* 0x001fe400078e0053 */
[----:B------:R-:W-:Y:S01]  /*135b0*/  @!P1 IMAD.MOV.U32 R7, RZ, RZ, R86 ;  /* 0x000000ffff079224 */ /* 0x000fe200078e0056 */
[----:B------:R-:W-:Y:S04]  /*135c0*/  STL [R1+0x2c], R149 ;  /* 0x00002c9501007387 */ /* 0x000fe80000100800 */
[----:B------:R0:W3:Y:S01]  /*135d0*/  @!P1 LDG.E.U16 R15, desc[UR20][R6.64] ;  /* 0x00000014060f9981 */ /* 0x0000e2000c1e1500 */
[----:B------:R-:W-:-:S03]  /*135e0*/  IADD3 R87, P5, PT, R87, R107, RZ ;  /* 0x0000006b57577210 */ /* 0x000fc60007fbe0ff */
[----:B------:R-:W-:Y:S01]  /*135f0*/  STL [R1+0x8], R151 ;  /* 0x0000089701007387 */ /* 0x000fe20000100800 */
[----:B0-----:R-:W-:Y:S02]  /*13600*/  @!P1 IMAD.MOV.U32 R6, RZ, RZ, R100 ;  /* 0x000000ffff069224 */ /* 0x001fe400078e0064 */
[----:B------:R-:W-:Y:S02]  /*13610*/  @!P1 IMAD.MOV.U32 R7, RZ, RZ, R102 ;  /* 0x000000ffff079224 */ /* 0x000fe400078e0066 */
[----:B------:R-:W-:-:S03]  /*13620*/  IMAD.X R90, R90, 0x1, R106, P5 ;  /* 0x000000015a5a7824 */ /* 0x000fc600028e066a */
[----:B------:R0:W3:Y:S01]  /*13630*/  @!P1 LDG.E.U16 R16, desc[UR20][R6.64] ;  /* 0x0000001406109981 */ /* 0x0000e2000c1e1500 */
[----:B------:R-:W-:Y:S01]  /*13640*/  PRMT R18, RZ, 0x7610, R18 ;  /* 0x00007610ff127816 */ /* 0x000fe20000000012 */
[----:B0-----:R-:W-:Y:S02]  /*13650*/  @!P1 IMAD.MOV.U32 R6, RZ, RZ, R85 ;  /* 0x000000ffff069224 */ /* 0x001fe400078e0055 */
[----:B------:R-:W-:-:S05]  /*13660*/  @!P1 IMAD.MOV.U32 R7, RZ, RZ, R88 ;  /* 0x000000ffff079224 */ /* 0x000fca00078e0058 */
[----:B------:R0:W3:Y:S01]  /*13670*/  @!P1 LDG.E.U16 R17, desc[UR20][R6.64] ;  /* 0x0000001406119981 */ /* 0x0000e2000c1e1500 */
[----:B------:R-:W-:Y:S02]  /*13680*/  PRMT R19, RZ, 0x7610, R19 ;  /* 0x00007610ff137816 */ /* 0x000fe40000000013 */
[----:B------:R-:W-:Y:S01]  /*13690*/  PRMT R20, RZ, 0x7610, R20 ;  /* 0x00007610ff147816 */ /* 0x000fe20000000014 */
[----:B0-----:R-:W-:Y:S02]  /*136a0*/  @!P1 IMAD.MOV.U32 R6, RZ, RZ, R87 ;  /* 0x000000ffff069224 */ /* 0x001fe400078e0057 */
[----:B------:R-:W-:Y:S01]  /*136b0*/  @!P1 IMAD.MOV.U32 R7, RZ, RZ, R90 ;  /* 0x000000ffff079224 */ /* 0x000fe200078e005a */
[----:B------:R-:W-:-:S04]  /*136c0*/  IADD3 R91, P5, PT, R91, R107, RZ ;  /* 0x0000006b5b5b7210 */ /* 0x000fc80007fbe0ff */
[----:B------:R0:W3:Y:S01]  /*136d0*/  @!P1 LDG.E.U16 R18, desc[UR20][R6.64] ;  /* 0x0000001406129981 */ /* 0x0000e2000c1e1500 */
[----:B------:R-:W-:Y:S02]  /*136e0*/  IMAD.X R94, R94, 0x1, R106, P5 ;  /* 0x000000015e5e7824 */ /* 0x000fe400028e066a */
[----:B0-----:R-:W-:Y:S02]  /*136f0*/  @!P1 IMAD.MOV.U32 R6, RZ, RZ, R89 ;  /* 0x000000ffff069224 */ /* 0x001fe400078e0059 */
[----:B------:R-:W-:-:S05]  /*13700*/  @!P1 IMAD.MOV.U32 R7, RZ, RZ, R92 ;  /* 0x000000ffff079224 */ /* 0x000fca00078e005c */
        /* <DEDUP_REMOVED lines=8> */
[----:B------:R-:W-:Y:S02]  /*13790*/  @!P1 IMAD.MOV.U32 R7, RZ, RZ, R94 ;  /* 0x000000ffff079224 */ /* 0x000fe400078e005e */
[----:B--2---:R-:W-:-:S03]  /*137a0*/  IMAD.X R120, R120, 0x1, R106, P3 ;  /* 0x0000000178787824 */ /* 0x004fc600018e066a */
[----:B------:R0:W2:Y:S04]  /*137b0*/  @!P1 LDG.E.U16 R21, desc[UR20][R6.64] ;  /* 0x0000001406159981 */ /* 0x0000a8000c1e1500 */
[----:B------:R-:W-:Y:S04]  /*137c0*/  STL [R1+0x28], R120 ;  /* 0x0000287801007387 */ /* 0x000fe80000100800 */
[----:B------:R-:W2:Y:S01]  /*137d0*/  LDL.LU R115, [R1+0x18] ;  /* 0x0000180001737983 */ /* 0x000ea20000300800 */
[----:B0-----:R-:W-:-:S03]  /*137e0*/  @!P1 IMAD.MOV.U32 R6, RZ, RZ, R93 ;  /* 0x000000ffff069224 */ /* 0x001fc600078e005d */
[----:B------:R-:W2:Y:S01]  /*137f0*/  LDL.LU R113, [R1+0x38] ;  /* 0x0000380001717983 */ /* 0x000ea20000300800 */
[----:B------:R-:W-:Y:S01]  /*13800*/  @!P1 IMAD.MOV.U32 R7, RZ, RZ, R95 ;  /* 0x000000ffff079224 */ /* 0x000fe200078e005f */
[----:B------:R-:W-:-:S04]  /*13810*/  IADD3 R161, P5, PT, R161, R107, RZ ;  /* 0x0000006ba1a17210 */ /* 0x000fc80007fbe0ff */
[----:B------:R0:W2:Y:S01]  /*13820*/  @!P1 LDG.E.U16 R22, desc[UR20][R6.64] ;  /* 0x0000001406169981 */ /* 0x0000a2000c1e1500 */
[----:B------:R-:W-:Y:S01]  /*13830*/  IMAD.X R158, R158, 0x1, R106, P5 ;  /* 0x000000019e9e7824 */ /* 0x000fe200028e066a */
[----:B------:R-:W-:Y:S01]  /*13840*/  PRMT R24, RZ, 0x7610, R24 ;  /* 0x00007610ff187816 */ /* 0x000fe20000000018 */
[----:B0-----:R-:W-:Y:S02]  /*13850*/  @!P1 IMAD.MOV.U32 R6, RZ, RZ, R155 ;  /* 0x000000ffff069224 */ /* 0x001fe400078e009b */
[----:B------:R-:W-:-:S05]  /*13860*/  @!P1 IMAD.MOV.U32 R7, RZ, RZ, R152 ;  /* 0x000000ffff079224 */ /* 0x000fca00078e0098 */
[----:B------:R0:W2:Y:S01]  /*13870*/  @!P1 LDG.E.U16 R23, desc[UR20][R6.64] ;  /* 0x0000001406179981 */ /* 0x0000a2000c1e1500 */
[----:B------:R-:W-:Y:S02]  /*13880*/  PRMT R25, RZ, 0x7610, R25 ;  /* 0x00007610ff197816 */ /* 0x000fe40000000019 */
[----:B------:R-:W-:Y:S01]  /*13890*/  PRMT R26, RZ, 0x7610, R26 ;  /* 0x00007610ff1a7816 */ /* 0x000fe2000000001a */
[----:B0-----:R-:W-:Y:S02]  /*138a0*/  @!P1 IMAD.MOV.U32 R6, RZ, RZ, R161 ;  /* 0x000000ffff069224 */ /* 0x001fe400078e00a1 */
[----:B------:R-:W-:Y:S01]  /*138b0*/  @!P1 IMAD.MOV.U32 R7, RZ, RZ, R158 ;  /* 0x000000ffff079224 */ /* 0x000fe200078e009e */
[----:B------:R-:W-:-:S04]  /*138c0*/  IADD3 R179, P5, PT, R179, R107, RZ ;  /* 0x0000006bb3b37210 */ /* 0x000fc80007fbe0ff */
[----:B------:R0:W2:Y:S01]  /*138d0*/  @!P1 LDG.E.U16 R24, desc[UR20][R6.64] ;  /* 0x0000001406189981 */ /* 0x0000a2000c1e1500 */
[----:B------:R-:W-:Y:S02]  /*138e0*/  IMAD.X R176, R176, 0x1, R106, P5 ;  /* 0x00000001b0b07824 */ /* 0x000fe400028e066a */
[----:B0-----:R-:W-:Y:S02]  /*138f0*/  @!P1 IMAD.MOV.U32 R6, RZ, RZ, R167 ;  /* 0x000000ffff069224 */ /* 0x001fe400078e00a7 */
[----:B------:R-:W-:-:S05]  /*13900*/  @!P1 IMAD.MOV.U32 R7, RZ, RZ, R164 ;  /* 0x000000ffff079224 */ /* 0x000fca00078e00a4 */
[----:B------:R0:W2:Y:S01]  /*13910*/  @!P1 LDG.E.U16 R25, desc[UR20][R6.64] ;  /* 0x0000001406199981 */ /* 0x0000a2000c1e1500 */
        /* <DEDUP_REMOVED lines=101> */
[----:B------:R0:W4:Y:S01]  /*13f70*/  @!P1 LDG.E.U16 R47, desc[UR20][R6.64] ;  /* 0x00000014062f9981 */ /* 0x000122000c1e1500 */
[----:B------:R-:W-:Y:S02]  /*13f80*/  PRMT R49, RZ, 0x7610, R49 ;  /* 0x00007610ff317816 */ /* 0x000fe40000000031 */
[----:B------:R-:W-:Y:S01]  /*13f90*/  PRMT R50, RZ, 0x7610, R50 ;  /* 0x00007610ff327816 */ /* 0x000fe20000000032 */
[----:B0-----:R-:W-:Y:S02]  /*13fa0*/  @!P1 IMAD.MOV.U32 R6, RZ, RZ, R228 ;  /* 0x000000ffff069224 */ /* 0x001fe400078e00e4 */
[----:B------:R-:W-:Y:S01]  /*13fb0*/  @!P1 IMAD.MOV.U32 R7, RZ, RZ, R227 ;  /* 0x000000ffff079224 */ /* 0x000fe200078e00e3 */
[----:B------:R-:W-:-:S04]  /*13fc0*/  IADD3 R234, P5, PT, R234, R107, RZ ;  /* 0x0000006beaea7210 */ /* 0x000fc80007fbe0ff */
[----:B------:R0:W4:Y:S01]  /*13fd0*/  @!P1 LDG.E.U16 R48, desc[UR20][R6.64] ;  /* 0x0000001406309981 */ /* 0x000122000c1e1500 */
[----:B------:R-:W-:Y:S02]  /*13fe0*/  IMAD.X R233, R233, 0x1, R106, P5 ;  /* 0x00000001e9e97824 */ /* 0x000fe400028e066a */
[----:B0-----:R-:W-:Y:S02]  /*13ff0*/  @!P1 IMAD.MOV.U32 R6, RZ, RZ, R230 ;  /* 0x000000ffff069224 */ /* 0x001fe400078e00e6 */
[----:B------:R-:W-:-:S05]  /*14000*/  @!P1 IMAD.MOV.U32 R7, RZ, RZ, R229 ;  /* 0x000000ffff079224 */ /* 0x000fca00078e00e5 */
[----:B------:R0:W4:Y:S01]  /*14010*/  @!P1 LDG.E.U16 R49, desc[UR20][R6.64] ;  /* 0x0000001406319981 */ /* 0x000122000c1e1500 */
        /* <DEDUP_REMOVED lines=21> */
[----:B------:R-:W-:-:S05]  /*14170*/  @!P1 IMAD.MOV.U32 R7, RZ, RZ, R239 ;  /* 0x000000ffff079224 */ /* 0x000fca00078e00ef */
[----:B------:R0:W4:Y:S01]  /*14180*/  @!P1 LDG.E.U16 R54, desc[UR20][R6.64] ;  /* 0x0000001406369981 */ /* 0x000122000c1e1500 */
[----:B------:R-:W-:Y:S01]  /*14190*/  IADD3 R242, P5, PT, R242, R107, RZ ;  /* 0x0000006bf2f27210 */ /* 0x000fe20007fbe0ff */
[----:B0-----:R-:W-:Y:S02]  /*141a0*/  @!P1 IMAD.MOV.U32 R6, RZ, RZ, R246 ;  /* 0x000000ffff069224 */ /* 0x001fe400078e00f6 */
[----:B------:R-:W-:-:S05]  /*141b0*/  @!P1 IMAD.MOV.U32 R7, RZ, RZ, R245 ;  /* 0x000000ffff079224 */ /* 0x000fca00078e00f5 */
[----:B------:R0:W4:Y:S01]  /*141c0*/  @!P1 LDG.E.U16 R55, desc[UR20][R6.64] ;  /* 0x0000001406379981 */ /* 0x000122000c1e1500 */
[----:B------:R-:W-:Y:S01]  /*141d0*/  PRMT R58, RZ, 0x7610, R58 ;  /* 0x00007610ff3a7816 */ /* 0x000fe2000000003a */
        /* <DEDUP_REMOVED lines=14> */
[----:B------:R-:W-:Y:S01]  /*142c0*/  @!P1 IMAD.MOV.U32 R7, RZ, RZ, R247 ;  /* 0x000000ffff079224 */ /* 0x000fe200078e00f7 */
[----:B------:R-:W-:-:S04]  /*142d0*/  IADD3 R250, P5, PT, R250, R107, RZ ;  /* 0x0000006bfafa7210 */ /* 0x000fc80007fbe0ff */
[----:B------:R0:W4:Y:S01]  /*142e0*/  @!P1 LDG.E.U16 R59, desc[UR20][R6.64] ;  /* 0x00000014063b9981 */ /* 0x000122000c1e1500 */
[----:B------:R-:W-:Y:S01]  /*142f0*/  PRMT R62, RZ, 0x7610, R62 ;  /* 0x00007610ff3e7816 */ /* 0x000fe2000000003e */
[----:B------:R-:W-:Y:S02]  /*14300*/  IMAD.X R249, R249, 0x1, R106, P5 ;  /* 0x00000001f9f97824 */ /* 0x000fe400028e066a */
[----:B0-----:R-:W-:Y:S02]  /*14310*/  @!P1 IMAD.MOV.U32 R6, RZ, RZ, R150 ;  /* 0x000000ffff069224 */ /* 0x001fe400078e0096 */
[----:B------:R-:W-:Y:S01]  /*14320*/  @!P1 IMAD.MOV.U32 R7, RZ, RZ, R151 ;  /* 0x000000ffff079224 */ /* 0x000fe200078e0097 */
[----:B---3--:R-:W-:-:S04]  /*14330*/  IADD3 R118, P4, PT, R118, R107, RZ ;  /* 0x0000006b76767210 */ /* 0x008fc80007f9e0ff */
[----:B------:R0:W3:Y:S01]  /*14340*/  @!P1 LDG.E.U16 R61, desc[UR20][R6.64] ;  /* 0x00000014063d9981 */ /* 0x0000e2000c1e1500 */
[----:B------:R-:W-:Y:S01]  /*14350*/  PRMT R60, RZ, 0x7610, R60 ;  /* 0x00007610ff3c7816 */ /* 0x000fe2000000003c */
[----:B------:R-:W-:Y:S02]  /*14360*/  IMAD.X R119, R119, 0x1, R106, P4 ;  /* 0x0000000177777824 */ /* 0x000fe400020e066a */
[----:B0-----:R-:W-:Y:S02]  /*14370*/  @!P1 IMAD.MOV.U32 R6, RZ, RZ, R149 ;  /* 0x000000ffff069224 */ /* 0x001fe400078e0095 */
[----:B------:R-:W-:Y:S01]  /*14380*/  @!P1 IMAD.MOV.U32 R7, RZ, RZ, R120 ;  /* 0x000000ffff079224 */ /* 0x000fe200078e0078 */
[----:B------:R-:W-:-:S04]  /*14390*/  IADD3 R116, P3, PT, R116, R107, RZ ;  /* 0x0000006b74747210 */ /* 0x000fc80007f7e0ff */
        /* <DEDUP_REMOVED lines=20> */
[----:B--2---:R-:W-:Y:S02]  /*144e0*/  IMAD.X R115, R115, 0x1, R106, P4 ;  /* 0x0000000173737824 */ /* 0x004fe400020e066a */
[----:B0-----:R-:W-:Y:S02]  /*144f0*/  @!P1 IMAD.MOV.U32 R6, RZ, RZ, R244 ;  /* 0x000000ffff069224 */ /* 0x001fe400078e00f4 */
[----:B------:R-:W-:Y:S01]  /*14500*/  @!P1 IMAD.MOV.U32 R7, RZ, RZ, R243 ;  /* 0x000000ffff079224 */ /* 0x000fe200078e00f3 */
[----:B----4-:R-:W-:-:S04]  /*14510*/  IADD3 R112, P3, PT, R112, R107, RZ ;  /* 0x0000006b70707210 */ /* 0x010fc80007f7e0ff */
[----:B------:R0:W2:Y:S01]  /*14520*/  @!P1 LDG.E.U16 R63, desc[UR20][R6.64] ;  /* 0x00000014063f9981 */ /* 0x0000a2000c1e1500 */
        /* <DEDUP_REMOVED lines=8> */
[----:B------:R0:W2:Y:S02]  /*145b0*/  @!P1 LDG.E.U16 R67, desc[UR20][R6.64] ;  /* 0x0000001406439981 */ /* 0x0000a4000c1e1500 */
[----:B0-----:R-:W-:Y:S02]  /*145c0*/  @!P1 IMAD.MOV.U32 R6, RZ, RZ, R112 ;  /* 0x000000ffff069224 */ /* 0x001fe400078e0070 */
[----:B------:R-:W-:-:S05]  /*145d0*/  @!P1 IMAD.MOV.U32 R7, RZ, RZ, R113 ;  /* 0x000000ffff079224 */ /* 0x000fca00078e0071 */
[----:B------:R-:W2:Y:S01]  /*145e0*/  @!P1 LDG.E.U16 R110, desc[UR20][R6.64] ;  /* 0x00000014066e9981 */ /* 0x000ea2000c1e1500 */
[----:B------:R-:W-:Y:S06]  /*145f0*/  BAR.SYNC.DEFER_BLOCKING 0x0 ;  /* 0x0000000000007b1d */ /* 0x000fec0000010000 */
[----:B------:R-:W-:Y:S04]  /*14600*/  STL [R1+0x14], R118 ;  /* 0x0000147601007387 */ /* 0x000fe80000100800 */
[----:B------:R-:W-:Y:S04]  /*14610*/  STL [R1+0x34], R116 ;  /* 0x0000347401007387 */ /* 0x000fe80000100800 */
[----:B------:R-:W-:Y:S04]  /*14620*/  STL [R1+0x10], R119 ;  /* 0x0000107701007387 */ /* 0x000fe80000100800 */
[----:B------:R-:W-:Y:S04]  /*14630*/  STL [R1+0x30], R117 ;  /* 0x0000307501007387 */ /* 0x000fe80000100800 */
[----:B------:R0:W-:Y:S04]  /*14640*/  STL [R1+0x3c], R112 ;  /* 0x00003c7001007387 */ /* 0x0001e80000100800 */
[----:B------:R-:W-:Y:S01]  /*14650*/  STS.U16 [R104+UR4+0x8000], R111 ;  /* 0x0080006f68007988 */ /* 0x000fe20008000404 */
[----:B0-----:R-:W-:-:S03]  /*14660*/  LOP3.LUT R112, R104, 0x20, RZ, 0x3c, !PT ;  /* 0x0000002068707812 */ /* 0x001fc600078e3cff */
        /* <DEDUP_REMOVED lines=14> */
[----:B------:R-:W-:Y:S04]  /*14750*/  STL [R1+0x1c], R114 ;  /* 0x00001c7201007387 */ /* 0x000fe80000100800 */
        /* <DEDUP_REMOVED lines=12> */
[----:B------:R0:W-:Y:S04]  /*14820*/  STL [R1+0x38], R113 ;  /* 0x0000387101007387 */ /* 0x0001e80000100800 */
[----:B------:R-:W-:Y:S04]  /*14830*/  STS.U16 [R112+UR4+0xa900], R46 ;  /* 0x00a9002e70007988 */ /* 0x000fe80008000404 */
[----:B------:R-:W-:Y:S01]  /*14840*/  STS.U16 [R112+UR4+0xad00], R50 ;  /* 0x00ad003270007988 */ /* 0x000fe20008000404 */
[----:B0-----:R-:W-:-:S03]  /*14850*/  LOP3.LUT R113, R104, 0x40, RZ, 0x3c, !PT ;  /* 0x0000004068717812 */ /* 0x001fc600078e3cff */
[----:B------:R-:W-:Y:S04]  /*14860*/  STS.U16 [R112+UR4+0xb100], R54 ;  /* 0x00b1003670007988 */ /* 0x000fe80008000404 */
[----:B------:R-:W-:Y:S04]  /*14870*/  STS.U16 [R112+UR4+0xb500], R59 ;  /* 0x00b5003b70007988 */ /* 0x000fe80008000404 */
[----:B---3--:R-:W-:Y:S04]  /*14880*/  STS.U16 [R112+UR4+0xb900], R61 ;  /* 0x00b9003d70007988 */ /* 0x008fe80008000404 */
[----:B------:R0:W-:Y:S04]  /*14890*/  STS.U16 [R112+UR4+0xbd00], R62 ;  /* 0x00bd003e70007988 */ /* 0x0001e80008000404 */
[----:B------:R1:W-:Y:S04]  /*148a0*/  STS.U16 [R113+UR4+0x8200], R5 ;  /* 0x0082000571007988 */ /* 0x0003e80008000404 */
[----:B------:R1:W-:Y:S04]  /*148b0*/  STS.U16 [R113+UR4+0x8600], R11 ;  /* 0x0086000b71007988 */ /* 0x0003e80008000404 */
[----:B------:R1:W-:Y:S04]  /*148c0*/  STS.U16 [R113+UR4+0x8a00], R15 ;  /* 0x008a000f71007988 */ /* 0x0003e80008000404 */
[----:B------:R1:W-:Y:S04]  /*148d0*/  STS.U16 [R113+UR4+0x8e00], R19 ;  /* 0x008e001371007988 */ /* 0x0003e80008000404 */
[----:B------:R1:W-:Y:S04]  /*148e0*/  STS.U16 [R113+UR4+0x9200], R23 ;  /* 0x0092001771007988 */ /* 0x0003e80008000404 */
[----:B------:R1:W-:Y:S04]  /*148f0*/  STS.U16 [R113+UR4+0x9600], R27 ;  /* 0x0096001b71007988 */ /* 0x0003e80008000404 */
[----:B------:R1:W-:Y:S04]  /*14900*/  STS.U16 [R113+UR4+0x9a00], R31 ;  /* 0x009a001f71007988 */ /* 0x0003e80008000404 */
[----:B------:R1:W-:Y:S01]  /*14910*/  STS.U16 [R113+UR4+0x9e00], R35 ;  /* 0x009e002371007988 */ /* 0x0003e20008000404 */
[----:B0-----:R-:W-:-:S03]  /*14920*/  LOP3.LUT R112, R104, 0x60, RZ, 0x3c, !PT ;  /* 0x0000006068707812 */ /* 0x001fc600078e3cff */
        /* <DEDUP_REMOVED lines=20> */
[----:B--2---:R1:W-:Y:S04]  /*14a70*/  STS.U16 [R112+UR4+0xb300], R63 ;  /* 0x00b3003f70007988 */ /* 0x0043e80008000404 */
[----:B----4-:R1:W-:Y:S04]  /*14a80*/  STS.U16 [R112+UR4+0xb700], R66 ;  /* 0x00b7004270007988 */ /* 0x0103e80008000404 */
[----:B------:R1:W-:Y:S04]  /*14a90*/  STS.U16 [R112+UR4+0xbb00], R67 ;  /* 0x00bb004370007988 */ /* 0x0003e80008000404 */
[----:B------:R1:W-:Y:S01]  /*14aa0*/  STS.U16 [R112+UR4+0xbf00], R110 ;  /* 0x00bf006e70007988 */ /* 0x0003e20008000404 */
[----:B------:R0:W-:Y:S06]  /*14ab0*/  MEMBAR.ALL.CTA ;  /* 0x0000000000007992 */ /* 0x0001ec0000008000 */
[----:B0-----:R-:W0:Y:S01]  /*14ac0*/  FENCE.VIEW.ASYNC.S ;  /* 0x00000000000073c6 */ /* 0x001e220000000000 */
[----:B------:R-:W-:-:S04]  /*14ad0*/  ULEA UR8, UR12, UR4, 0x3 ;  /* 0x000000040c087291 */ /* 0x000fc8000f8e18ff */
[----:B------:R-:W-:Y:S01]  /*14ae0*/  UIADD3 UR8, UPT, UPT, UR8, 0x10000, URZ ;  /* 0x0001000008087890 */ /* 0x000fe2000fffe0ff */
[----:B0-----:R-:W-:Y:S06]  /*14af0*/  BAR.SYNC.DEFER_BLOCKING 0x0 ;  /* 0x0000000000007b1d */ /* 0x001fec0000010000 */
[----:B-1----:R-:W-:Y:S05]  /*14b00*/  @P0 BRA `(.L_x_10) ;  /* 0x0000000400380947 */ /* 0x002fea0003800000 */
[----:B------:R-:W-:Y:S01]  /*14b10*/  UIADD3 UR75, UPT, UPT, UR5, 0x108, URZ ;  /* 0x00000108054b7890 */ /* 0x000fe2000fffe0ff */
[----:B------:R-:W-:Y:S01]  /*14b20*/  MOV.SPILL R4, UR21 ;  /* 0x0000001500047c02 */ /* 0x000fe20009000f00 */
[----:B------:R-:W-:Y:S01]  /*14b30*/  UIADD3 UR77, UPT, UPT, UR5, 0x110, URZ ;  /* 0x00000110054d7890 */ /* 0x000fe2000fffe0ff */
[----:B------:R-:W-:Y:S01]  /*14b40*/  MOV.SPILL R5, UR20 ;  /* 0x0000001400057c02 */ /* 0x000fe20009000f00 */
        /* <DEDUP_REMOVED lines=8> */
[----:B------:R-:W-:Y:S01]  /*14bd0*/  UMOV UR60, 0x0 ;  /* 0x00000000003c7882 */ /* 0x000fe20000000000 */
[----:B------:R-:W-:Y:S01]  /*14be0*/  UMOV UR61, 0x8200490 ;  /* 0x08200490003d7882 */ /* 0x000fe20000000000 */
[----:B------:R-:W-:Y:S02]  /*14bf0*/  UIADD3 UR17, UPT, UPT, UR5, 0x80, URZ ;  /* 0x0000008005117890 */ /* 0x000fe4000fffe0ff */
[----:B------:R1:W-:Y:S01]  /*14c00*/  UTCHMMA tmem[UR75], gdesc[UR22], tmem[UR5], tmem[UR60], idesc[UR61], UPT ;  /* 0x00ff3c164b0079ea */ /* 0x0003e2000b800005 */
[----:B------:R-:W-:Y:S01]  /*14c10*/  UIADD3 UR18, UPT, UPT, UR5, 0x140, URZ ;  /* 0x0000014005127890 */ /* 0x000fe2000fffe0ff */
[----:B------:R-:W-:Y:S01]  /*14c20*/  UMOV UR62, 0x0 ;  /* 0x00000000003e7882 */ /* 0x000fe20000000000 */
[----:B------:R-:W-:Y:S01]  /*14c30*/  UMOV UR63, 0x8200490 ;  /* 0x08200490003f7882 */ /* 0x000fe20000000000 */
[----:B------:R-:W-:Y:S02]  /*14c40*/  UIADD3 UR19, UPT, UPT, UR5, 0x80, URZ ;  /* 0x0000008005137890 */ /* 0x000fe4000fffe0ff */
[----:B------:R2:W-:Y:S01]  /*14c50*/  UTCHMMA tmem[UR77], gdesc[UR24], tmem[UR5], tmem[UR62], idesc[UR63], UPT ;  /* 0x00ff3e184d0079ea */ /* 0x0005e2000b800005 */
[----:B------:R-:W-:Y:S01]  /*14c60*/  UIADD3 UR64, UPT, UPT, UR5, 0x148, URZ ;  /* 0x0000014805407890 */ /* 0x000fe2000fffe0ff */
[----:B0-----:R-:W-:Y:S01]  /*14c70*/  R2UR.FILL UR21, R4 ;  /* 0x00000000041572ca */ /* 0x001fe200004e0000 */
[----:B------:R-:W-:Y:S01]  /*14c80*/  UMOV UR38, 0x0 ;  /* 0x0000000000267882 */ /* 0x000fe20000000000 */
[----:B------:R-:W-:Y:S01]  /*14c90*/  UMOV UR39, 0x8200490 ;  /* 0x0820049000277882 */ /* 0x000fe20000000000 */
[----:B------:R-:W-:-:S02]  /*14ca0*/  UIADD3 UR65, UPT, UPT, UR5, 0x80, URZ ;  /* 0x0000008005417890 */ /* 0x000fc4000fffe0ff */
[----:B------:R0:W-:Y:S01]  /*14cb0*/  UTCHMMA tmem[UR10], gdesc[UR26], tmem[UR5], tmem[UR38], idesc[UR39], UPT ;  /* 0x00ff261a0a0079ea */ /* 0x0001e2000b800005 */
[----:B------:R-:W-:Y:S01]  /*14cc0*/  UIADD3 UR66, UPT, UPT, UR5, 0x150, URZ ;  /* 0x0000015005427890 */ /* 0x000fe2000fffe0ff */
[----:B------:R-:W-:Y:S01]  /*14cd0*/  R2UR.FILL UR20, R5 ;  /* 0x00000000051472ca */ /* 0x000fe200004e0000 */
        /* <DEDUP_REMOVED lines=22> */
[----:B-1----:R-:W-:Y:S01]  /*14e40*/  UIADD3 UR75, UPT, UPT, UR5, 0x80, URZ ;  /* 0x00000080054b7890 */ /* 0x002fe2000fffe0ff */
[----:B------:R0:W-:Y:S01]  /*14e50*/  UTCHMMA tmem[UR18], gdesc[UR36], tmem[UR17], tmem[UR46], idesc[UR47], UPT ;  /* 0x00ff2e24120079ea */ /* 0x0001e2000b800011 */
        /* <DEDUP_REMOVED lines=10> */
[----:B--2---:R-:W-:Y:S01]  /*14f00*/  UMOV UR62, UR8 ;  /* 0x00000008003e7c82 */ /* 0x004fe20008000000 */
[----:B------:R-:W-:Y:S01]  /*14f10*/  UMOV UR63, URZ ;  /* 0x000000ff003f7c82 */ /* 0x000fe20008000000 */
[----:B------:R0:W-:Y:S01]  /*14f20*/  UTCHMMA tmem[UR66], gdesc[UR24], tmem[UR65], tmem[UR52], idesc[UR53], UPT ;  /* 0x00ff3418420079ea */ /* 0x0001e2000b800041 */
[----:B------:R-:W-:Y:S01]  /*14f30*/  UMOV UR58, 0x0 ;  /* 0x00000000003a7882 */ /* 0x000fe20000000000 */
[----:B------:R-:W-:Y:S01]  /*14f40*/  UMOV UR59, 0x8200490 ;  /* 0x08200490003b7882 */ /* 0x000fe20000000000 */
[----:B------:R0:W-:Y:S01]  /*14f50*/  UTCHMMA tmem[UR68], gdesc[UR26], tmem[UR67], tmem[UR54], idesc[UR55], UPT ;  /* 0x00ff361a440079ea */ /* 0x0001e2000b800043 */
[----:B------:R-:W-:Y:S01]  /*14f60*/  UMOV UR77, UR62 ;  /* 0x0000003e004d7c82 */ /* 0x000fe20008000000 */
[----:B------:R0:W-:Y:S01]  /*14f70*/  UTCHMMA tmem[UR70], gdesc[UR28], tmem[UR69], tmem[UR56], idesc[UR57], UPT ;  /* 0x00ff381c460079ea */ /* 0x0001e2000b800045 */
[----:B------:R-:W-:Y:S01]  /*14f80*/  UMOV UR62, 0x0 ;  /* 0x00000000003e7882 */ /* 0x000fe20000000000 */
[----:B------:R-:W-:Y:S01]  /*14f90*/  UMOV UR63, 0x8200490 ;  /* 0x08200490003f7882 */ /* 0x000fe20000000000 */
[----:B------:R0:W-:Y:S01]  /*14fa0*/  UTCHMMA tmem[UR72], gdesc[UR30], tmem[UR71], tmem[UR58], idesc[UR59], UPT ;  /* 0x00ff3a1e480079ea */ /* 0x0001e2000b800047 */
[----:B------:R0:W-:Y:S01]  /*14fb0*/  UTCHMMA tmem[UR74], gdesc[UR32], tmem[UR73], tmem[UR60], idesc[UR61], UPT ;  /* 0x00ff3c204a0079ea */ /* 0x0001e2000b800049 */
[----:B------:R0:W-:Y:S01]  /*14fc0*/  UTCHMMA tmem[UR76], gdesc[UR34], tmem[UR75], tmem[UR62], idesc[UR63], UPT ;  /* 0x00ff3e224c0079ea */ /* 0x0001e2000b80004b */
[----:B------:R0:W-:Y:S01]  /*14fd0*/  UTCBAR [UR77], URZ ;  /* 0x000000ff4d0073e9 */ /* 0x0001e200080000ff */
[----:B------:R-:W-:Y:S01]  /*14fe0*/  NOP ;  /* 0x0000000000007918 */ /* 0x000fe20000000000 */
.L_x_10:
[----:B------:R-:W2:Y:S01]  /*14ff0*/  LDL R4, [R1+0x43c] ;  /* 0x00043c0001047983 */ /* 0x000ea20000100800 */
[----:B------:R-:W-:Y:S01]  /*15000*/  UIADD3 UR12, UPT, UPT, UR12, 0x1, URZ ;  /* 0x000000010c0c7890 */ /* 0x000fe2000fffe0ff */
[----:B0-----:R-:W-:-:S03]  /*15010*/  UMOV UR13, UR11 ;  /* 0x0000000b000d7c82 */ /* 0x001fc60008000000 */
[----:B------:R-:W-:-:S04]  /*15020*/  UISETP.GT.AND UP1, UPT, UR12, 0x1, UPT ;  /* 0x000000010c00788c */ /* 0x000fc8000bf24270 */
[----:B------:R-:W-:Y:S02]  /*15030*/  USEL UR10, URZ, 0x1, !UP1 ;  /* 0x00000001ff0a7887 */ /* 0x000fe4000c800000 */
[----:B------:R-:W-:Y:S02]  /*15040*/  USEL UR12, UR12, URZ, !UP1 ;  /* 0x000000ff0c0c7287 */ /* 0x000fe4000c800000 */
[----:B------:R-:W-:-:S07]  /*15050*/  ULOP3.LUT UR10, UR11, UR10, URZ, 0x3c, !UPT ;  /* 0x0000000a0b0a7292 */ /* 0x000fce000f8e3cff */
[----:B------:R-:W-:Y:S01]  /*15060*/  UMOV UR11, UR10 ;  /* 0x0000000a000b7c82 */ /* 0x000fe20008000000 */
[----:B--2---:R-:W-:-:S13]  /*15070*/  ISETP.NE.U32.AND P1, PT, R105, R4, PT ;  /* 0x000000046900720c */ /* 0x004fda0003f25070 */
[----:B------:R-:W-:Y:S05]  /*15080*/  @P1 BRA `(.L_x_11) ;  /* 0xffffff7c00a01947 */ /* 0x000fea000383ffff */
.L_x_8:
[----:B------:R-:W0:Y:S01]  /*15090*/  LDC R4, c[0x0][0x3a0] ;  /* 0x0000e800ff047b82 */ /* 0x000e220000000800 */
[----:B------:R-:W1:Y:S01]  /*150a0*/  LDCU UR6, c[0x0][0x3b8] ;  /* 0x00007700ff0677ac */ /* 0x000e620008000800 */
[----:B------:R-:W2:Y:S01]  /*150b0*/  LDCU UR9, c[0x0][0x3b4] ;  /* 0x00007680ff0977ac */ /* 0x000ea20008000800 */
[----:B------:R-:W3:Y:S01]  /*150c0*/  LDCU.128 UR16, c[0x0][0x390] ;  /* 0x00007200ff1077ac */ /* 0x000ee20008000c00 */
[----:B-1----:R-:W-:Y:S02]  /*150d0*/  IMAD R132, R0, UR6, RZ ;  /* 0x0000000600847c24 */ /* 0x002fe4000f8e02ff */
[----:B0-----:R-:W-:-:S05]  /*150e0*/  VIADD R4, R4, 0x7f ;  /* 0x0000007f04047836 */ /* 0x001fca0000000000 */
[----:B------:R-:W-:-:S13]  /*150f0*/  ISETP.GE.AND P0, PT, R4, 0x80, PT ;  /* 0x000000800400780c */ /* 0x000fda0003f06270 */
[----:B--23--:R-:W-:Y:S05]  /*15100*/  @!P0 BRA `(.L_x_12) ;  /* 0x0000000000108947 */ /* 0x00cfea0003800000 */
[----:B------:R-:W-:-:S06]  /*15110*/  USHF.L.U32 UR13, UR13, 0x1f, URZ ;  /* 0x0000001f0d0d7899 */ /* 0x000fcc00080006ff */
[----:B------:R-:W-:-:S04]  /*15120*/  IMAD.U32 R2, RZ, RZ, UR13 ;  /* 0x0000000dff027e24 */ /* 0x000fc8000f8e00ff */
[----:B------:R-:W0:Y:S02]  /*15130*/  SYNCS.PHASECHK.TRANS64.TRYWAIT P0, [UR8], R2 ;  /* 0x00000002ff0075a7 */ /* 0x000e240008001108 */
[----:B0-----:R-:W-:Y:S05]  /*15140*/  @!P0 BRA `(.L_x_13) ;  /* 0x00000040009c8947 */ /* 0x001fea0003800000 */
.L_x_12:
[----:B------:R-:W2:Y:S01]  /*15150*/  LDL.LU R3, [R1+0x448] ;  /* 0x0004480001037983 */ /* 0x000ea20000300800 */
[----:B------:R-:W-:Y:S01]  /*15160*/  VIADD R133, R132, UR6 ;  /* 0x0000000684857c36 */ /* 0x000fe20008000000 */
[----:B------:R-:W0:Y:S01]  /*15170*/  LDCU UR8, c[0x0][0x39c] ;  /* 0x00007380ff0877ac */ /* 0x000e220008000800 */
[C---:B------:R-:W-:Y:S01]  /*15180*/  VIADD R137, R0.reuse, 0x3 ;  /* 0x0000000300897836 */ /* 0x040fe20000000000 */
[----:B------:R-:W-:Y:S01]  /*15190*/  BAR.SYNC.DEFER_BLOCKING 0x0 ;  /* 0x0000000000007b1d */ /* 0x000fe20000010000 */
[----:B------:R-:W-:Y:S02]  /*151a0*/  VIADD R134, R133, UR6 ;  /* 0x0000000685867c36 */ /* 0x000fe40008000000 */
[----:B------:R-:W-:Y:S02]  /*151b0*/  VIADD R138, R0, 0x2 ;  /* 0x00000002008a7836 */ /* 0x000fe40000000000 */
[----:B------:R-:W-:Y:S02]  /*151c0*/  VIADD R135, R134, UR6 ;  /* 0x0000000686877c36 */ /* 0x000fe40008000000 */
[----:B------:R-:W-:-:S02]  /*151d0*/  VIADD R2, R0, 0x1 ;  /* 0x0000000100027836 */ /* 0x000fc40000000000 */
[----:B------:R-:W-:Y:S02]  /*151e0*/  VIADD R136, R135, UR6 ;  /* 0x0000000687887c36 */ /* 0x000fe40008000000 */
[C---:B------:R-:W-:Y:S02]  /*151f0*/  VIADD R170, R0.reuse, 0x4 ;  /* 0x0000000400aa7836 */ /* 0x040fe40000000000 */
[----:B------:R-:W-:Y:S01]  /*15200*/  VIADD R169, R0, 0x5 ;  /* 0x0000000500a97836 */ /* 0x000fe20000000000 */
[----:B------:R-:W1:Y:S02]  /*15210*/  @!P2 SYNCS.CCTL.IV [UR4+0x10000] ;  /* 0x01000000ff00a9b1 */ /* 0x000e640008000004 */
[----:B-1----:R-:W-:Y:S06]  /*15220*/  BAR.SYNC.DEFER_BLOCKING 0x0 ;  /* 0x0000000000007b1d */ /* 0x002fec0000010000 */
[----:B------:R-:W1:Y:S01]  /*15230*/  LDTM.x128 R4, tmem[UR7] ;  /* 0x00000007000479ee */ /* 0x000e6200083c0000 */
[----:B------:R-:W3:Y:S01]  /*15240*/  LDCU UR7, c[0x0][0x39c] ;  /* 0x00007380ff0777ac */ /* 0x000ee20008000800 */
[----:B------:R-:W4:Y:S01]  /*15250*/  @!P2 SYNCS.CCTL.IV [UR4+0x10008] ;  /* 0x01000800ff00a9b1 */ /* 0x000f220008000004 */
[----:B------:R-:W-:Y:S01]  /*15260*/  NOP ;  /* 0x0000000000007918 */ /* 0x000fe20000000000 */
[----:B------:R-:W5:Y:S01]  /*15270*/  LDCU UR4, c[0x0][0x39c] ;  /* 0x00007380ff0477ac */ /* 0x000f620008000800 */
[----:B-1----:R-:W-:-:S02]  /*15280*/  F2FP.BF16.F32.PACK_AB R168, R5, R4 ;  /* 0x0000000405a8723e */ /* 0x002fc400000010ff */
[----:B------:R-:W-:Y:S01]  /*15290*/  F2FP.BF16.F32.PACK_AB R6, R7, R6 ;  /* 0x000000060706723e */ /* 0x000fe200000010ff */
[----:B------:R-:W-:Y:S01]  /*152a0*/  VIADD R7, R0, 0x7 ;  /* 0x0000000700077836 */ /* 0x000fe20000000000 */
[----:B------:R-:W-:Y:S02]  /*152b0*/  F2FP.BF16.F32.PACK_AB R8, R9, R8 ;  /* 0x000000080908723e */ /* 0x000fe400000010ff */
[----:B------:R-:W-:Y:S02]  /*152c0*/  PRMT R9, R6, 0x7632, R9 ;  /* 0x0000763206097816 */ /* 0x000fe40000000009 */
[----:B------:R-:W-:Y:S02]  /*152d0*/  F2FP.BF16.F32.PACK_AB R10, R11, R10 ;  /* 0x0000000a0b0a723e */ /* 0x000fe400000010ff */
[----:B------:R-:W-:Y:S02]  /*152e0*/  F2FP.BF16.F32.PACK_AB R12, R13, R12 ;  /* 0x0000000c0d0c723e */ /* 0x000fe400000010ff */
[----:B------:R-:W-:-:S02]  /*152f0*/  F2FP.BF16.F32.PACK_AB R14, R15, R14 ;  /* 0x0000000e0f0e723e */ /* 0x000fc400000010ff */
[----:B------:R-:W-:Y:S01]  /*15300*/  F2FP.BF16.F32.PACK_AB R16, R17, R16 ;  /* 0x000000101110723e */ /* 0x000fe200000010ff */
[----:B------:R-:W-:Y:S01]  /*15310*/  VIADD R17, R0, 0x7e ;  /* 0x0000007e00117836 */ /* 0x000fe20000000000 */
[----:B------:R-:W-:Y:S02]  /*15320*/  F2FP.BF16.F32.PACK_AB R18, R19, R18 ;  /* 0x000000121312723e */ /* 0x000fe400000010ff */
[----:B------:R-:W-:Y:S02]  /*15330*/  F2FP.BF16.F32.PACK_AB R20, R21, R20 ;  /* 0x000000141514723e */ /* 0x000fe400000010ff */
[----:B------:R-:W-:Y:S02]  /*15340*/  F2FP.BF16.F32.PACK_AB R22, R23, R22 ;  /* 0x000000161716723e */ /* 0x000fe400000010ff */
[----:B------:R-:W-:Y:S02]  /*15350*/  F2FP.BF16.F32.PACK_AB R24, R25, R24 ;  /* 0x000000181918723e */ /* 0x000fe400000010ff */
[----:B------:R-:W-:-:S02]  /*15360*/  F2FP.BF16.F32.PACK_AB R26, R27, R26 ;  /* 0x0000001a1b1a723e */ /* 0x000fc400000010ff */
[----:B------:R-:W-:Y:S02]  /*15370*/  F2FP.BF16.F32.PACK_AB R28, R29, R28 ;  /* 0x0000001c1d1c723e */ /* 0x000fe400000010ff */
        /* <DEDUP_REMOVED lines=51> */
[C---:B--2---:R-:W-:Y:S01]  /*156b0*/  ISETP.GE.AND P0, PT, R3.reuse, UR18, PT ;  /* 0x0000001203007c0c */ /* 0x044fe2000bf06270 */
[----:B------:R-:W-:Y:S01]  /*156c0*/  IMAD R3, R3, UR9, RZ ;  /* 0x0000000903037c24 */ /* 0x000fe2000f8e02ff */
[----:B------:R-:W1:Y:S02]  /*156d0*/  LDCU UR9, c[0x0][0x39c] ;  /* 0x00007380ff0977ac */ /* 0x000e640008000800 */
[----:B------:R-:W-:Y:S01]  /*156e0*/  ISETP.LT.AND P4, PT, R137, UR19, !P0 ;  /* 0x0000001389007c0c */ /* 0x000fe2000c781270 */
[----:B------:R-:W-:Y:S01]  /*156f0*/  VIADD R137, R136, UR6 ;  /* 0x0000000688897c36 */ /* 0x000fe20008000000 */
[----:B------:R-:W-:-:S02]  /*15700*/  ISETP.LT.AND P1, PT, R138, UR19, !P0 ;  /* 0x000000138a007c0c */ /* 0x000fc4000c721270 */
[----:B------:R-:W-:Y:S01]  /*15710*/  ISETP.LT.AND P3, PT, R2, UR19, !P0 ;  /* 0x0000001302007c0c */ /* 0x000fe2000c761270 */
[----:B------:R-:W-:Y:S01]  /*15720*/  VIADD R138, R137, UR6 ;  /* 0x00000006898a7c36 */ /* 0x000fe20008000000 */
[----:B------:R-:W-:-:S03]  /*15730*/  LEA R2, P5, R3, UR16, 0x1 ;  /* 0x0000001003027c11 */ /* 0x000fc6000f8a08ff */
[----:B------:R-:W-:Y:S01]  /*15740*/  VIADD R4, R138, UR6 ;  /* 0x000000068a047c36 */ /* 0x000fe20008000000 */
[----:B------:R-:W-:Y:S02]  /*15750*/  LEA.HI.X.SX32 R3, R3, UR17, 0x1, P5 ;  /* 0x0000001103037c11 */ /* 0x000fe4000a8f0eff */
[-C--:B------:R-:W-:Y:S01]  /*15760*/  LEA R144, P5, R132, R2.reuse, 0x1 ;  /* 0x0000000284907211 */ /* 0x080fe200078a08ff */
[----:B------:R-:W-:Y:S01]  /*15770*/  VIADD R5, R4, UR6 ;  /* 0x0000000604057c36 */ /* 0x000fe20008000000 */
[-C--:B------:R-:W-:Y:S02]  /*15780*/  LEA R146, P6, R133, R2.reuse, 0x1 ;  /* 0x0000000285927211 */ /* 0x080fe400078c08ff */
[-C--:B------:R-:W-:Y:S01]  /*15790*/  LEA.HI.X.SX32 R145, R132, R3.reuse, 0x1, P5 ;  /* 0x0000000384917211 */ /* 0x080fe200028f0eff */
[----:B------:R-:W-:Y:S01]  /*157a0*/  VIADD R132, R5, UR6 ;  /* 0x0000000605847c36 */ /* 0x000fe20008000000 */
[----:B------:R-:W-:Y:S02]  /*157b0*/  LEA.HI.X.SX32 R147, R133, R3, 0x1, P6 ;  /* 0x0000000385937211 */ /* 0x000fe400030f0eff */
[-C--:B------:R-:W-:Y:S01]  /*157c0*/  LEA R148, P5, R134, R2.reuse, 0x1 ;  /* 0x0000000286947211 */ /* 0x080fe200078a08ff */
[----:B------:R-:W-:Y:S01]  /*157d0*/  VIADD R133, R132, UR6 ;  /* 0x0000000684857c36 */ /* 0x000fe20008000000 */
[----:B------:R-:W-:-:S02]  /*157e0*/  LEA R154, P2, R137, R2, 0x1 ;  /* 0x00000002899a7211 */ /* 0x000fc400078408ff */
[-C--:B------:R-:W-:Y:S02]  /*157f0*/  LEA R150, P6, R135, R2.reuse, 0x1 ;  /* 0x0000000287967211 */ /* 0x080fe400078c08ff */
[-C--:B------:R-:W-:Y:S01]  /*15800*/  LEA.HI.X.SX32 R149, R134, R3.reuse, 0x1, P5 ;  /* 0x0000000386957211 */ /* 0x080fe200028f0eff */
[----:B------:R-:W-:Y:S01]  /*15810*/  VIADD R134, R133, UR6 ;  /* 0x0000000685867c36 */ /* 0x000fe20008000000 */
[-C--:B------:R-:W-:Y:S02]  /*15820*/  LEA R152, P5, R136, R2.reuse, 0x1 ;  /* 0x0000000288987211 */ /* 0x080fe400078a08ff */
[-C--:B------:R-:W-:Y:S02]  /*15830*/  LEA.HI.X.SX32 R155, R137, R3.reuse, 0x1, P2 ;  /* 0x00000003899b7211 */ /* 0x080fe400010f0eff */
[----:B------:R-:W-:Y:S01]  /*15840*/  LEA.HI.X.SX32 R151, R135, R3, 0x1, P6 ;  /* 0x0000000387977211 */ /* 0x000fe200030f0eff */
[----:B------:R-:W-:Y:S01]  /*15850*/  VIADD R135, R134, UR6 ;  /* 0x0000000686877c36 */ /* 0x000fe20008000000 */
[----:B------:R-:W-:-:S02]  /*15860*/  LEA R158, P2, R4, R2, 0x1 ;  /* 0x00000002049e7211 */ /* 0x000fc400078408ff */
[-C--:B------:R-:W-:Y:S02]  /*15870*/  LEA R156, P6, R138, R2.reuse, 0x1 ;  /* 0x000000028a9c7211 */ /* 0x080fe400078c08ff */
[-C--:B------:R-:W-:Y:S02]  /*15880*/  LEA.HI.X.SX32 R153, R136, R3.reuse, 0x1, P5 ;  /* 0x0000000388997211 */ /* 0x080fe400028f0eff */
[-C--:B------:R-:W-:Y:S02]  /*15890*/  LEA R160, P5, R5, R2.reuse, 0x1 ;  /* 0x0000000205a07211 */ /* 0x080fe400078a08ff */
[-C--:B------:R-:W-:Y:S01]  /*158a0*/  LEA.HI.X.SX32 R159, R4, R3.reuse, 0x1, P2 ;  /* 0x00000003049f7211 */ /* 0x080fe200010f0eff */
[----:B------:R-:W-:Y:S01]  /*158b0*/  VIADD R4, R135, UR6 ;  /* 0x0000000687047c36 */ /* 0x000fe20008000000 */
[----:B------:R-:W-:Y:S02]  /*158c0*/  LEA.HI.X.SX32 R157, R138, R3, 0x1, P6 ;  /* 0x000000038a9d7211 */ /* 0x000fe400030f0eff */
[----:B------:R-:W-:-:S02]  /*158d0*/  LEA R162, P6, R132, R2, 0x1 ;  /* 0x0000000284a27211 */ /* 0x000fc400078c08ff */
[-C--:B------:R-:W-:Y:S01]  /*158e0*/  LEA.HI.X.SX32 R161, R5, R3.reuse, 0x1, P5 ;  /* 0x0000000305a17211 */ /* 0x080fe200028f0eff */
[----:B------:R-:W-:Y:S01]  /*158f0*/  VIADD R5, R4, UR6 ;  /* 0x0000000604057c36 */ /* 0x000fe20008000000 */
[-C--:B------:R-:W-:Y:S02]  /*15900*/  LEA R164, P2, R133, R2.reuse, 0x1 ;  /* 0x0000000285a47211 */ /* 0x080fe400078408ff */
[-C--:B------:R-:W-:Y:S02]  /*15910*/  LEA.HI.X.SX32 R163, R132, R3.reuse, 0x1, P6 ;  /* 0x0000000384a37211 */ /* 0x080fe400030f0eff */
[-C--:B------:R-:W-:Y:S02]  /*15920*/  LEA R142, P6, R135, R2.reuse, 0x1 ;  /* 0x00000002878e7211 */ /* 0x080fe400078c08ff */
[----:B------:R-:W-:Y:S02]  /*15930*/  LEA R140, P5, R134, R2, 0x1 ;  /* 0x00000002868c7211 */ /* 0x000fe400078a08ff */
[-C--:B------:R-:W-:Y:S01]  /*15940*/  LEA.HI.X.SX32 R165, R133, R3.reuse, 0x1, P2 ;  /* 0x0000000385a57211 */ /* 0x080fe200010f0eff */
[----:B------:R-:W-:Y:S01]  /*15950*/  VIADD R133, R5, UR6 ;  /* 0x0000000605857c36 */ /* 0x000fe20008000000 */
[----:B------:R-:W-:-:S02]  /*15960*/  LEA.HI.X.SX32 R143, R135, R3, 0x1, P6 ;  /* 0x00000003878f7211 */ /* 0x000fc400030f0eff */
[-C--:B------:R-:W-:Y:S01]  /*15970*/  LEA.HI.X.SX32 R141, R134, R3.reuse, 0x1, P5 ;  /* 0x00000003868d7211 */ /* 0x080fe200028f0eff */
[----:B------:R-:W-:Y:S01]  /*15980*/  VIADD R166, R133, UR6 ;  /* 0x0000000685a67c36 */ /* 0x000fe20008000000 */
[CC--:B------:R-:W-:Y:S02]  /*15990*/  LEA R136, P6, R5.reuse, R2.reuse, 0x1 ;  /* 0x0000000205887211 */ /* 0x0c0fe400078c08ff */
[----:B------:R-:W-:Y:S01]  /*159a0*/  LEA R138, P5, R4, R2, 0x1 ;  /* 0x00000002048a7211 */ /* 0x000fe200078a08ff */
[----:B------:R-:W-:Y:S01]  /*159b0*/  VIADD R167, R166, UR6 ;  /* 0x00000006a6a77c36 */ /* 0x000fe20008000000 */
[----:B------:R-:W-:Y:S02]  /*159c0*/  ISETP.LT.AND P2, PT, R0, UR19, !P0 ;  /* 0x0000001300007c0c */ /* 0x000fe4000c741270 */
[-C--:B------:R-:W-:Y:S02]  /*159d0*/  LEA.HI.X.SX32 R137, R5, R3.reuse, 0x1, P6 ;  /* 0x0000000305897211 */ /* 0x080fe400030f0eff */
[----:B------:R-:W-:-:S02]  /*159e0*/  LEA.HI.X.SX32 R139, R4, R3, 0x1, P5 ;  /* 0x00000003048b7211 */ /* 0x000fc400028f0eff */
[CC--:B------:R-:W-:Y:S02]  /*159f0*/  LEA R134, P6, R133.reuse, R2.reuse, 0x1 ;  /* 0x0000000285867211 */ /* 0x0c0fe400078c08ff */
[CC--:B------:R-:W-:Y:S02]  /*15a00*/  LEA R132, P5, R166.reuse, R2.reuse, 0x1 ;  /* 0x00000002a6847211 */ /* 0x0c0fe400078a08ff */
[-C--:B------:R-:W-:Y:S02]  /*15a10*/  LEA.HI.X.SX32 R135, R133, R3.reuse, 0x1, P6 ;  /* 0x0000000385877211 */ /* 0x080fe400030f0eff */
[----:B------:R-:W-:Y:S01]  /*15a20*/  LEA.HI.X.SX32 R133, R166, R3, 0x1, P5 ;  /* 0x00000003a6857211 */ /* 0x000fe200028f0eff */
[----:B------:R-:W-:Y:S01]  /*15a30*/  VIADD R166, R0, 0x6 ;  /* 0x0000000600a67836 */ /* 0x000fe20000000000 */
[----:B------:R2:W-:Y:S01]  /*15a40*/  @P2 STG.E.U16 desc[UR20][R144.64], R168 ;  /* 0x000000a890002986 */ /* 0x0005e2000c101514 */
[----:B------:R-:W-:Y:S02]  /*15a50*/  ISETP.LT.AND P5, PT, R170, UR19, !P0 ;  /* 0x00000013aa007c0c */ /* 0x000fe4000c7a1270 */
[----:B------:R-:W-:-:S02]  /*15a60*/  LEA R4, P6, R167, R2, 0x1 ;  /* 0x00000002a7047211 */ /* 0x000fc400078c08ff */
[----:B------:R-:W-:Y:S02]  /*15a70*/  ISETP.LT.AND P2, PT, R166, UR19, !P0 ;  /* 0x00000013a6007c0c */ /* 0x000fe4000c741270 */
[----:B------:R-:W-:Y:S01]  /*15a80*/  PRMT R166, R6, 0x7610, R166 ;  /* 0x0000761006a67816 */ /* 0x000fe200000000a6 */
[----:B------:R-:W-:Y:S01]  /*15a90*/  VIADD R6, R0, 0x9 ;  /* 0x0000000900067836 */ /* 0x000fe20000000000 */
[C---:B------:R-:W-:Y:S01]  /*15aa0*/  LEA.HI.X.SX32 R5, R167.reuse, R3, 0x1, P6 ;  /* 0x00000003a7057211 */ /* 0x040fe200030f0eff */
[----:B------:R-:W-:Y:S01]  /*15ab0*/  VIADD R167, R167, UR6 ;  /* 0x00000006a7a77c36 */ /* 0x000fe20008000000 */
[----:B------:R-:W-:Y:S02]  /*15ac0*/  ISETP.LT.AND P6, PT, R169, UR19, !P0 ;  /* 0x00000013a9007c0c */ /* 0x000fe4000c7c1270 */
[----:B--2---:R-:W-:-:S05]  /*15ad0*/  PRMT R145, R168, 0x7632, R145 ;  /* 0x00007632a8917816 */ /* 0x004fca0000000091 */
[----:B------:R-:W-:Y:S01]  /*15ae0*/  @P3 STG.E.U16 desc[UR20][R146.64], R145 ;  /* 0x0000009192003986 */ /* 0x000fe2000c101514 */
[----:B------:R-:W-:Y:S01]  /*15af0*/  ISETP.LT.AND P3, PT, R7, UR19, !P0 ;  /* 0x0000001307007c0c */ /* 0x000fe2000c761270 */
[----:B------:R-:W-:Y:S02]  /*15b00*/  VIADD R7, R0, 0x8 ;  /* 0x0000000800077836 */ /* 0x000fe40000000000 */
[----:B------:R-:W-:Y:S03]  /*15b10*/  @P1 STG.E.U16 desc[UR20][R148.64], R166 ;  /* 0x000000a694001986 */ /* 0x000fe6000c101514 */
[----:B------:R-:W-:Y:S01]  /*15b20*/  ISETP.LT.AND P1, PT, R7, UR19, !P0 ;  /* 0x0000001307007c0c */ /* 0x000fe2000c721270 */
[----:B------:R2:W-:Y:S01]  /*15b30*/  @P4 STG.E.U16 desc[UR20][R150.64], R9 ;  /* 0x0000000996004986 */ /* 0x0005e2000c101514 */
[----:B------:R-:W-:Y:S01]  /*15b40*/  ISETP.LT.AND P4, PT, R6, UR19, !P0 ;  /* 0x0000001306007c0c */ /* 0x000fe2000c781270 */
[----:B------:R-:W-:Y:S01]  /*15b50*/  VIADD R6, R0, 0xa ;  /* 0x0000000a00067836 */ /* 0x000fe20000000000 */
[----:B------:R-:W-:Y:S01]  /*15b60*/  PRMT R7, R8, 0x7632, R7 ;  /* 0x0000763208077816 */ /* 0x000fe20000000007 */
[----:B------:R0:W-:Y:S03]  /*15b70*/  @P5 STG.E.U16 desc[UR20][R152.64], R8 ;  /* 0x0000000898005986 */ /* 0x0001e6000c101514 */
[----:B------:R-:W-:Y:S01]  /*15b80*/  ISETP.LT.AND P5, PT, R6, UR19, !P0 ;  /* 0x0000001306007c0c */ /* 0x000fe2000c7a1270 */
[----:B------:R-:W-:Y:S01]  /*15b90*/  VIADD R6, R0, 0xb ;  /* 0x0000000b00067836 */ /* 0x000fe20000000000 */
[----:B------:R1:W-:Y:S01]  /*15ba0*/  @P6 STG.E.U16 desc[UR20][R154.64], R7 ;  /* 0x000000079a006986 */ /* 0x0003e2000c101514 */
[----:B--2---:R-:W-:-:S03]  /*15bb0*/  PRMT R9, R16, 0x7632, R9 ;  /* 0x0000763210097816 */ /* 0x004fc60000000009 */
[----:B------:R2:W-:Y:S01]  /*15bc0*/  @P2 STG.E.U16 desc[UR20][R156.64], R10 ;  /* 0x0000000a9c002986 */ /* 0x0005e2000c101514 */
[----:B------:R-:W-:Y:S01]  /*15bd0*/  ISETP.LT.AND P6, PT, R6, UR19, !P0 ;  /* 0x0000001306007c0c */ /* 0x000fe2000c7c1270 */
[----:B------:R-:W-:Y:S01]  /*15be0*/  VIADD R6, R0, 0xc ;  /* 0x0000000c00067836 */ /* 0x000fe20000000000 */
[----:B0-----:R-:W-:-:S04]  /*15bf0*/  PRMT R8, R10, 0x7632, R8 ;  /* 0x000076320a087816 */ /* 0x001fc80000000008 */
[----:B------:R-:W-:Y:S01]  /*15c00*/  ISETP.LT.AND P2, PT, R6, UR19, !P0 ;  /* 0x0000001306007c0c */ /* 0x000fe2000c741270 */
[----:B------:R-:W-:Y:S01]  /*15c10*/  VIADD R6, R0, 0xd ;  /* 0x0000000d00067836 */ /* 0x000fe20000000000 */
[----:B------:R0:W-:Y:S01]  /*15c20*/  @P3 STG.E.U16 desc[UR20][R158.64], R8 ;  /* 0x000000089e003986 */ /* 0x0001e2000c101514 */
[----:B-1----:R-:W-:Y:S01]  /*15c30*/  PRMT R7, R12, 0x7632, R7 ;  /* 0x000076320c077816 */ /* 0x002fe20000000007 */
[----:B--2---:R-:W-:Y:S02]  /*15c40*/  VIADD R10, R167, UR6 ;  /* 0x00000006a70a7c36 */ /* 0x004fe40008000000 */
[----:B------:R-:W-:Y:S01]  /*15c50*/  ISETP.LT.AND P3, PT, R6, UR19, !P0 ;  /* 0x0000001306007c0c */ /* 0x000fe2000c761270 */
[----:B------:R-:W-:Y:S01]  /*15c60*/  VIADD R6, R0, 0xe ;  /* 0x0000000e00067836 */ /* 0x000fe20000000000 */
[----:B------:R1:W-:Y:S04]  /*15c70*/  @P1 STG.E.U16 desc[UR20][R160.64], R12 ;  /* 0x0000000ca0001986 */ /* 0x0003e8000c101514 */
[----:B------:R-:W-:Y:S01]  /*15c80*/  ISETP.LT.AND P1, PT, R6, UR19, !P0 ;  /* 0x0000001306007c0c */ /* 0x000fe2000c721270 */
[----:B------:R-:W-:Y:S01]  /*15c90*/  VIADD R6, R0, 0xf ;  /* 0x0000000f00067836 */ /* 0x000fe20000000000 */
[----:B------:R2:W-:Y:S01]  /*15ca0*/  @P4 STG.E.U16 desc[UR20][R162.64], R7 ;  /* 0x00000007a2004986 */ /* 0x0005e2000c101514 */
[----:B0-----:R-:W-:-:S03]  /*15cb0*/  PRMT R8, R14, 0x7632, R8 ;  /* 0x000076320e087816 */ /* 0x001fc60000000008 */
[----:B------:R-:W-:Y:S01]  /*15cc0*/  ISETP.LT.AND P4, PT, R6, UR19, !P0 ;  /* 0x0000001306007c0c */ /* 0x000fe2000c781270 */
[C---:B------:R-:W-:Y:S01]  /*15cd0*/  VIADD R6, R0.reuse, 0x10 ;  /* 0x0000001000067836 */ /* 0x040fe20000000000 */
[----:B------:R-:W-:Y:S01]  /*15ce0*/  @P5 STG.E.U16 desc[UR20][R164.64], R14 ;  /* 0x0000000ea4005986 */ /* 0x000fe2000c101514 */
[----:B-1----:R-:W-:-:S03]  /*15cf0*/  VIADD R12, R0, 0x1c ;  /* 0x0000001c000c7836 */ /* 0x002fc60000000000 */
[----:B------:R-:W-:Y:S01]  /*15d00*/  ISETP.LT.AND P5, PT, R6, UR19, !P0 ;  /* 0x0000001306007c0c */ /* 0x000fe2000c7a1270 */
[C---:B------:R-:W-:Y:S01]  /*15d10*/  VIADD R6, R0.reuse, 0x11 ;  /* 0x0000001100067836 */ /* 0x040fe20000000000 */
[----:B------:R0:W-:Y:S01]  /*15d20*/  @P6 STG.E.U16 desc[UR20][R140.64], R8 ;  /* 0x000000088c006986 */ /* 0x0001e2000c101514 */
[----:B--2---:R-:W-:-:S03]  /*15d30*/  VIADD R7, R0, 0x13 ;  /* 0x0000001300077836 */ /* 0x004fc60000000000 */
[----:B------:R-:W-:Y:S01]  /*15d40*/  ISETP.LT.AND P6, PT, R6, UR19, !P0 ;  /* 0x0000001306007c0c */ /* 0x000fe2000c7c1270 */
[----:B------:R-:W-:Y:S01]  /*15d50*/  VIADD R6, R0, 0x12 ;  /* 0x0000001200067836 */ /* 0x000fe20000000000 */
[----:B------:R-:W-:Y:S04]  /*15d60*/  @P2 STG.E.U16 desc[UR20][R142.64], R16 ;  /* 0x000000108e002986 */ /* 0x000fe8000c101514 */
[----:B-----5:R-:W-:Y:S01]  /*15d70*/  ISETP.LT.AND P2, PT, R6, UR4, !P0 ;  /* 0x0000000406007c0c */ /* 0x020fe2000c741270 */
[----:B------:R-:W1:Y:S01]  /*15d80*/  LDCU UR4, c[0x0][0x39c] ;  /* 0x00007380ff0477ac */ /* 0x000e620008000800 */
[----:B------:R-:W-:Y:S01]  /*15d90*/  VIADD R6, R0, 0x14 ;  /* 0x0000001400067836 */ /* 0x000fe20000000000 */
[----:B------:R2:W-:Y:S01]  /*15da0*/  @P3 STG.E.U16 desc[UR20][R138.64], R9 ;  /* 0x000000098a003986 */ /* 0x0005e2000c101514 */
[----:B---3--:R-:W-:Y:S01]  /*15db0*/  ISETP.LT.AND P3, PT, R7, UR7, !P0 ;  /* 0x0000000707007c0c */ /* 0x008fe2000c761270 */
[----:B------:R-:W3:Y:S01]  /*15dc0*/  LDCU UR7, c[0x0][0x39c] ;  /* 0x00007380ff0777ac */ /* 0x000ee20008000800 */
[----:B------:R-:W-:Y:S01]  /*15dd0*/  PRMT R7, R18, 0x7632, R7 ;  /* 0x0000763212077816 */ /* 0x000fe20000000007 */
[----:B------:R-:W-:Y:S01]  /*15de0*/  @P1 STG.E.U16 desc[UR20][R136.64], R18 ;  /* 0x0000001288001986 */ /* 0x000fe2000c101514 */
[----:B------:R-:W-:Y:S01]  /*15df0*/  ISETP.LT.AND P1, PT, R6, UR8, !P0 ;  /* 0x0000000806007c0c */ /* 0x000fe2000c721270 */
[C---:B------:R-:W-:Y:S01]  /*15e00*/  VIADD R6, R0.reuse, 0x15 ;  /* 0x0000001500067836 */ /* 0x040fe20000000000 */
[----:B------:R-:W5:Y:S01]  /*15e10*/  LDCU UR8, c[0x0][0x39c] ;  /* 0x00007380ff0877ac */ /* 0x000f620008000800 */
[----:B0-----:R-:W-:Y:S01]  /*15e20*/  VIADD R8, R0, 0x16 ;  /* 0x0000001600087836 */ /* 0x001fe20000000000 */
[----:B------:R0:W-:Y:S02]  /*15e30*/  @P4 STG.E.U16 desc[UR20][R134.64], R7 ;  /* 0x0000000786004986 */ /* 0x0001e4000c101514 */
[----:B------:R-:W-:-:S02]  /*15e40*/  ISETP.LT.AND P4, PT, R6, UR9, !P0 ;  /* 0x0000000906007c0c */ /* 0x000fc4000c781270 */
[----:B--2---:R-:W-:Y:S01]  /*15e50*/  PRMT R9, R20, 0x7632, R9 ;  /* 0x0000763214097816 */ /* 0x004fe20000000009 */
[----:B------:R-:W-:Y:S01]  /*15e60*/  @P5 STG.E.U16 desc[UR20][R132.64], R20 ;  /* 0x0000001484005986 */ /* 0x000fe2000c101514 */
[----:B------:R-:W-:-:S03]  /*15e70*/  LEA R6, P5, R167, R2, 0x1 ;  /* 0x00000002a7067211 */ /* 0x000fc600078a08ff */
[----:B------:R2:W-:Y:S01]  /*15e80*/  @P6 STG.E.U16 desc[UR20][R4.64], R9 ;  /* 0x0000000904006986 */ /* 0x0005e2000c101514 */
[----:B-1----:R-:W-:Y:S01]  /*15e90*/  ISETP.LT.AND P6, PT, R8, UR4, !P0 ;  /* 0x0000000408007c0c */ /* 0x002fe2000c7c1270 */
[----:B------:R-:W1:Y:S01]  /*15ea0*/  LDCU UR4, c[0x0][0x39c] ;  /* 0x00007380ff0477ac */ /* 0x000e620008000800 */
[----:B0-----:R-:W-:Y:S02]  /*15eb0*/  LEA.HI.X.SX32 R7, R167, R3, 0x1, P5 ;  /* 0x00000003a7077211 */ /* 0x001fe400028f0eff */
[----:B------:R-:W-:-:S03]  /*15ec0*/  LEA R8, P5, R10, R2, 0x1 ;  /* 0x000000020a087211 */ /* 0x000fc600078a08ff */
[----:B------:R0:W-:Y:S01]  /*15ed0*/  @P2 STG.E.U16 desc[UR20][R6.64], R22 ;  /* 0x0000001606002986 */ /* 0x0001e2000c101514 */
[----:B--2---:R-:W-:Y:S01]  /*15ee0*/  VIADD R4, R0, 0x17 ;  /* 0x0000001700047836 */ /* 0x004fe20000000000 */
[C---:B------:R-:W-:Y:S01]  /*15ef0*/  LEA.HI.X.SX32 R9, R10.reuse, R3, 0x1, P5 ;  /* 0x000000030a097211 */ /* 0x040fe200028f0eff */
[----:B------:R-:W-:Y:S01]  /*15f00*/  VIADD R10, R10, UR6 ;  /* 0x000000060a0a7c36 */ /* 0x000fe20008000000 */
[----:B------:R-:W-:Y:S02]  /*15f10*/  PRMT R5, R22, 0x7632, R5 ;  /* 0x0000763216057816 */ /* 0x000fe40000000005 */
[----:B---3--:R-:W-:Y:S01]  /*15f20*/  ISETP.LT.AND P2, PT, R4, UR7, !P0 ;  /* 0x0000000704007c0c */ /* 0x008fe2000c741270 */
[----:B------:R-:W2:Y:S01]  /*15f30*/  LDCU UR7, c[0x0][0x39c] ;  /* 0x00007380ff0777ac */ /* 0x000ea20008000800 */
[C---:B------:R-:W-:Y:S01]  /*15f40*/  VIADD R11, R10.reuse, UR6 ;  /* 0x000000060a0b7c36 */ /* 0x040fe20008000000 */
[----:B------:R3:W-:Y:S01]  /*15f50*/  @P3 STG.E.U16 desc[UR20][R8.64], R5 ;  /* 0x0000000508003986 */ /* 0x0007e2000c101514 */
[----:B------:R-:W-:Y:S01]  /*15f60*/  LEA R4, P3, R10, R2, 0x1 ;  /* 0x000000020a047211 */ /* 0x000fe200078608ff */
[----:B0-----:R-:W-:-:S02]  /*15f70*/  VIADD R6, R0, 0x18 ;  /* 0x0000001800067836 */ /* 0x001fc40000000000 */
[----:B------:R-:W-:Y:S01]  /*15f80*/  VIADD R7, R0, 0x19 ;  /* 0x0000001900077836 */ /* 0x000fe20000000000 */
[-C--:B---3--:R-:W-:Y:S01]  /*15f90*/  LEA.HI.X.SX32 R5, R10, R3.reuse, 0x1, P3 ;  /* 0x000000030a057211 */ /* 0x088fe200018f0eff */
[----:B------:R-:W-:Y:S01]  /*15fa0*/  VIADD R8, R0, 0x1a ;  /* 0x0000001a00087836 */ /* 0x000fe20000000000 */
[----:B-1----:R-:W-:Y:S01]  /*15fb0*/  ISETP.LT.AND P3, PT, R6, UR4, !P0 ;  /* 0x0000000406007c0c */ /* 0x002fe2000c761270 */
[----:B------:R-:W0:Y:S01]  /*15fc0*/  LDCU UR4, c[0x0][0x39c] ;  /* 0x00007380ff0477ac */ /* 0x000e220008000800 */
[----:B------:R-:W-:Y:S01]  /*15fd0*/  LEA R6, P5, R11, R2, 0x1 ;  /* 0x000000020b067211 */ /* 0x000fe200078a08ff */
[----:B------:R1:W-:Y:S01]  /*15fe0*/  @P1 STG.E.U16 desc[UR20][R4.64], R24 ;  /* 0x0000001804001986 */ /* 0x0003e2000c101514 */
[----:B-----5:R-:W-:Y:S01]  /*15ff0*/  ISETP.LT.AND P1, PT, R7, UR8, !P0 ;  /* 0x0000000807007c0c */ /* 0x020fe2000c721270 */
[----:B------:R-:W3:Y:S01]  /*16000*/  LDCU UR8, c[0x0][0x39c] ;  /* 0x00007380ff0877ac */ /* 0x000ee20008000800 */
[C---:B------:R-:W-:Y:S01]  /*16010*/  LEA.HI.X.SX32 R7, R11.reuse, R3, 0x1, P5 ;  /* 0x000000030b077211 */ /* 0x040fe200028f0eff */
[----:B------:R-:W-:Y:S01]  /*16020*/  VIADD R11, R11, UR6 ;  /* 0x000000060b0b7c36 */ /* 0x000fe20008000000 */
[----:B--2---:R-:W-:Y:S01]  /*16030*/  ISETP.LT.AND P5, PT, R8, UR7, !P0 ;  /* 0x0000000708007c0c */ /* 0x004fe2000c7a1270 */
[----:B------:R-:W2:Y:S02]  /*16040*/  LDCU UR7, c[0x0][0x39c] ;  /* 0x00007380ff0777ac */ /* 0x000ea40008000800 */
[----:B------:R-:W-:Y:S01]  /*16050*/  VIADD R10, R11, UR6 ;  /* 0x000000060b0a7c36 */ /* 0x000fe20008000000 */
[----:B-1----:R-:W-:-:S05]  /*16060*/  PRMT R5, R24, 0x7632, R5 ;  /* 0x0000763218057816 */ /* 0x002fca0000000005 */
[----:B------:R1:W-:Y:S01]  /*16070*/  @P4 STG.E.U16 desc[UR20][R6.64], R5 ;  /* 0x0000000506004986 */ /* 0x0003e2000c101514 */
[----:B------:R-:W-:-:S04]  /*16080*/  LEA R8, P4, R11, R2, 0x1 ;  /* 0x000000020b087211 */ /* 0x000fc800078808ff */
[----:B------:R-:W-:Y:S01]  /*16090*/  LEA.HI.X.SX32 R9, R11, R3, 0x1, P4 ;  /* 0x000000030b097211 */ /* 0x000fe200020f0eff */
[----:B------:R-:W-:Y:S01]  /*160a0*/  VIADD R11, R0, 0x1b ;  /* 0x0000001b000b7836 */ /* 0x000fe20000000000 */
[----:B------:R-:W-:-:S03]  /*160b0*/  LEA R4, P4, R10, R2, 0x1 ;  /* 0x000000020a047211 */ /* 0x000fc600078808ff */
[----:B------:R5:W-:Y:S01]  /*160c0*/  @P6 STG.E.U16 desc[UR20][R8.64], R26 ;  /* 0x0000001a08006986 */ /* 0x000be2000c101514 */
[----:B-1----:R-:W-:Y:S02]  /*160d0*/  PRMT R7, R26, 0x7632, R7 ;  /* 0x000076321a077816 */ /* 0x002fe40000000007 */
[C---:B------:R-:W-:Y:S01]  /*160e0*/  LEA.HI.X.SX32 R5, R10.reuse, R3, 0x1, P4 ;  /* 0x000000030a057211 */ /* 0x040fe200020f0eff */
[----:B------:R-:W-:Y:S01]  /*160f0*/  VIADD R10, R10, UR6 ;  /* 0x000000060a0a7c36 */ /* 0x000fe20008000000 */
[----:B0-----:R-:W-:Y:S01]  /*16100*/  ISETP.LT.AND P4, PT, R11, UR4, !P0 ;  /* 0x000000040b007c0c */ /* 0x001fe2000c781270 */
[----:B------:R-:W0:Y:S02]  /*16110*/  LDCU UR4, c[0x0][0x39c] ;  /* 0x00007380ff0477ac */ /* 0x000e240008000800 */
[----:B------:R1:W-:Y:S01]  /*16120*/  @P2 STG.E.U16 desc[UR20][R4.64], R7 ;  /* 0x0000000704002986 */ /* 0x0003e2000c101514 */
[C---:B------:R-:W-:Y:S01]  /*16130*/  LEA R6, P2, R10.reuse, R2, 0x1 ;  /* 0x000000020a067211 */ /* 0x040fe200078408ff */
[----:B------:R-:W-:-:S02]  /*16140*/  VIADD R11, R10, UR6 ;  /* 0x000000060a0b7c36 */ /* 0x000fc40008000000 */
[----:B-----5:R-:W-:-:S03]  /*16150*/  VIADD R9, R0, 0x1d ;  /* 0x0000001d00097836 */ /* 0x020fc60000000000 */
[----:B------:R-:W-:Y:S02]  /*16160*/  LEA R8, P6, R11, R2, 0x1 ;  /* 0x000000020b087211 */ /* 0x000fe400078c08ff */
[-C--:B-1----:R-:W-:Y:S01]  /*16170*/  LEA.HI.X.SX32 R7, R10, R3.reuse, 0x1, P2 ;  /* 0x000000030a077211 */ /* 0x082fe200010f0eff */
[----:B------:R-:W-:Y:S01]  /*16180*/  VIADD R5, R0, 0x1e ;  /* 0x0000001e00057836 */ /* 0x000fe20000000000 */
[----:B--2---:R-:W-:Y:S01]  /*16190*/  ISETP.LT.AND P2, PT, R12, UR7, !P0 ;  /* 0x000000070c007c0c */ /* 0x004fe2000c741270 */
[----:B------:R-:W1:Y:S01]  /*161a0*/  LDCU UR7, c[0x0][0x39c] ;  /* 0x00007380ff0777ac */ /* 0x000e620008000800 */
[----:B------:R-:W-:Y:S01]  /*161b0*/  VIADD R12, R0, 0x20 ;  /* 0x00000020000c7836 */ /* 0x000fe20000000000 */
[----:B------:R2:W-:Y:S01]  /*161c0*/  @P3 STG.E.U16 desc[UR20][R6.64], R28 ;  /* 0x0000001c06003986 */ /* 0x0005e2000c101514 */
[----:B---3--:R-:W-:Y:S01]  /*161d0*/  ISETP.LT.AND P3, PT, R9, UR8, !P0 ;  /* 0x0000000809007c0c */ /* 0x008fe2000c761270 */
[----:B------:R-:W3:Y:S01]  /*161e0*/  LDCU UR8, c[0x0][0x39c] ;  /* 0x00007380ff0877ac */ /* 0x000ee20008000800 */
[C---:B------:R-:W-:Y:S01]  /*161f0*/  LEA.HI.X.SX32 R9, R11.reuse, R3, 0x1, P6 ;  /* 0x000000030b097211 */ /* 0x040fe200030f0eff */
[----:B------:R-:W-:-:S04]  /*16200*/  VIADD R11, R11, UR6 ;  /* 0x000000060b0b7c36 */ /* 0x000fc80008000000 */
[C---:B------:R-:W-:Y:S01]  /*16210*/  VIADD R10, R11.reuse, UR6 ;  /* 0x000000060b0a7c36 */ /* 0x040fe20008000000 */
[----:B------:R-:W-:Y:S02]  /*16220*/  LEA R4, P6, R11, R2, 0x1 ;  /* 0x000000020b047211 */ /* 0x000fe400078c08ff */
[----:B--2---:R-:W-:-:S05]  /*16230*/  PRMT R7, R28, 0x7632, R7 ;  /* 0x000076321c077816 */ /* 0x004fca0000000007 */
[----:B------:R2:W-:Y:S01]  /*16240*/  @P1 STG.E.U16 desc[UR20][R8.64], R7 ;  /* 0x0000000708001986 */ /* 0x0005e2000c101514 */
[----:B0-----:R-:W-:Y:S01]  /*16250*/  ISETP.LT.AND P1, PT, R5, UR4, !P0 ;  /* 0x0000000405007c0c */ /* 0x001fe2000c721270 */
[----:B------:R-:W0:Y:S01]  /*16260*/  LDCU UR4, c[0x0][0x39c] ;  /* 0x00007380ff0477ac */ /* 0x000e220008000800 */
[----:B------:R-:W-:Y:S01]  /*16270*/  LEA.HI.X.SX32 R5, R11, R3, 0x1, P6 ;  /* 0x000000030b057211 */ /* 0x000fe200030f0eff */
[----:B------:R-:W-:Y:S01]  /*16280*/  VIADD R11, R0, 0x1f ;  /* 0x0000001f000b7836 */ /* 0x000fe20000000000 */
[----:B------:R-:W-:-:S03]  /*16290*/  LEA R6, P6, R10, R2, 0x1 ;  /* 0x000000020a067211 */ /* 0x000fc600078c08ff */
[----:B------:R5:W-:Y:S01]  /*162a0*/  @P5 STG.E.U16 desc[UR20][R4.64], R30 ;  /* 0x0000001e04005986 */ /* 0x000be2000c101514 */
[----:B-1----:R-:W-:Y:S01]  /*162b0*/  ISETP.LT.AND P5, PT, R11, UR7, !P0 ;  /* 0x000000070b007c0c */ /* 0x002fe2000c7a1270 */
[----:B------:R-:W1:Y:S01]  /*162c0*/  LDCU UR7, c[0x0][0x39c] ;  /* 0x00007380ff0777ac */ /* 0x000e620008000800 */
[C---:B--2---:R-:W-:Y:S01]  /*162d0*/  LEA.HI.X.SX32 R7, R10.reuse, R3, 0x1, P6 ;  /* 0x000000030a077211 */ /* 0x044fe200030f0eff */
[----:B------:R-:W-:-:S04]  /*162e0*/  VIADD R10, R10, UR6 ;  /* 0x000000060a0a7c36 */ /* 0x000fc80008000000 */
[----:B------:R-:W-:Y:S01]  /*162f0*/  VIADD R11, R10, UR6 ;  /* 0x000000060a0b7c36 */ /* 0x000fe20008000000 */
[----:B-----5:R-:W-:Y:S02]  /*16300*/  PRMT R5, R30, 0x7632, R5 ;  /* 0x000076321e057816 */ /* 0x020fe40000000005 */
[----:B0-----:R-:W-:Y:S01]  /*16310*/  ISETP.LT.AND P6, PT, R12, UR4, !P0 ;  /* 0x000000040c007c0c */ /* 0x001fe2000c7c1270 */
[----:B------:R-:W0:Y:S01]  /*16320*/  LDCU UR4, c[0x0][0x39c] ;  /* 0x00007380ff0477ac */ /* 0x000e220008000800 */
[----:B------:R-:W-:Y:S01]  /*16330*/  VIADD R12, R0, 0x26 ;  /* 0x00000026000c7836 */ /* 0x000fe20000000000 */
[----:B------:R2:W-:Y:S01]  /*16340*/  @P4 STG.E.U16 desc[UR20][R6.64], R5 ;  /* 0x0000000506004986 */ /* 0x0005e2000c101514 */
[----:B------:R-:W-:-:S04]  /*16350*/  LEA R8, P4, R10, R2, 0x1 ;  /* 0x000000020a087211 */ /* 0x000fc800078808ff */
[----:B------:R-:W-:Y:S02]  /*16360*/  LEA.HI.X.SX32 R9, R10, R3, 0x1, P4 ;  /* 0x000000030a097211 */ /* 0x000fe400020f0eff */
[----:B------:R-:W-:-:S03]  /*16370*/  LEA R4, P4, R11, R2, 0x1 ;  /* 0x000000020b047211 */ /* 0x000fc600078808ff */
[----:B------:R5:W-:Y:S01]  /*16380*/  @P2 STG.E.U16 desc[UR20][R8.64], R32 ;  /* 0x0000002008002986 */ /* 0x000be2000c101514 */
[----:B--2---:R-:W-:Y:S01]  /*16390*/  VIADD R6, R0, 0x21 ;  /* 0x0000002100067836 */ /* 0x004fe20000000000 */
[C---:B------:R-:W-:Y:S01]  /*163a0*/  LEA.HI.X.SX32 R5, R11.reuse, R3, 0x1, P4 ;  /* 0x000000030b057211 */ /* 0x040fe200020f0eff */
[----:B------:R-:W-:Y:S01]  /*163b0*/  VIADD R11, R11, UR6 ;  /* 0x000000060b0b7c36 */ /* 0x000fe20008000000 */
[----:B------:R-:W-:Y:S02]  /*163c0*/  PRMT R7, R32, 0x7632, R7 ;  /* 0x0000763220077816 */ /* 0x000fe40000000007 */
[----:B-1----:R-:W-:Y:S01]  /*163d0*/  ISETP.LT.AND P2, PT, R6, UR7, !P0 ;  /* 0x0000000706007c0c */ /* 0x002fe2000c741270 */
[----:B------:R-:W1:Y:S01]  /*163e0*/  LDCU UR7, c[0x0][0x39c] ;  /* 0x00007380ff0777ac */ /* 0x000e620008000800 */
[C---:B------:R-:W-:Y:S01]  /*163f0*/  VIADD R10, R11.reuse, UR6 ;  /* 0x000000060b0a7c36 */ /* 0x040fe20008000000 */
[----:B------:R2:W-:Y:S01]  /*16400*/  @P3 STG.E.U16 desc[UR20][R4.64], R7 ;  /* 0x0000000704003986 */ /* 0x0005e2000c101514 */
[----:B------:R-:W-:Y:S01]  /*16410*/  LEA R6, P3, R11, R2, 0x1 ;  /* 0x000000020b067211 */ /* 0x000fe200078608ff */
[----:B-----5:R-:W-:-:S02]  /*16420*/  VIADD R8, R0, 0x22 ;  /* 0x0000002200087836 */ /* 0x020fc40000000000 */
[C---:B------:R-:W-:Y:S01]  /*16430*/  VIADD R9, R0.reuse, 0x23 ;  /* 0x0000002300097836 */ /* 0x040fe20000000000 */
[-C--:B--2---:R-:W-:Y:S01]  /*16440*/  LEA.HI.X.SX32 R7, R11, R3.reuse, 0x1, P3 ;  /* 0x000000030b077211 */ /* 0x084fe200018f0eff */
[----:B------:R-:W-:Y:S01]  /*16450*/  VIADD R4, R0, 0x24 ;  /* 0x0000002400047836 */ /* 0x000fe20000000000 */
[----:B0-----:R-:W-:Y:S01]  /*16460*/  ISETP.LT.AND P3, PT, R8, UR4, !P0 ;  /* 0x0000000408007c0c */ /* 0x001fe2000c761270 */
[----:B------:R-:W0:Y:S01]  /*16470*/  LDCU UR4, c[0x0][0x39c] ;  /* 0x00007380ff0477ac */ /* 0x000e220008000800 */
[C---:B------:R-:W-:Y:S01]  /*16480*/  LEA R8, P4, R10.reuse, R2, 0x1 ;  /* 0x000000020a087211 */ /* 0x040fe200078808ff */
[----:B------:R-:W-:Y:S01]  /*16490*/  @P1 STG.E.U16 desc[UR20][R6.64], R34 ;  /* 0x0000002206001986 */ /* 0x000fe2000c101514 */
[----:B---3--:R-:W-:Y:S01]  /*164a0*/  ISETP.LT.AND P1, PT, R9, UR8, !P0 ;  /* 0x0000000809007c0c */ /* 0x008fe2000c721270 */
[----:B------:R-:W2:Y:S01]  /*164b0*/  LDCU UR8, c[0x0][0x39c] ;  /* 0x00007380ff0877ac */ /* 0x000ea20008000800 */
[C---:B------:R-:W-:Y:S01]  /*164c0*/  LEA.HI.X.SX32 R9, R10.reuse, R3, 0x1, P4 ;  /* 0x000000030a097211 */ /* 0x040fe200020f0eff */
[----:B------:R-:W-:Y:S01]  /*164d0*/  VIADD R10, R10, UR6 ;  /* 0x000000060a0a7c36 */ /* 0x000fe20008000000 */
[----:B------:R-:W-:-:S02]  /*164e0*/  PRMT R5, R34, 0x7632, R5 ;  /* 0x0000763222057816 */ /* 0x000fc40000000005 */
[----:B-1----:R-:W-:Y:S01]  /*164f0*/  ISETP.LT.AND P4, PT, R4, UR7, !P0 ;  /* 0x0000000704007c0c */ /* 0x002fe2000c781270 */
[C---:B------:R-:W-:Y:S01]  /*16500*/  VIADD R11, R10.reuse, UR6 ;  /* 0x000000060a0b7c36 */ /* 0x040fe20008000000 */
[----:B------:R-:W1:Y:S01]  /*16510*/  LDCU UR7, c[0x0][0x39c] ;  /* 0x00007380ff0777ac */ /* 0x000e620008000800 */
[----:B------:R3:W-:Y:S01]  /*16520*/  @P5 STG.E.U16 desc[UR20][R8.64], R5 ;  /* 0x0000000508005986 */ /* 0x0007e2000c101514 */
[----:B------:R-:W-:-:S04]  /*16530*/  LEA R4, P5, R10, R2, 0x1 ;  /* 0x000000020a047211 */ /* 0x000fc800078a08ff */
[-C--:B---3--:R-:W-:Y:S01]  /*16540*/  LEA.HI.X.SX32 R5, R10, R3.reuse, 0x1, P5 ;  /* 0x000000030a057211 */ /* 0x088fe200028f0eff */
[----:B------:R-:W-:Y:S01]  /*16550*/  VIADD R10, R0, 0x25 ;  /* 0x00000025000a7836 */ /* 0x000fe20000000000 */
[CC--:B------:R-:W-:Y:S02]  /*16560*/  LEA R6, P5, R11.reuse, R2.reuse, 0x1 ;  /* 0x000000020b067211 */ /* 0x0c0fe400078a08ff */
[----:B------:R-:W-:Y:S01]  /*16570*/  PRMT R9, R36, 0x7632, R9 ;  /* 0x0000763224097816 */ /* 0x000fe20000000009 */
[----:B------:R3:W-:Y:S01]  /*16580*/  @P6 STG.E.U16 desc[UR20][R4.64], R36 ;  /* 0x0000002404006986 */ /* 0x0007e2000c101514 */
[C---:B------:R-:W-:Y:S01]  /*16590*/  LEA.HI.X.SX32 R7, R11.reuse, R3, 0x1, P5 ;  /* 0x000000030b077211 */ /* 0x040fe200028f0eff */
[----:B------:R-:W-:Y:S01]  /*165a0*/  VIADD R11, R11, UR6 ;  /* 0x000000060b0b7c36 */ /* 0x000fe20008000000 */
[----:B0-----:R-:W-:Y:S01]  /*165b0*/  ISETP.LT.AND P5, PT, R10, UR4, !P0 ;  /* 0x000000040a007c0c */ /* 0x001fe2000c7a1270 */
[----:B------:R-:W0:Y:S02]  /*165c0*/  LDCU UR4, c[0x0][0x39c] ;  /* 0x00007380ff0477ac */ /* 0x000e240008000800 */
[----:B------:R5:W-:Y:S01]  /*165d0*/  @P2 STG.E.U16 desc[UR20][R6.64], R9 ;  /* 0x0000000906002986 */ /* 0x000be2000c101514 */
[C---:B------:R-:W-:Y:S01]  /*165e0*/  LEA R8, P2, R11.reuse, R2, 0x1 ;  /* 0x000000020b087211 */ /* 0x040fe200078408ff */
[----:B------:R-:W-:-:S02]  /*165f0*/  VIADD R10, R11, UR6 ;  /* 0x000000060b0a7c36 */ /* 0x000fc40008000000 */
[----:B---3--:R-:W-:-:S03]  /*16600*/  VIADD R5, R0, 0x27 ;  /* 0x0000002700057836 */ /* 0x008fc60000000000 */
[----:B------:R-:W-:Y:S02]  /*16610*/  LEA R4, P6, R10, R2, 0x1 ;  /* 0x000000020a047211 */ /* 0x000fe400078c08ff */
[-C--:B-----5:R-:W-:Y:S01]  /*16620*/  LEA.HI.X.SX32 R9, R11, R3.reuse, 0x1, P2 ;  /* 0x000000030b097211 */ /* 0x0a0fe200010f0eff */
[----:B------:R-:W-:Y:S01]  /*16630*/  VIADD R7, R0, 0x28 ;  /* 0x0000002800077836 */ /* 0x000fe20000000000 */
[----:B-1----:R-:W-:Y:S01]  /*16640*/  ISETP.LT.AND P2, PT, R12, UR7, !P0 ;  /* 0x000000070c007c0c */ /* 0x002fe2000c741270 */
[----:B------:R-:W1:Y:S01]  /*16650*/  LDCU UR7, c[0x0][0x39c] ;  /* 0x00007380ff0777ac */ /* 0x000e620008000800 */
[----:B------:R-:W-:Y:S01]  /*16660*/  VIADD R12, R0, 0x2a ;  /* 0x0000002a000c7836 */ /* 0x000fe20000000000 */
[----:B------:R3:W-:Y:S01]  /*16670*/  @P3 STG.E.U16 desc[UR20][R8.64], R38 ;  /* 0x0000002608003986 */ /* 0x0007e2000c101514 */
[----:B--2---:R-:W-:Y:S01]  /*16680*/  ISETP.LT.AND P3, PT, R5, UR8, !P0 ;  /* 0x0000000805007c0c */ /* 0x004fe2000c761270 */
[----:B------:R-:W2:Y:S01]  /*16690*/  LDCU UR8, c[0x0][0x39c] ;  /* 0x00007380ff0877ac */ /* 0x000ea20008000800 */
[C---:B------:R-:W-:Y:S01]  /*166a0*/  LEA.HI.X.SX32 R5, R10.reuse, R3, 0x1, P6 ;  /* 0x000000030a057211 */ /* 0x040fe200030f0eff */
[----:B------:R-:W-:-:S04]  /*166b0*/  VIADD R10, R10, UR6 ;  /* 0x000000060a0a7c36 */ /* 0x000fc80008000000 */
[C---:B------:R-:W-:Y:S01]  /*166c0*/  VIADD R11, R10.reuse, UR6 ;  /* 0x000000060a0b7c36 */ /* 0x040fe20008000000 */
[----:B------:R-:W-:Y:S02]  /*166d0*/  LEA R6, P6, R10, R2, 0x1 ;  /* 0x000000020a067211 */ /* 0x000fe400078c08ff */
[----:B---3--:R-:W-:-:S05]  /*166e0*/  PRMT R9, R38, 0x7632, R9 ;  /* 0x0000763226097816 */ /* 0x008fca0000000009 */
[----:B------:R3:W-:Y:S01]  /*166f0*/  @P1 STG.E.U16 desc[UR20][R4.64], R9 ;  /* 0x0000000904001986 */ /* 0x0007e2000c101514 */
[----:B0-----:R-:W-:Y:S01]  /*16700*/  ISETP.LT.AND P1, PT, R7, UR4, !P0 ;  /* 0x0000000407007c0c */ /* 0x001fe2000c721270 */
[----:B------:R-:W0:Y:S01]  /*16710*/  LDCU UR4, c[0x0][0x39c] ;  /* 0x00007380ff0477ac */ /* 0x000e220008000800 */
[----:B------:R-:W-:Y:S01]  /*16720*/  LEA.HI.X.SX32 R7, R10, R3, 0x1, P6 ;  /* 0x000000030a077211 */ /* 0x000fe200030f0eff */
[----:B------:R-:W-:Y:S01]  /*16730*/  VIADD R10, R0, 0x29 ;  /* 0x00000029000a7836 */ /* 0x000fe20000000000 */
[----:B------:R-:W-:-:S03]  /*16740*/  LEA R8, P6, R11, R2, 0x1 ;  /* 0x000000020b087211 */ /* 0x000fc600078c08ff */
[----:B------:R-:W-:Y:S01]  /*16750*/  @P4 STG.E.U16 desc[UR20][R6.64], R40 ;  /* 0x0000002806004986 */ /* 0x000fe2000c101514 */
[----:B-1----:R-:W-:Y:S01]  /*16760*/  ISETP.LT.AND P4, PT, R10, UR7, !P0 ;  /* 0x000000070a007c0c */ /* 0x002fe2000c781270 */
[----:B------:R-:W1:Y:S01]  /*16770*/  LDCU UR7, c[0x0][0x39c] ;  /* 0x00007380ff0777ac */ /* 0x000e620008000800 */
[C---:B---3--:R-:W-:Y:S01]  /*16780*/  LEA.HI.X.SX32 R9, R11.reuse, R3, 0x1, P6 ;  /* 0x000000030b097211 */ /* 0x048fe200030f0eff */
[----:B------:R-:W-:Y:S01]  /*16790*/  VIADD R11, R11, UR6 ;  /* 0x000000060b0b7c36 */ /* 0x000fe20008000000 */
[----:B------:R-:W-:-:S03]  /*167a0*/  PRMT R5, R40, 0x7632, R5 ;  /* 0x0000763228057816 */ /* 0x000fc60000000005 */
[C---:B------:R-:W-:Y:S02]  /*167b0*/  VIADD R10, R11.reuse, UR6 ;  /* 0x000000060b0a7c36 */ /* 0x040fe40008000000 */
[----:B------:R3:W-:Y:S01]  /*167c0*/  @P5 STG.E.U16 desc[UR20][R8.64], R5 ;  /* 0x0000000508005986 */ /* 0x0007e2000c101514 */
[CC--:B------:R-:W-:Y:S02]  /*167d0*/  LEA R4, P5, R11.reuse, R2.reuse, 0x1 ;  /* 0x000000020b047211 */ /* 0x0c0fe400078a08ff */
[----:B0-----:R-:W-:Y:S01]  /*167e0*/  ISETP.LT.AND P6, PT, R12, UR4, !P0 ;  /* 0x000000040c007c0c */ /* 0x001fe2000c7c1270 */
[----:B------:R-:W0:Y:S01]  /*167f0*/  LDCU UR4, c[0x0][0x39c] ;  /* 0x00007380ff0477ac */ /* 0x000e220008000800 */
[C---:B------:R-:W-:Y:S01]  /*16800*/  VIADD R12, R0.reuse, 0x30 ;  /* 0x00000030000c7836 */ /* 0x040fe20000000000 */
[----:B---3--:R-:W-:Y:S01]  /*16810*/  LEA.HI.X.SX32 R5, R11, R3, 0x1, P5 ;  /* 0x000000030b057211 */ /* 0x008fe200028f0eff */
[----:B------:R-:W-:Y:S01]  /*16820*/  VIADD R8, R0, 0x2b ;  /* 0x0000002b00087836 */ /* 0x000fe20000000000 */
[----:B------:R-:W-:-:S02]  /*16830*/  LEA R6, P5, R10, R2, 0x1 ;  /* 0x000000020a067211 */ /* 0x000fc400078a08ff */
[----:B------:R-:W-:Y:S01]  /*16840*/  PRMT R9, R42, 0x7632, R9 ;  /* 0x000076322a097816 */ /* 0x000fe20000000009 */
[----:B------:R3:W-:Y:S01]  /*16850*/  @P2 STG.E.U16 desc[UR20][R4.64], R42 ;  /* 0x0000002a04002986 */ /* 0x0007e2000c101514 */
[C---:B------:R-:W-:Y:S01]  /*16860*/  LEA.HI.X.SX32 R7, R10.reuse, R3, 0x1, P5 ;  /* 0x000000030a077211 */ /* 0x040fe200028f0eff */
[----:B------:R-:W-:Y:S01]  /*16870*/  VIADD R10, R10, UR6 ;  /* 0x000000060a0a7c36 */ /* 0x000fe20008000000 */
[----:B-1----:R-:W-:Y:S01]  /*16880*/  ISETP.LT.AND P2, PT, R8, UR7, !P0 ;  /* 0x0000000708007c0c */ /* 0x002fe2000c741270 */
[----:B------:R-:W1:Y:S02]  /*16890*/  LDCU UR7, c[0x0][0x39c] ;  /* 0x00007380ff0777ac */ /* 0x000e640008000800 */
[----:B------:R5:W-:Y:S01]  /*168a0*/  @P3 STG.E.U16 desc[UR20][R6.64], R9 ;  /* 0x0000000906003986 */ /* 0x000be2000c101514 */
[C---:B------:R-:W-:Y:S01]  /*168b0*/  LEA R8, P3, R10.reuse, R2, 0x1 ;  /* 0x000000020a087211 */ /* 0x040fe200078608ff */
[----:B------:R-:W-:Y:S02]  /*168c0*/  VIADD R11, R10, UR6 ;  /* 0x000000060a0b7c36 */ /* 0x000fe40008000000 */
[----:B---3--:R-:W-:-:S02]  /*168d0*/  VIADD R4, R0, 0x2c ;  /* 0x0000002c00047836 */ /* 0x008fc40000000000 */
[----:B------:R-:W-:Y:S01]  /*168e0*/  VIADD R5, R0, 0x2d ;  /* 0x0000002d00057836 */ /* 0x000fe20000000000 */
[-C--:B-----5:R-:W-:Y:S01]  /*168f0*/  LEA.HI.X.SX32 R9, R10, R3.reuse, 0x1, P3 ;  /* 0x000000030a097211 */ /* 0x0a0fe200018f0eff */
[----:B------:R-:W-:Y:S01]  /*16900*/  VIADD R6, R0, 0x2e ;  /* 0x0000002e00067836 */ /* 0x000fe20000000000 */
[----:B0-----:R-:W-:Y:S01]  /*16910*/  ISETP.LT.AND P3, PT, R4, UR4, !P0 ;  /* 0x0000000404007c0c */ /* 0x001fe2000c761270 */
[----:B------:R-:W0:Y:S01]  /*16920*/  LDCU UR4, c[0x0][0x39c] ;  /* 0x00007380ff0477ac */ /* 0x000e220008000800 */
[----:B------:R-:W-:Y:S01]  /*16930*/  LEA R4, P5, R11, R2, 0x1 ;  /* 0x000000020b047211 */ /* 0x000fe200078a08ff */
[----:B------:R-:W-:Y:S01]  /*16940*/  @P1 STG.E.U16 desc[UR20][R8.64], R44 ;  /* 0x0000002c08001986 */ /* 0x000fe2000c101514 */
[----:B--2---:R-:W-:Y:S01]  /*16950*/  ISETP.LT.AND P1, PT, R5, UR8, !P0 ;  /* 0x0000000805007c0c */ /* 0x004fe2000c721270 */
        /* <DEDUP_REMOVED lines=11> */
[-C--:B------:R-:W-:Y:S02]  /*16a10*/  LEA R8, P4, R10, R2.reuse, 0x1 ;  /* 0x000000020a087211 */ /* 0x080fe400078808ff */
        /* <DEDUP_REMOVED lines=38> */
[-C--:B------:R-:W-:Y:S02]  /*16c80*/  LEA R6, P4, R10, R2.reuse, 0x1 ;  /* 0x000000020a067211 */ /* 0x080fe400078808ff */
[----:B0-----:R-:W-:Y:S01]  /*16c90*/  ISETP.LT.AND P6, PT, R12, UR4, !P0 ;  /* 0x000000040c007c0c */ /* 0x001fe2000c7c1270 */
[----:B------:R-:W0:Y:S01]  /*16ca0*/  LDCU UR4, c[0x0][0x39c] ;  /* 0x00007380ff0477ac */ /* 0x000e220008000800 */
[----:B------:R-:W-:Y:S01]  /*16cb0*/  VIADD R12, R0, 0x3a ;  /* 0x0000003a000c7836 */ /* 0x000fe20000000000 */
        /* <DEDUP_REMOVED lines=13> */
[C---:B------:R-:W-:Y:S01]  /*16d90*/  VIADD R7, R0.reuse, 0x37 ;  /* 0x0000003700077836 */ /* 0x040fe20000000000 */
[-C--:B-----5:R-:W-:Y:S01]  /*16da0*/  LEA.HI.X.SX32 R5, R11, R3.reuse, 0x1, P3 ;  /* 0x000000030b057211 */ /* 0x0a0fe200018f0eff */
[----:B------:R-:W-:Y:S01]  /*16db0*/  VIADD R8, R0, 0x38 ;  /* 0x0000003800087836 */ /* 0x000fe20000000000 */
[----:B0-----:R-:W-:Y:S01]  /*16dc0*/  ISETP.LT.AND P3, PT, R6, UR4, !P0 ;  /* 0x0000000406007c0c */ /* 0x001fe2000c761270 */
[----:B------:R-:W0:Y:S01]  /*16dd0*/  LDCU UR4, c[0x0][0x39c] ;  /* 0x00007380ff0477ac */ /* 0x000e220008000800 */
[C---:B------:R-:W-:Y:S01]  /*16de0*/  LEA R6, P4, R10.reuse, R2, 0x1 ;  /* 0x000000020a067211 */ /* 0x040fe200078808ff */
[----:B------:R3:W-:Y:S01]  /*16df0*/  @P1 STG.E.U16 desc[UR20][R4.64], R54 ;  /* 0x0000003604001986 */ /* 0x0007e2000c101514 */
[----:B--2---:R-:W-:Y:S01]  /*16e00*/  ISETP.LT.AND P1, PT, R7, UR8, !P0 ;  /* 0x0000000807007c0c */ /* 0x004fe2000c721270 */
[----:B------:R-:W2:Y:S01]  /*16e10*/  LDCU UR8, c[0x0][0x39c] ;  /* 0x00007380ff0877ac */ /* 0x000ea20008000800 */
[C---:B------:R-:W-:Y:S01]  /*16e20*/  LEA.HI.X.SX32 R7, R10.reuse, R3, 0x1, P4 ;  /* 0x000000030a077211 */ /* 0x040fe200020f0eff */
[----:B------:R-:W-:Y:S01]  /*16e30*/  VIADD R10, R10, UR6 ;  /* 0x000000060a0a7c36 */ /* 0x000fe20008000000 */
[----:B-1----:R-:W-:Y:S01]  /*16e40*/  ISETP.LT.AND P4, PT, R8, UR7, !P0 ;  /* 0x0000000708007c0c */ /* 0x002fe2000c781270 */
[----:B------:R-:W1:Y:S02]  /*16e50*/  LDCU UR7, c[0x0][0x39c] ;  /* 0x00007380ff0777ac */ /* 0x000e640008000800 */
[----:B------:R-:W-:Y:S01]  /*16e60*/  VIADD R11, R10, UR6 ;  /* 0x000000060a0b7c36 */ /* 0x000fe20008000000 */
[----:B---3--:R-:W-:-:S05]  /*16e70*/  PRMT R5, R54, 0x7632, R5 ;  /* 0x0000763236057816 */ /* 0x008fca0000000005 */
[----:B------:R3:W-:Y:S01]  /*16e80*/  @P5 STG.E.U16 desc[UR20][R6.64], R5 ;  /* 0x0000000506005986 */ /* 0x0007e2000c101514 */
[----:B------:R-:W-:-:S04]  /*16e90*/  LEA R8, P5, R10, R2, 0x1 ;  /* 0x000000020a087211 */ /* 0x000fc800078a08ff */
[----:B------:R-:W-:Y:S01]  /*16ea0*/  LEA.HI.X.SX32 R9, R10, R3, 0x1, P5 ;  /* 0x000000030a097211 */ /* 0x000fe200028f0eff */
[----:B------:R-:W-:Y:S01]  /*16eb0*/  VIADD R10, R0, 0x39 ;  /* 0x00000039000a7836 */ /* 0x000fe20000000000 */
[----:B------:R-:W-:-:S03]  /*16ec0*/  LEA R4, P5, R11, R2, 0x1 ;  /* 0x000000020b047211 */ /* 0x000fc600078a08ff */
[----:B------:R5:W-:Y:S01]  /*16ed0*/  @P6 STG.E.U16 desc[UR20][R8.64], R56 ;  /* 0x0000003808006986 */ /* 0x000be2000c101514 */
[----:B---3--:R-:W-:Y:S02]  /*16ee0*/  PRMT R7, R56, 0x7632, R7 ;  /* 0x0000763238077816 */ /* 0x008fe40000000007 */
        /* <DEDUP_REMOVED lines=9> */
[-C--:B---3--:R-:W-:Y:S01]  /*16f80*/  LEA.HI.X.SX32 R7, R11, R3.reuse, 0x1, P2 ;  /* 0x000000030b077211 */ /* 0x088fe200010f0eff */
        /* <DEDUP_REMOVED lines=21> */
[C---:B---3--:R-:W-:Y:S01]  /*170e0*/  LEA.HI.X.SX32 R7, R11.reuse, R3, 0x1, P6 ;  /* 0x000000030b077211 */ /* 0x048fe200030f0eff */
[----:B------:R-:W-:-:S04]  /*170f0*/  VIADD R11, R11, UR6 ;  /* 0x000000060b0b7c36 */ /* 0x000fc80008000000 */
[C---:B------:R-:W-:Y:S01]  /*17100*/  VIADD R10, R11.reuse, UR6 ;  /* 0x000000060b0a7c36 */ /* 0x040fe20008000000 */
        /* <DEDUP_REMOVED lines=9> */
[----:B---3--:R-:W-:Y:S01]  /*171a0*/  VIADD R6, R0, 0x3f ;  /* 0x0000003f00067836 */ /* 0x008fe20000000000 */
        /* <DEDUP_REMOVED lines=9> */
[----:B------:R-:W-:Y:S01]  /*17240*/  VIADD R9, R0, 0x41 ;  /* 0x0000004100097836 */ /* 0x000fe20000000000 */
[-C--:B---3--:R-:W-:Y:S01]  /*17250*/  LEA.HI.X.SX32 R7, R10, R3.reuse, 0x1, P3 ;  /* 0x000000030a077211 */ /* 0x088fe200018f0eff */
        /* <DEDUP_REMOVED lines=224> */
[-C--:B---3--:R-:W-:Y:S01]  /*18060*/  LEA.HI.X.SX32 R7, R11, R3.reuse, 0x1, P3 ;  /* 0x000000030b077211 */ /* 0x088fe200018f0eff */
        /* <DEDUP_REMOVED lines=73> */
[----:B------:R-:W-:-:S03]  /*18500*/  VIADD R5, R0, 0x69 ;  /* 0x0000006900057836 */ /* 0x000fc60000000000 */
[----:B0-----:R-:W-:Y:S01]  /*18510*/  ISETP.LT.AND P5, PT, R4, UR4, !P0 ;  /* 0x0000000404007c0c */ /* 0x001fe2000c7a1270 */
[----:B-----5:R-:W-:Y:S01]  /*18520*/  VIADD R6, R0, 0x6a ;  /* 0x0000006a00067836 */ /* 0x020fe20000000000 */
[-C--:B------:R-:W-:Y:S01]  /*18530*/  LEA.HI.X.SX32 R9, R10, R3.reuse, 0x1, P3 ;  /* 0x000000030a097211 */ /* 0x080fe200018f0eff */
[----:B------:R-:W0:Y:S01]  /*18540*/  LDCU UR4, c[0x0][0x39c] ;  /* 0x00007380ff0477ac */ /* 0x000e220008000800 */
[-C--:B------:R-:W-:Y:S02]  /*18550*/  LEA R4, P3, R11, R2.reuse, 0x1 ;  /* 0x000000020b047211 */ /* 0x080fe400078608ff */
[----:B------:R-:W-:Y:S01]  /*18560*/  PRMT R7, R104, 0x7632, R7 ;  /* 0x0000763268077816 */ /* 0x000fe20000000007 */
[----:B------:R-:W-:Y:S01]  /*18570*/  @P1 STG.E.U16 desc[UR20][R8.64], R104 ;  /* 0x0000006808001986 */ /* 0x000fe2000c101514 */
[----:B--2---:R-:W-:Y:S01]  /*18580*/  ISETP.LT.AND P1, PT, R5, UR8, !P0 ;  /* 0x0000000805007c0c */ /* 0x004fe2000c721270 */
[----:B------:R-:W2:Y:S01]  /*18590*/  LDCU UR8, c[0x0][0x39c] ;  /* 0x00007380ff0877ac */ /* 0x000ea20008000800 */
[C---:B------:R-:W-:Y:S01]  /*185a0*/  LEA.HI.X.SX32 R5, R11.reuse, R3, 0x1, P3 ;  /* 0x000000030b057211 */ /* 0x040fe200018f0eff */
[----:B------:R-:W-:Y:S01]  /*185b0*/  VIADD R11, R11, UR6 ;  /* 0x000000060b0b7c36 */ /* 0x000fe20008000000 */
[----:B-1----:R-:W-:Y:S01]  /*185c0*/  ISETP.LT.AND P3, PT, R6, UR7, !P0 ;  /* 0x0000000706007c0c */ /* 0x002fe2000c761270 */
[----:B------:R-:W1:Y:S02]  /*185d0*/  LDCU UR7, c[0x0][0x39c] ;  /* 0x00007380ff0777ac */ /* 0x000e640008000800 */
[----:B------:R3:W-:Y:S01]  /*185e0*/  @P4 STG.E.U16 desc[UR20][R4.64], R7 ;  /* 0x0000000704004986 */ /* 0x0007e2000c101514 */
[C---:B------:R-:W-:Y:S01]  /*185f0*/  LEA R6, P4, R11.reuse, R2, 0x1 ;  /* 0x000000020b067211 */ /* 0x040fe200078808ff */
[----:B------:R-:W-:-:S03]  /*18600*/  VIADD R10, R11, UR6 ;  /* 0x000000060b0a7c36 */ /* 0x000fc60008000000 */
        /* <DEDUP_REMOVED lines=42> */
[----:B-----5:R-:W-:-:S04]  /*188b0*/  LEA R8, P6, R11, R2, 0x1 ;  /* 0x000000020b087211 */ /* 0x020fc800078c08ff */
[CC--:B------:R-:W-:Y:S01]  /*188c0*/  LEA.HI.X.SX32 R9, R11.reuse, R3.reuse, 0x1, P6 ;  /* 0x000000030b097211 */ /* 0x0c0fe200030f0eff */
[----:B------:R-:W-:Y:S01]  /*188d0*/  VIADD R11, R11, UR6 ;  /* 0x000000060b0b7c36 */ /* 0x000fe20008000000 */
[----:B---3--:R-:W-:Y:S01]  /*188e0*/  LEA.HI.X.SX32 R7, R10, R3, 0x1, P4 ;  /* 0x000000030a077211 */ /* 0x008fe200020f0eff */
[----:B------:R-:W-:Y:S01]  /*188f0*/  VIADD R4, R0, 0x71 ;  /* 0x0000007100047836 */ /* 0x000fe20000000000 */
[----:B0-----:R-:W-:Y:S01]  /*18900*/  ISETP.LT.AND P4, PT, R12, UR4, !P0 ;  /* 0x000000040c007c0c */ /* 0x001fe2000c781270 */
[----:B------:R-:W0:Y:S01]  /*18910*/  LDCU UR4, c[0x0][0x39c] ;  /* 0x00007380ff0477ac */ /* 0x000e220008000800 */
[----:B------:R-:W-:Y:S01]  /*18920*/  PRMT R5, R112, 0x7632, R5 ;  /* 0x0000763270057816 */ /* 0x000fe20000000005 */
[----:B------:R3:W-:Y:S01]  /*18930*/  @P2 STG.E.U16 desc[UR20][R6.64], R112 ;  /* 0x0000007006002986 */ /* 0x0007e2000c101514 */
[----:B-1----:R-:W-:Y:S01]  /*18940*/  ISETP.LT.AND P2, PT, R4, UR7, !P0 ;  /* 0x0000000704007c0c */ /* 0x002fe2000c741270 */
[----:B------:R-:W1:Y:S01]  /*18950*/  LDCU UR7, c[0x0][0x39c] ;  /* 0x00007380ff0777ac */ /* 0x000e620008000800 */
[C---:B------:R-:W-:Y:S01]  /*18960*/  VIADD R10, R11.reuse, UR6 ;  /* 0x000000060b0a7c36 */ /* 0x040fe20008000000 */
[----:B------:R5:W-:Y:S01]  /*18970*/  @P5 STG.E.U16 desc[UR20][R8.64], R5 ;  /* 0x0000000508005986 */ /* 0x000be2000c101514 */
[----:B------:R-:W-:Y:S01]  /*18980*/  LEA R4, P5, R11, R2, 0x1 ;  /* 0x000000020b047211 */ /* 0x000fe200078a08ff */
[----:B------:R-:W-:-:S02]  /*18990*/  VIADD R12, R0, 0x76 ;  /* 0x00000076000c7836 */ /* 0x000fc40000000000 */
[C---:B---3--:R-:W-:Y:S02]  /*189a0*/  VIADD R6, R0.reuse, 0x72 ;  /* 0x0000007200067836 */ /* 0x048fe40000000000 */
        /* <DEDUP_REMOVED lines=21> */
[----:B0-----:R-:W-:Y:S01]  /*18b00*/  ISETP.LT.AND P4, PT, R10, UR4, !P0 ;  /* 0x000000040a007c0c */ /* 0x001fe2000c781270 */
[----:B------:R-:W0:Y:S01]  /*18b10*/  LDCU UR4, c[0x0][0x39c] ;  /* 0x00007380ff0477ac */ /* 0x000e220008000800 */
[----:B---3--:R-:W-:Y:S02]  /*18b20*/  PRMT R7, R116, 0x7632, R7 ;  /* 0x0000763274077816 */ /* 0x008fe40000000007 */
[C---:B------:R-:W-:Y:S01]  /*18b30*/  LEA.HI.X.SX32 R5, R11.reuse, R3, 0x1, P3 ;  /* 0x000000030b057211 */ /* 0x040fe200018f0eff */
[----:B------:R-:W-:Y:S01]  /*18b40*/  VIADD R11, R11, UR6 ;  /* 0x000000060b0b7c36 */ /* 0x000fe20008000000 */
[----:B-1----:R-:W-:Y:S01]  /*18b50*/  ISETP.LT.AND P3, PT, R12, UR7, !P0 ;  /* 0x000000070c007c0c */ /* 0x002fe2000c761270 */
[----:B------:R-:W1:Y:S01]  /*18b60*/  LDCU UR7, c[0x0][0x39c] ;  /* 0x00007380ff0777ac */ /* 0x000e620008000800 */
[----:B------:R-:W-:Y:S01]  /*18b70*/  VIADD R12, R0, 0x7d ;  /* 0x0000007d000c7836 */ /* 0x000fe20000000000 */
[----:B------:R3:W-:Y:S01]  /*18b80*/  @P2 STG.E.U16 desc[UR20][R4.64], R7 ;  /* 0x0000000704002986 */ /* 0x0007e2000c101514 */
[C---:B------:R-:W-:Y:S01]  /*18b90*/  LEA R6, P2, R11.reuse, R2, 0x1 ;  /* 0x000000020b067211 */ /* 0x040fe200078408ff */
[----:B------:R-:W-:-:S02]  /*18ba0*/  VIADD R10, R11, UR6 ;  /* 0x000000060b0a7c36 */ /* 0x000fc40008000000 */
[C---:B-----5:R-:W-:Y:S01]  /*18bb0*/  VIADD R9, R0.reuse, 0x77 ;  /* 0x0000007700097836 */ /* 0x060fe20000000000 */
[-C--:B---3--:R-:W-:Y:S01]  /*18bc0*/  LEA.HI.X.SX32 R7, R11, R3.reuse, 0x1, P2 ;  /* 0x000000030b077211 */ /* 0x088fe200010f0eff */
[----:B------:R-:W-:Y:S01]  /*18bd0*/  VIADD R4, R0, 0x78 ;  /* 0x0000007800047836 */ /* 0x000fe20000000000 */
[-C--:B------:R-:W-:Y:S02]  /*18be0*/  LEA R8, P2, R10, R2.reuse, 0x1 ;  /* 0x000000020a087211 */ /* 0x080fe400078408ff */
[----:B------:R-:W-:Y:S01]  /*18bf0*/  PRMT R5, R118, 0x7632, R5 ;  /* 0x0000763276057816 */ /* 0x000fe20000000005 */
[----:B------:R-:W-:Y:S01]  /*18c00*/  @P6 STG.E.U16 desc[UR20][R6.64], R118 ;  /* 0x0000007606006986 */ /* 0x000fe2000c101514 */
[----:B--2---:R-:W-:Y:S01]  /*18c10*/  ISETP.LT.AND P6, PT, R9, UR8, !P0 ;  /* 0x0000000809007c0c */ /* 0x004fe2000c7c1270 */
[----:B------:R-:W2:Y:S01]  /*18c20*/  LDCU UR8, c[0x0][0x39c] ;  /* 0x00007380ff0877ac */ /* 0x000ea20008000800 */
[C---:B------:R-:W-:Y:S01]  /*18c30*/  LEA.HI.X.SX32 R9, R10.reuse, R3, 0x1, P2 ;  /* 0x000000030a097211 */ /* 0x040fe200010f0eff */
[----:B------:R-:W-:Y:S01]  /*18c40*/  VIADD R10, R10, UR6 ;  /* 0x000000060a0a7c36 */ /* 0x000fe20008000000 */
[----:B0-----:R-:W-:Y:S01]  /*18c50*/  ISETP.LT.AND P2, PT, R4, UR4, !P0 ;  /* 0x0000000404007c0c */ /* 0x001fe2000c741270 */
[----:B------:R-:W0:Y:S02]  /*18c60*/  LDCU UR4, c[0x0][0x39c] ;  /* 0x00007380ff0477ac */ /* 0x000e240008000800 */
[----:B------:R3:W-:Y:S01]  /*18c70*/  @P1 STG.E.U16 desc[UR20][R8.64], R5 ;  /* 0x0000000508001986 */ /* 0x0007e2000c101514 */
[C---:B------:R-:W-:Y:S01]  /*18c80*/  LEA R4, P1, R10.reuse, R2, 0x1 ;  /* 0x000000020a047211 */ /* 0x040fe200078208ff */
[----:B------:R-:W-:-:S03]  /*18c90*/  VIADD R11, R10, UR6 ;  /* 0x000000060a0b7c36 */ /* 0x000fc60008000000 */
[-C--:B---3--:R-:W-:Y:S01]  /*18ca0*/  LEA.HI.X.SX32 R5, R10, R3.reuse, 0x1, P1 ;  /* 0x000000030a057211 */ /* 0x088fe200008f0eff */
[C---:B------:R-:W-:Y:S01]  /*18cb0*/  VIADD R10, R0.reuse, 0x79 ;  /* 0x00000079000a7836 */ /* 0x040fe20000000000 */
[C---:B------:R-:W-:Y:S01]  /*18cc0*/  LEA R6, P1, R11.reuse, R2, 0x1 ;  /* 0x000000020b067211 */ /* 0x040fe200078208ff */
[----:B------:R-:W-:Y:S02]  /*18cd0*/  VIADD R9, R0, 0x7a ;  /* 0x0000007a00097836 */ /* 0x000fe40000000000 */
[----:B------:R3:W-:Y:S01]  /*18ce0*/  @P5 STG.E.U16 desc[UR20][R4.64], R120 ;  /* 0x0000007804005986 */ /* 0x0007e2000c101514 */
[C---:B------:R-:W-:Y:S01]  /*18cf0*/  LEA.HI.X.SX32 R7, R11.reuse, R3, 0x1, P1 ;  /* 0x000000030b077211 */ /* 0x040fe200008f0eff */
[----:B------:R-:W-:Y:S01]  /*18d00*/  VIADD R11, R11, UR6 ;  /* 0x000000060b0b7c36 */ /* 0x000fe20008000000 */
[----:B-1----:R-:W-:Y:S01]  /*18d10*/  ISETP.LT.AND P1, PT, R10, UR7, !P0 ;  /* 0x000000070a007c0c */ /* 0x002fe2000c721270 */
[----:B------:R-:W-:Y:S01]  /*18d20*/  VIADD R10, R0, 0x7b ;  /* 0x0000007b000a7836 */ /* 0x000fe20000000000 */
[----:B0-----:R-:W-:Y:S01]  /*18d30*/  ISETP.LT.AND P5, PT, R9, UR4, !P0 ;  /* 0x0000000409007c0c */ /* 0x001fe2000c7a1270 */
[----:B------:R-:W0:Y:S01]  /*18d40*/  LDCU UR4, c[0x0][0x39c] ;  /* 0x00007380ff0477ac */ /* 0x000e220008000800 */
[----:B------:R-:W1:Y:S01]  /*18d50*/  LDCU UR7, c[0x0][0x39c] ;  /* 0x00007380ff0777ac */ /* 0x000e620008000800 */
[----:B---3--:R-:W-:-:S05]  /*18d60*/  PRMT R5, R120, 0x7632, R5 ;  /* 0x0000763278057816 */ /* 0x008fca0000000005 */
[----:B------:R3:W-:Y:S01]  /*18d70*/  @P4 STG.E.U16 desc[UR20][R6.64], R5 ;  /* 0x0000000506004986 */ /* 0x0007e2000c101514 */
[----:B------:R-:W-:-:S04]  /*18d80*/  LEA R8, P4, R11, R2, 0x1 ;  /* 0x000000020b087211 */ /* 0x000fc800078808ff */
[C---:B------:R-:W-:Y:S01]  /*18d90*/  LEA.HI.X.SX32 R9, R11.reuse, R3, 0x1, P4 ;  /* 0x000000030b097211 */ /* 0x040fe200020f0eff */
[----:B------:R-:W-:Y:S01]  /*18da0*/  VIADD R11, R11, UR6 ;  /* 0x000000060b0b7c36 */ /* 0x000fe20008000000 */
[----:B--2---:R-:W-:-:S03]  /*18db0*/  ISETP.LT.AND P4, PT, R10, UR8, !P0 ;  /* 0x000000080a007c0c */ /* 0x004fc6000c781270 */
[----:B------:R2:W-:Y:S01]  /*18dc0*/  @P3 STG.E.U16 desc[UR20][R8.64], R122 ;  /* 0x0000007a08003986 */ /* 0x0005e2000c101514 */
[C---:B------:R-:W-:Y:S01]  /*18dd0*/  LEA R4, P3, R11.reuse, R2, 0x1 ;  /* 0x000000020b047211 */ /* 0x040fe200078608ff */
[----:B------:R-:W-:-:S03]  /*18de0*/  VIADD R10, R11, UR6 ;  /* 0x000000060b0a7c36 */ /* 0x000fc60008000000 */
[----:B---3--:R-:W-:Y:S01]  /*18df0*/  LEA.HI.X.SX32 R5, R11, R3, 0x1, P3 ;  /* 0x000000030b057211 */ /* 0x008fe200018f0eff */
[----:B------:R-:W-:Y:S01]  /*18e00*/  VIADD R11, R0, 0x7c ;  /* 0x0000007c000b7836 */ /* 0x000fe20000000000 */
[----:B------:R-:W-:Y:S01]  /*18e10*/  LEA R6, P3, R10, R2, 0x1 ;  /* 0x000000020a067211 */ /* 0x000fe200078608ff */
[----:B------:R-:W-:-:S03]  /*18e20*/  VIADD R0, R0, 0x7f ;  /* 0x0000007f00007836 */ /* 0x000fc60000000000 */
[C---:B------:R-:W-:Y:S01]  /*18e30*/  LEA.HI.X.SX32 R7, R10.reuse, R3, 0x1, P3 ;  /* 0x000000030a077211 */ /* 0x040fe200018f0eff */
[----:B------:R-:W-:Y:S01]  /*18e40*/  VIADD R10, R10, UR6 ;  /* 0x000000060a0a7c36 */ /* 0x000fe20008000000 */
[----:B--2---:R-:W-:Y:S02]  /*18e50*/  PRMT R9, R122, 0x7632, R9 ;  /* 0x000076327a097816 */ /* 0x004fe40000000009 */
[----:B0-----:R-:W-:Y:S01]  /*18e60*/  ISETP.LT.AND P3, PT, R11, UR4, !P0 ;  /* 0x000000040b007c0c */ /* 0x001fe2000c761270 */
[C---:B------:R-:W-:Y:S01]  /*18e70*/  VIADD R11, R10.reuse, UR6 ;  /* 0x000000060a0b7c36 */ /* 0x040fe20008000000 */
[----:B------:R-:W0:Y:S01]  /*18e80*/  LDCU UR4, c[0x0][0x39c] ;  /* 0x00007380ff0477ac */ /* 0x000e220008000800 */
[----:B------:R2:W-:Y:S04]  /*18e90*/  @P6 STG.E.U16 desc[UR20][R4.64], R9 ;  /* 0x0000000904006986 */ /* 0x0005e8000c101514 */
[----:B------:R3:W-:Y:S01]  /*18ea0*/  @P2 STG.E.U16 desc[UR20][R6.64], R124 ;  /* 0x0000007c06002986 */ /* 0x0007e2000c101514 */
[----:B------:R-:W-:-:S04]  /*18eb0*/  LEA R8, P2, R10, R2, 0x1 ;  /* 0x000000020a087211 */ /* 0x000fc800078408ff */
[----:B--2---:R-:W-:Y:S01]  /*18ec0*/  LEA.HI.X.SX32 R9, R10, R3, 0x1, P2 ;  /* 0x000000030a097211 */ /* 0x004fe200010f0eff */
[C---:B------:R-:W-:Y:S01]  /*18ed0*/  VIADD R10, R11.reuse, UR6 ;  /* 0x000000060b0a7c36 */ /* 0x040fe20008000000 */
[----:B------:R-:W-:Y:S02]  /*18ee0*/  PRMT R5, R124, 0x7632, R5 ;  /* 0x000076327c057816 */ /* 0x000fe40000000005 */
[----:B-1----:R-:W-:Y:S01]  /*18ef0*/  ISETP.LT.AND P2, PT, R12, UR7, !P0 ;  /* 0x000000070c007c0c */ /* 0x002fe2000c741270 */
[C---:B------:R-:W-:Y:S01]  /*18f00*/  VIADD R13, R10.reuse, UR6 ;  /* 0x000000060a0d7c36 */ /* 0x040fe20008000000 */
[----:B------:R-:W1:Y:S01]  /*18f10*/  LDCU UR7, c[0x0][0x39c] ;  /* 0x00007380ff0777ac */ /* 0x000e620008000800 */
[----:B------:R2:W-:Y:S01]  /*18f20*/  @P1 STG.E.U16 desc[UR20][R8.64], R5 ;  /* 0x0000000508001986 */ /* 0x0005e2000c101514 */
[-C--:B------:R-:W-:Y:S01]  /*18f30*/  LEA R4, P1, R11, R2.reuse, 0x1 ;  /* 0x000000020b047211 */ /* 0x080fe200078208ff */
[----:B------:R-:W-:Y:S01]  /*18f40*/  VIADD R14, R13, UR6 ;  /* 0x000000060d0e7c36 */ /* 0x000fe20008000000 */
[----:B---3--:R-:W-:-:S03]  /*18f50*/  LEA R6, P6, R10, R2, 0x1 ;  /* 0x000000020a067211 */ /* 0x008fc600078c08ff */
[----:B------:R-:W-:Y:S01]  /*18f60*/  VIADD R15, R14, UR6 ;  /* 0x000000060e0f7c36 */ /* 0x000fe20008000000 */
[-C--:B------:R-:W-:Y:S02]  /*18f70*/  LEA.HI.X.SX32 R7, R10, R3.reuse, 0x1, P6 ;  /* 0x000000030a077211 */ /* 0x080fe400030f0eff */
[-C--:B------:R-:W-:Y:S01]  /*18f80*/  LEA R12, P6, R14, R2.reuse, 0x1 ;  /* 0x000000020e0c7211 */ /* 0x080fe200078c08ff */
[----:B------:R-:W-:Y:S01]  /*18f90*/  VIADD R16, R15, UR6 ;  /* 0x000000060f107c36 */ /* 0x000fe20008000000 */
[----:B--2---:R-:W-:Y:S02]  /*18fa0*/  LEA.HI.X.SX32 R5, R11, R3, 0x1, P1 ;  /* 0x000000030b057211 */ /* 0x004fe400008f0eff */
[----:B------:R-:W-:-:S03]  /*18fb0*/  LEA R10, P1, R13, R2, 0x1 ;  /* 0x000000020d0a7211 */ /* 0x000fc600078208ff */
[----:B------:R2:W-:Y:S01]  /*18fc0*/  @P5 STG.E.U16 desc[UR20][R4.64], R126 ;  /* 0x0000007e04005986 */ /* 0x0005e2000c101514 */
[-C--:B------:R-:W-:Y:S02]  /*18fd0*/  LEA.HI.X.SX32 R11, R13, R3.reuse, 0x1, P1 ;  /* 0x000000030d0b7211 */ /* 0x080fe400008f0eff */
[-C--:B------:R-:W-:Y:S02]  /*18fe0*/  LEA.HI.X.SX32 R13, R14, R3.reuse, 0x1, P6 ;  /* 0x000000030e0d7211 */ /* 0x080fe400030f0eff */
[----:B------:R-:W-:Y:S02]  /*18ff0*/  LEA R8, P6, R16, R2, 0x1 ;  /* 0x0000000210087211 */ /* 0x000fe400078c08ff */
[----:B0-----:R-:W-:Y:S02]  /*19000*/  ISETP.LT.AND P1, PT, R17, UR4, !P0 ;  /* 0x0000000411007c0c */ /* 0x001fe4000c721270 */
[----:B-1----:R-:W-:Y:S02]  /*19010*/  ISETP.LT.AND P0, PT, R0, UR7, !P0 ;  /* 0x0000000700007c0c */ /* 0x002fe4000c701270 */
[----:B------:R-:W-:-:S02]  /*19020*/  LEA.HI.X.SX32 R9, R16, R3, 0x1, P6 ;  /* 0x0000000310097211 */ /* 0x000fc400030f0eff */
[----:B------:R-:W-:Y:S02]  /*19030*/  PRMT R0, R126, 0x7632, R0 ;  /* 0x000076327e007816 */ /* 0x000fe40000000000 */
[C---:B------:R-:W-:Y:S02]  /*19040*/  LEA R2, P6, R15.reuse, R2, 0x1 ;  /* 0x000000020f027211 */ /* 0x040fe400078c08ff */
[----:B--2---:R-:W-:Y:S01]  /*19050*/  PRMT R5, R128, 0x7632, R5 ;  /* 0x0000763280057816 */ /* 0x004fe20000000005 */
[----:B------:R0:W-:Y:S01]  /*19060*/  @P4 STG.E.U16 desc[UR20][R6.64], R0 ;  /* 0x0000000006004986 */ /* 0x0001e2000c101514 */
[----:B------:R-:W-:-:S03]  /*19070*/  LEA.HI.X.SX32 R3, R15, R3, 0x1, P6 ;  /* 0x000000030f037211 */ /* 0x000fc600030f0eff */
[----:B------:R1:W-:Y:S04]  /*19080*/  @P3 STG.E.U16 desc[UR20][R10.64], R128 ;  /* 0x000000800a003986 */ /* 0x0003e8000c101514 */
[----:B------:R1:W-:Y:S01]  /*19090*/  @P2 STG.E.U16 desc[UR20][R12.64], R5 ;  /* 0x000000050c002986 */ /* 0x0003e2000c101514 */
[----:B0-----:R-:W-:-:S03]  /*190a0*/  PRMT R7, R130, 0x7632, R7 ;  /* 0x0000763282077816 */ /* 0x001fc60000000007 */
[----:B------:R1:W-:Y:S04]  /*190b0*/  @P1 STG.E.U16 desc[UR20][R2.64], R130 ;  /* 0x0000008202001986 */ /* 0x0003e8000c101514 */
[----:B------:R1:W-:Y:S01]  /*190c0*/  @P0 STG.E.U16 desc[UR20][R8.64], R7 ;  /* 0x0000000708000986 */ /* 0x0003e2000c101514 */
[----:B----4-:R-:W-:Y:S06]  /*190d0*/  BAR.SYNC.DEFER_BLOCKING 0x0 ;  /* 0x0000000000007b1d */ /* 0x010fec0000010000 */
[----:B------:R-:W-:Y:S05]  /*190e0*/  BRA.U UP0, `(.L_x_14) ;  /* 0x0000000100a07547 */ /* 0x000fea000b800000 */
[----:B------:R-:W0:Y:S01]  /*190f0*/  S2UR UR6, SR_CgaCtaId ;  /* 0x00000000000679c3 */ /* 0x000e220000008800 */
[----:B------:R-:W-:Y:S01]  /*19100*/  NOP ;  /* 0x0000000000007918 */ /* 0x000fe20000000000 */
[----:B------:R-:W-:Y:S01]  /*19110*/  UMOV UR4, 0x50 ;  /* 0x0000005000047882 */ /* 0x000fe20000000000 */
[----:B------:R-:W-:Y:S02]  /*19120*/  IMAD.U32 R0, RZ, RZ, UR5 ;  /* 0x00000005ff007e24 */ /* 0x000fe4000f8e00ff */
[----:B-1----:R-:W-:Y:S02]  /*19130*/  IMAD.MOV.U32 R3, RZ, RZ, 0xffff ;  /* 0x0000ffffff037424 */ /* 0x002fe400078e00ff */
[----:B------:R-:W-:Y:S01]  /*19140*/  IMAD.MOV.U32 R7, RZ, RZ, 0x1 ;  /* 0x00000001ff077424 */ /* 0x000fe200078e00ff */
[----:B------:R-:W-:-:S04]  /*19150*/  LOP3.LUT R0, R0, 0xffff, RZ, 0xc0, !PT ;  /* 0x0000ffff00007812 */ /* 0x000fc800078ec0ff */
[----:B------:R-:W-:-:S05]  /*19160*/  SHF.R.U32.HI R0, RZ, 0x5, R0 ;  /* 0x00000005ff007819 */ /* 0x000fca0000011600 */
[----:B------:R-:W-:Y:S01]  /*19170*/  VIADD R2, R0, 0x10 ;  /* 0x0000001000027836 */ /* 0x000fe20000000000 */
[----:B------:R-:W-:Y:S01]  /*19180*/  SHF.L.U32 R0, R3, R0, RZ ;  /* 0x0000000003007219 */ /* 0x000fe200000006ff */
[----:B0-----:R-:W-:-:S03]  /*19190*/  ULEA UR6, UR6, UR4, 0x18 ;  /* 0x0000000406067291 */ /* 0x001fc6000f8ec0ff */
[----:B------:R-:W-:-:S04]  /*191a0*/  SHF.L.U32 R3, R7, R2, RZ ;  /* 0x0000000207037219 */ /* 0x000fc800000006ff */
[----:B------:R-:W-:Y:S02]  /*191b0*/  LOP3.LUT R0, R3, R0, RZ, 0xfc, !PT ;  /* 0x0000000003007212 */ /* 0x000fe400078efcff */
[----:B------:R-:W0:Y:S02]  /*191c0*/  LDS R5, [UR6] ;  /* 0x00000006ff057984 */ /* 0x000e240008000800 */
[C---:B------:R-:W-:Y:S02]  /*191d0*/  LOP3.LUT R2, R0.reuse, 0xffff, RZ, 0xc0, !PT ;  /* 0x0000ffff00027812 */ /* 0x040fe400078ec0ff */
[----:B0-----:R-:W-:-:S04]  /*191e0*/  LOP3.LUT R3, R0, 0xffff, R5, 0x80, !PT ;  /* 0x0000ffff00037812 */ /* 0x001fc800078e8005 */
[----:B------:R-:W-:-:S13]  /*191f0*/  ISETP.NE.AND P0, PT, R3, R2, PT ;  /* 0x000000020300720c */ /* 0x000fda0003f05270 */
[----:B------:R-:W-:Y:S05]  /*19200*/  @P0 BRA `(.L_x_15) ;  /* 0x0000000000500947 */ /* 0x000fea0003800000 */
[----:B------:R-:W-:Y:S02]  /*19210*/  SHF.R.U32.HI R5, RZ, 0x10, R5 ;  /* 0x00000010ff057819 */ /* 0x000fe40000011605 */
[----:B------:R-:W-:-:S04]  /*19220*/  SHF.R.U32.HI R2, RZ, 0x10, R0 ;  /* 0x00000010ff027819 */ /* 0x000fc80000011600 */
[----:B------:R-:W-:-:S04]  /*19230*/  LOP3.LUT R5, R5, R2, RZ, 0xc0, !PT ;  /* 0x0000000205057212 */ /* 0x000fc800078ec0ff */
[----:B------:R-:W-:-:S13]  /*19240*/  ISETP.NE.AND P0, PT, R5, R2, PT ;  /* 0x000000020500720c */ /* 0x000fda0003f05270 */
[----:B------:R-:W-:Y:S05]  /*19250*/  @P0 BRA `(.L_x_16) ;  /* 0x0000000000300947 */ /* 0x000fea0003800000 */
[----:B------:R-:W-:Y:S01]  /*19260*/  R2UR UR4, R0 ;  /* 0x00000000000472ca */ /* 0x000fe200000e0000 */
[----:B------:R-:W-:Y:S01]  /*19270*/  VOTEU.ANY UR5, UPT, PT ;  /* 0x0000000000057886 */ /* 0x000fe200038e0100 */
[----:B------:R-:W0:Y:S01]  /*19280*/  S2R R0, SR_LANEID ;  /* 0x0000000000007919 */ /* 0x000e220000000000 */
[----:B------:R-:W-:-:S10]  /*19290*/  UFLO.U32 UR5, UR5 ;  /* 0x00000005000572bd */ /* 0x000fd400080e0000 */
[----:B------:R-:W-:-:S06]  /*192a0*/  ULOP3.LUT UR4, URZ, UR4, URZ, 0x33, !UPT ;  /* 0x00000004ff047292 */ /* 0x000fcc000f8e33ff */
[----:B------:R-:W-:-:S04]  /*192b0*/  IMAD.U32 R2, RZ, RZ, UR4 ;  /* 0x00000004ff027e24 */ /* 0x000fc8000f8e00ff */
[----:B------:R-:W1:Y:S02]  /*192c0*/  REDUX UR7, R2 ;  /* 0x00000000020773c4 */ /* 0x000e640000000000 */
[----:B------:R2:W-:Y:S01]  /*192d0*/  UTCATOMSWS.AND URZ, UR4 ;  /* 0x0000000400ff79e3 */ /* 0x0005e20008000000 */
[----:B0-----:R-:W-:Y:S01]  /*192e0*/  ISETP.EQ.U32.AND P0, PT, R0, UR5, PT ;  /* 0x0000000500007c0c */ /* 0x001fe2000bf02070 */
[----:B-1----:R-:W-:-:S12]  /*192f0*/  IMAD.U32 R0, RZ, RZ, UR7 ;  /* 0x00000007ff007e24 */ /* 0x002fd8000f8e00ff */
[----:B------:R2:W-:Y:S01]  /*19300*/  @P0 ATOMS.AND RZ, [UR6], R0 ;  /* 0x00000000ffff098c */ /* 0x0005e2000a800006 */
[----:B------:R-:W-:Y:S05]  /*19310*/  BRA `(.L_x_14) ;  /* 0x0000000000147947 */ /* 0x000fea0003800000 */
.L_x_16:
[----:B------:R-:W-:-:S07]  /*19320*/  MOV R2, 0x19340 ;  /* 0x0001934000027802 */ /* 0x000fce0000000f00 */
[----:B------:R-:W-:Y:S05]  /*19330*/  CALL.REL.NOINC `($__internal_0_$__cuda_sm10x_tcgen05_guardrail_trap_col_being_dealloced_not_returned_by_alloc) ;  /* 0x00000000002c7944 */ /* 0x000fea0003c00000 */
[----:B------:R-:W-:Y:S05]  /*19340*/  BRA `(.L_x_14) ;  /* 0x0000000000087947 */ /* 0x000fea0003800000 */
.L_x_15:
[----:B------:R-:W-:-:S07]  /*19350*/  MOV R2, 0x19370 ;  /* 0x0001937000027802 */ /* 0x000fce0000000f00 */
[----:B------:R-:W-:Y:S05]  /*19360*/  CALL.REL.NOINC `($__internal_2_$__cuda_sm10x_tcgen05_guardrail_trap_unallocated_columns_being_dealloced) ;  /* 0x0000000000387944 */ /* 0x000fea0003c00000 */
.L_x_14:
[----:B------:R-:W-:Y:S01]  /*19370*/  NOP ;  /* 0x0000000000007918 */ /* 0x000fe20000000000 */
[----:B--2---:R-:W-:Y:S05]  /*19380*/  EXIT ;  /* 0x000000000000794d */ /* 0x004fea0003800000 */
.L_x_9:
[----:B------:R-:W0:Y:S02]  /*19390*/  SYNCS.PHASECHK.TRANS64.TRYWAIT P3, [UR8], R5 ;  /* 0x00000005ff0075a7 */ /* 0x000e240008061108 */
[----:B0-----:R-:W-:Y:S05]  /*193a0*/  @!P3 BRA `(.L_x_9) ;  /* 0xfffffffc00f8b947 */ /* 0x001fea000383ffff */
[----:B------:R-:W-:Y:S05]  /*193b0*/  BRA `(.L_x_17) ;  /* 0xffffff9400247947 */ /* 0x000fea000383ffff */
.L_x_13:
[----:B------:R-:W0:Y:S02]  /*193c0*/  SYNCS.PHASECHK.TRANS64.TRYWAIT P0, [UR8], R2 ;  /* 0x00000002ff0075a7 */ /* 0x000e240008001108 */
[----:B0-----:R-:W-:Y:S05]  /*193d0*/  @!P0 BRA `(.L_x_13) ;  /* 0xfffffffc00f88947 */ /* 0x001fea000383ffff */
[----:B------:R-:W-:Y:S05]  /*193e0*/  BRA `(.L_x_12) ;  /* 0xffffffbc00587947 */ /* 0x000fea000383ffff */
        .weak           $__internal_0_$__cuda_sm10x_tcgen05_guardrail_trap_col_being_dealloced_not_returned_by_alloc
        .type           $__internal_0_$__cuda_sm10x_tcgen05_guardrail_trap_col_being_dealloced_not_returned_by_alloc,@function
        .size           $__internal_0_$__cuda_sm10x_tcgen05_guardrail_trap_col_being_dealloced_not_returned_by_alloc,($__internal_1_$__cuda_sm10x_tcgen05_guardrail_trap_phase_invalid_during_alloc - $__internal_0_$__cuda_sm10x_tcgen05_guardrail_trap_col_being_dealloced_not_returned_by_alloc)
$__internal_0_$__cuda_sm10x_tcgen05_guardrail_trap_col_being_dealloced_not_returned_by_alloc:
[----:B------:R-:W-:Y:S05]  /*193f0*/  BPT.TRAP 0x1 ;  /* 0x000000040000795c */ /* 0x000fea0000300000 */
[----:B------:R-:W-:-:S04]  /*19400*/  IMAD.MOV.U32 R3, RZ, RZ, 0x0 ;  /* 0x00000000ff037424 */ /* 0x000fc800078e00ff */
[----:B------:R-:W-:Y:S05]  /*19410*/  RET.REL.NODEC R2 `(matmul_kernel) ;  /* 0xfffffe6802f87950 */ /* 0x000fea0003c3ffff */
        .weak           $__internal_1_$__cuda_sm10x_tcgen05_guardrail_trap_phase_invalid_during_alloc
        .type           $__internal_1_$__cuda_sm10x_tcgen05_guardrail_trap_phase_invalid_during_alloc,@function
        .size           $__internal_1_$__cuda_sm10x_tcgen05_guardrail_trap_phase_invalid_during_alloc,($__internal_2_$__cuda_sm10x_tcgen05_guardrail_trap_unallocated_columns_being_dealloced - $__internal_1_$__cuda_sm10x_tcgen05_guardrail_trap_phase_invalid_during_alloc)
$__internal_1_$__cuda_sm10x_tcgen05_guardrail_trap_phase_invalid_during_alloc:
[----:B------:R-:W-:Y:S05]  /*19420*/  BPT.TRAP 0x1 ;  /* 0x000000040000795c */ /* 0x000fea0000300000 */
[----:B------:R-:W-:-:S04]  /*19430*/  IMAD.MOV.U32 R3, RZ, RZ, 0x0 ;  /* 0x00000000ff037424 */ /* 0x000fc800078e00ff */
[----:B------:R-:W-:Y:S05]  /*19440*/  RET.REL.NODEC R2 `(matmul_kernel) ;  /* 0xfffffe6802ec7950 */ /* 0x000fea0003c3ffff */
        .weak           $__internal_2_$__cuda_sm10x_tcgen05_guardrail_trap_unallocated_columns_being_dealloced
        .type           $__internal_2_$__cuda_sm10x_tcgen05_guardrail_trap_unallocated_columns_being_dealloced,@function
        .size           $__internal_2_$__cuda_sm10x_tcgen05_guardrail_trap_unallocated_columns_being_dealloced,(.L_x_21 - $__internal_2_$__cuda_sm10x_tcgen05_guardrail_trap_unallocated_columns_being_dealloced)
$__internal_2_$__cuda_sm10x_tcgen05_guardrail_trap_unallocated_columns_being_dealloced:
[----:B------:R-:W-:Y:S05]  /*19450*/  BPT.TRAP 0x1 ;  /* 0x000000040000795c */ /* 0x000fea0000300000 */
[----:B------:R-:W-:-:S04]  /*19460*/  IMAD.MOV.U32 R3, RZ, RZ, 0x0 ;  /* 0x00000000ff037424 */ /* 0x000fc800078e00ff */
[----:B------:R-:W-:Y:S05]  /*19470*/  RET.REL.NODEC R2 `(matmul_kernel) ;  /* 0xfffffe6802e07950 */ /* 0x000fea0003c3ffff */
.L_x_18:
[----:B------:R-:W-:-:S00]  /*19480*/  BRA `(.L_x_18) ;  /* 0xfffffffc00fc7947 */ /* 0x000fc0000383ffff */
[----:B------:R-:W-:-:S00]  /*19490*/  NOP ;  /* 0x0000000000007918 */ /* 0x000fc00000000000 */
        /* <DEDUP_REMOVED lines=14> */
.L_x_21:


//--------------------- .nv.shared.matmul_kernel  --------------------------
	.section	.nv.shared.matmul_kernel,"aw",@nobits
	.sectionflags	@""
	.align	16
	.zero		1024


//--------------------- .nv.shared.reserved.0     --------------------------
	.section	.nv.shared.reserved.0,"aw",@nobits
	.align	8
	.weak		__nv_reservedSMEM_offset_0_alias
	.size		__nv_reservedSMEM_offset_0_alias, 0, 64
	.other		__nv_reservedSMEM_offset_0_alias,@"STO_CUDA_RESERVED_SHARED STV_DEFAULT"
__nv_reservedSMEM_offset_0_alias:
	.zero		0
.nv.shared.reserved.0:
	.zero		64
	.weak		__nv_reservedSMEM_allocation_phase
	.type		__nv_reservedSMEM_allocation_phase,@object
	.size		__nv_reservedSMEM_allocation_phase,(.L_0 - __nv_reservedSMEM_allocation_phase)
__nv_reservedSMEM_allocation_phase:
	.zero		1
.L_0:
	.zero		7
	.weak		__nv_reservedSMEM_devtool_atexit_pc
	.type		__nv_reservedSMEM_devtool_atexit_pc,@object
	.size		__nv_reservedSMEM_devtool_atexit_pc,(__nv_reservedSMEM_allocation_mask - __nv_reservedSMEM_devtool_atexit_pc)
__nv_reservedSMEM_devtool_atexit_pc:
	.zero		8
	.weak		__nv_reservedSMEM_allocation_mask
	.type		__nv_reservedSMEM_allocation_mask,@object
	.size		__nv_reservedSMEM_allocation_mask,(.L_2 - __nv_reservedSMEM_allocation_mask)
__nv_reservedSMEM_allocation_mask:
	.zero		4
.L_2:


//--------------------- .nv.constant0.matmul_kernel --------------------------
	.section	.nv.constant0.matmul_kernel,"a",@progbits
	.sectionflags	@""
	.align	4
.nv.constant0.matmul_kernel:
	.zero		976


//--------------------- SYMBOLS --------------------------

	.type		.nv.reservedSmem.offset0,@object
	.size		.nv.reservedSmem.offset0,0x4
	.type		.nv.reservedSmem.cap,@object
	.size		.nv.reservedSmem.cap,0x4
